def matmul_kernel(
    a_ptr,
    b_ptr,
    c_ptr,
    M,
    N,
    K,
    stride_am,
    stride_ak,
    stride_bk,
    stride_bn,
    stride_cm,
    stride_cn,
    BLOCK_M: tl.constexpr,
    BLOCK_N: tl.constexpr,
    BLOCK_K: tl.constexpr,
    GROUP_M: tl.constexpr,
):
    pid = tl.program_id(axis=0)
    num_pid_m = tl.cdiv(M, BLOCK_M)
    num_pid_n = tl.cdiv(N, BLOCK_N)
    num_pid_in_group = GROUP_M * num_pid_n
    group_id = pid // num_pid_in_group
    first_pid_m = group_id * GROUP_M
    group_size_m = min(num_pid_m - first_pid_m, GROUP_M)
    pid_m = first_pid_m + ((pid % num_pid_in_group) % group_size_m)
    pid_n = (pid % num_pid_in_group) // group_size_m

    offs_am = (pid_m * BLOCK_M + tl.arange(0, BLOCK_M)) % M
    offs_bn = (pid_n * BLOCK_N + tl.arange(0, BLOCK_N)) % N
    offs_k = tl.arange(0, BLOCK_K)
    a_ptrs = a_ptr + offs_am[:, None] * stride_am + offs_k[None, :] * stride_ak
    b_ptrs = b_ptr + offs_k[:, None] * stride_bk + offs_bn[None, :] * stride_bn

    acc = tl.zeros((BLOCK_M, BLOCK_N), dtype=tl.float32)
    for kk in range(0, tl.cdiv(K, BLOCK_K)):
        a = tl.load(a_ptrs, mask=offs_k[None, :] < K - kk * BLOCK_K, other=0.0)
        b = tl.load(b_ptrs, mask=offs_k[:, None] < K - kk * BLOCK_K, other=0.0)
        acc = tl.dot(a, b, acc)
        a_ptrs += BLOCK_K * stride_ak
        b_ptrs += BLOCK_K * stride_bk

    c = acc.to(c_ptr.dtype.element_ty)
    offs_cm = pid_m * BLOCK_M + tl.arange(0, BLOCK_M)
    offs_cn = pid_n * BLOCK_N + tl.arange(0, BLOCK_N)
    c_ptrs = c_ptr + offs_cm[:, None] * stride_cm + offs_cn[None, :] * stride_cn
    mask = (offs_cm[:, None] < M) & (offs_cn[None, :] < N)
    tl.store(c_ptrs, c, mask=mask)

# config = {"BLOCK_K": 32, "BLOCK_M": 128, "BLOCK_N": 512, "GROUP_M": 8, "arch": "sm_90", "dtype": "fp16", "num_ctas": 1, "num_stages": 3, "num_warps": 4}
# arch = sm_90


// ===== COMPILED SASS (sm_90a) =====

	.target	sm_90a

	.elftype	@"ET_EXEC"


//--------------------- .note.nv.tkinfo           --------------------------
	.section	.note.nv.tkinfo,"",@"SHT_NOTE"
	.sectionflags	@"SHF_NOTE_NV_TKINFO"
	.tkinfo
        /*0018*/ 	.word	0x00000002
        /*0030*/ 	.string	""
        /*0030*/ 	.string	"ptxas"
        /*0030*/ 	.string	"Cuda compilation tools, release 13.0, V13.0.88"
        /*0030*/ 	.string	"Build cuda_13.0.r13.0/compiler.36424714_0"
        /*0030*/ 	.string	"-v  -suppress-debug-info  -lineinfo  -arch sm_90a "



//--------------------- .note.nv.cuinfo           --------------------------
	.section	.note.nv.cuinfo,"",@"SHT_NOTE"
	.sectionflags	@"SHF_NOTE_NV_CUINFO"
        /*0018*/ 	.short	0x0002
        /*001a*/ 	.short	0x005a
        /*001c*/ 	.short	0x0082
	.zero		2


//--------------------- .nv.info                  --------------------------
	.section	.nv.info,"",@"SHT_CUDA_INFO"
	.align	4


	//----- nvinfo : EIATTR_REGCOUNT
	.align		4
        /*0000*/ 	.byte	0x04, 0x2f
        /*0002*/ 	.short	(.L_1 - .L_0)
	.align		4
.L_0:
        /*0004*/ 	.word	index@(matmul_kernel)
        /*0008*/ 	.word	0x000000ff


	//----- nvinfo : EIATTR_FRAME_SIZE
	.align		4
.L_1:
        /*000c*/ 	.byte	0x04, 0x11
        /*000e*/ 	.short	(.L_3 - .L_2)
	.align		4
.L_2:
        /*0010*/ 	.word	index@(matmul_kernel)
        /*0014*/ 	.word	0x00001000


	//----- nvinfo : EIATTR_MIN_STACK_SIZE
	.align		4
.L_3:
        /*0018*/ 	.byte	0x04, 0x12
        /*001a*/ 	.short	(.L_5 - .L_4)
	.align		4
.L_4:
        /*001c*/ 	.word	index@(matmul_kernel)
        /*0020*/ 	.word	0x00001000
.L_5:


//--------------------- .nv.compat                --------------------------
	.section	.nv.compat,"",@"SHT_CUDA_COMPAT_INFO"
	.align	4
        /*0000*/ 	.byte	0x02, 0x09, 0x01, 0x00, 0x02, 0x02, 0x04, 0x00, 0x02, 0x05, 0x05, 0x00, 0x03, 0x07, 0x01, 0x01
        /*0010*/ 	.byte	0x02, 0x03, 0x00, 0x00, 0x02, 0x06, 0x01, 0x00, 0x04, 0x0b, 0x08, 0x00, 0x00, 0x00, 0x00, 0x00
        /*0020*/ 	.byte	0x00, 0x00, 0x00, 0x00


//--------------------- .nv.info.matmul_kernel    --------------------------
	.section	.nv.info.matmul_kernel,"",@"SHT_CUDA_INFO"
	.sectionflags	@""
	.align	4


	//----- nvinfo : EIATTR_CUDA_API_VERSION
	.align		4
        /*0000*/ 	.byte	0x04, 0x37
        /*0002*/ 	.short	(.L_7 - .L_6)
.L_6:
        /*0004*/ 	.word	0x00000082


	//----- nvinfo : EIATTR_KPARAM_INFO
	.align		4
.L_7:
        /*0008*/ 	.byte	0x04, 0x17
        /*000a*/ 	.short	(.L_9 - .L_8)
.L_8:
        /*000c*/ 	.word	0x00000000
        /*0010*/ 	.short	0x000d
        /*0012*/ 	.short	0x0048
        /*0014*/ 	.byte	0x00, 0xf4, 0x21, 0x00


	//----- nvinfo : EIATTR_KPARAM_INFO
	.align		4
.L_9:
        /*0018*/ 	.byte	0x04, 0x17
        /*001a*/ 	.short	(.L_11 - .L_10)
.L_10:
        /*001c*/ 	.word	0x00000000
        /*0020*/ 	.short	0x000c
        /*0022*/ 	.short	0x0040
        /*0024*/ 	.byte	0x00, 0xf4, 0x21, 0x00


	//----- nvinfo : EIATTR_KPARAM_INFO
	.align		4
.L_11:
        /*0028*/ 	.byte	0x04, 0x17
        /*002a*/ 	.short	(.L_13 - .L_12)
.L_12:
        /*002c*/ 	.word	0x00000000
        /*0030*/ 	.short	0x000b
        /*0032*/ 	.short	0x0038
        /*0034*/ 	.byte	0x00, 0xf0, 0x11, 0x00


	//----- nvinfo : EIATTR_KPARAM_INFO
	.align		4
.L_13:
        /*0038*/ 	.byte	0x04, 0x17
        /*003a*/ 	.short	(.L_15 - .L_14)
.L_14:
        /*003c*/ 	.word	0x00000000
        /*0040*/ 	.short	0x000a
        /*0042*/ 	.short	0x0034
        /*0044*/ 	.byte	0x00, 0xf0, 0x11, 0x00


	//----- nvinfo : EIATTR_KPARAM_INFO
	.align		4
.L_15:
        /*0048*/ 	.byte	0x04, 0x17
        /*004a*/ 	.short	(.L_17 - .L_16)
.L_16:
        /*004c*/ 	.word	0x00000000
        /*0050*/ 	.short	0x0009
        /*0052*/ 	.short	0x0030
        /*0054*/ 	.byte	0x00, 0xf0, 0x11, 0x00


	//----- nvinfo : EIATTR_KPARAM_INFO
	.align		4
.L_17:
        /*0058*/ 	.byte	0x04, 0x17
        /*005a*/ 	.short	(.L_19 - .L_18)
.L_18:
        /*005c*/ 	.word	0x00000000
        /*0060*/ 	.short	0x0008
        /*0062*/ 	.short	0x002c
        /*0064*/ 	.byte	0x00, 0xf0, 0x11, 0x00


	//----- nvinfo : EIATTR_KPARAM_INFO
	.align		4
.L_19:
        /*0068*/ 	.byte	0x04, 0x17
        /*006a*/ 	.short	(.L_21 - .L_20)
.L_20:
        /*006c*/ 	.word	0x00000000
        /*0070*/ 	.short	0x0007
        /*0072*/ 	.short	0x0028
        /*0074*/ 	.byte	0x00, 0xf0, 0x11, 0x00


	//----- nvinfo : EIATTR_KPARAM_INFO
	.align		4
.L_21:
        /*0078*/ 	.byte	0x04, 0x17
        /*007a*/ 	.short	(.L_23 - .L_22)
.L_22:
        /*007c*/ 	.word	0x00000000
        /*0080*/ 	.short	0x0006
        /*0082*/ 	.short	0x0024
        /*0084*/ 	.byte	0x00, 0xf0, 0x11, 0x00


	//----- nvinfo : EIATTR_KPARAM_INFO
	.align		4
.L_23:
        /*0088*/ 	.byte	0x04, 0x17
        /*008a*/ 	.short	(.L_25 - .L_24)
.L_24:
        /*008c*/ 	.word	0x00000000
        /*0090*/ 	.short	0x0005
        /*0092*/ 	.short	0x0020
        /*0094*/ 	.byte	0x00, 0xf0, 0x11, 0x00


	//----- nvinfo : EIATTR_KPARAM_INFO
	.align		4
.L_25:
        /*0098*/ 	.byte	0x04, 0x17
        /*009a*/ 	.short	(.L_27 - .L_26)
.L_26:
        /*009c*/ 	.word	0x00000000
        /*00a0*/ 	.short	0x0004
        /*00a2*/ 	.short	0x001c
        /*00a4*/ 	.byte	0x00, 0xf0, 0x11, 0x00


	//----- nvinfo : EIATTR_KPARAM_INFO
	.align		4
.L_27:
        /*00a8*/ 	.byte	0x04, 0x17
        /*00aa*/ 	.short	(.L_29 - .L_28)
.L_28:
        /*00ac*/ 	.word	0x00000000
        /*00b0*/ 	.short	0x0003
        /*00b2*/ 	.short	0x0018
        /*00b4*/ 	.byte	0x00, 0xf0, 0x11, 0x00


	//----- nvinfo : EIATTR_KPARAM_INFO
	.align		4
.L_29:
        /*00b8*/ 	.byte	0x04, 0x17
        /*00ba*/ 	.short	(.L_31 - .L_30)
.L_30:
        /*00bc*/ 	.word	0x00000000
        /*00c0*/ 	.short	0x0002
        /*00c2*/ 	.short	0x0010
        /*00c4*/ 	.byte	0x00, 0xf4, 0x21, 0x00


	//----- nvinfo : EIATTR_KPARAM_INFO
	.align		4
.L_31:
        /*00c8*/ 	.byte	0x04, 0x17
        /*00ca*/ 	.short	(.L_33 - .L_32)
.L_32:
        /*00cc*/ 	.word	0x00000000
        /*00d0*/ 	.short	0x0001
        /*00d2*/ 	.short	0x0008
        /*00d4*/ 	.byte	0x00, 0xf4, 0x21, 0x00


	//----- nvinfo : EIATTR_KPARAM_INFO
	.align		4
.L_33:
        /*00d8*/ 	.byte	0x04, 0x17
        /*00da*/ 	.short	(.L_35 - .L_34)
.L_34:
        /*00dc*/ 	.word	0x00000000
        /*00e0*/ 	.short	0x0000
        /*00e2*/ 	.short	0x0000
        /*00e4*/ 	.byte	0x00, 0xf4, 0x21, 0x00


	//----- nvinfo : EIATTR_SPARSE_MMA_MASK
	.align		4
.L_35:
        /*00e8*/ 	.byte	0x03, 0x50
        /*00ea*/ 	.short	0x0000


	//----- nvinfo : EIATTR_MAXREG_COUNT
	.align		4
        /*00ec*/ 	.byte	0x03, 0x1b
        /*00ee*/ 	.short	0x00ff


	//----- nvinfo : EIATTR_NUM_BARRIERS
	.align		4
        /*00f0*/ 	.byte	0x02, 0x4c
        /*00f2*/ 	.byte	0x01
	.zero		1


	//----- nvinfo : EIATTR_ANNOTATIONS
	.align		4
        /*00f4*/ 	.byte	0x04, 0x55
        /*00f6*/ 	.short	(.L_37 - .L_36)


	//   ....[0]....
.L_36:
        /*00f8*/ 	.word	0x00000001
        /*00fc*/ 	.byte	0x90, 0x0c, 0x00, 0x00, 0x01, 0x00, 0x00, 0x00, 0xa0, 0x0c, 0x00, 0x00, 0x01, 0x00, 0x00, 0x00
        /* <DEDUP_REMOVED lines=1711> */
        /*6bfc*/ 	.byte	0x40, 0x0d, 0x03, 0x00, 0x01, 0x00, 0x00, 0x00, 0x50, 0x0d, 0x03, 0x00


	//----- nvinfo : EIATTR_MERCURY_ISA_VERSION
	.align		4
.L_37:
        /*6c08*/ 	.byte	0x03, 0x5f
        /*6c0a*/ 	.short	0x0101


	//----- nvinfo : EIATTR_EXIT_INSTR_OFFSETS
	.align		4
        /*6c0c*/ 	.byte	0x04, 0x1c
        /*6c0e*/ 	.short	(.L_39 - .L_38)


	//   ....[0]....
.L_38:
        /*6c10*/ 	.word	0x00031400


	//   ....[1]....
        /*6c14*/ 	.word	0x00031430


	//----- nvinfo : EIATTR_REQNTID
	.align		4
.L_39:
        /*6c18*/ 	.byte	0x04, 0x10
        /*6c1a*/ 	.short	(.L_41 - .L_40)
.L_40:
        /*6c1c*/ 	.word	0x00000080
        /*6c20*/ 	.word	0x00000001
        /*6c24*/ 	.word	0x00000001


	//----- nvinfo : EIATTR_CBANK_PARAM_SIZE
	.align		4
.L_41:
        /*6c28*/ 	.byte	0x03, 0x19
        /*6c2a*/ 	.short	0x0050


	//----- nvinfo : EIATTR_PARAM_CBANK
	.align		4
        /*6c2c*/ 	.byte	0x04, 0x0a
        /*6c2e*/ 	.short	(.L_43 - .L_42)
	.align		4
.L_42:
        /*6c30*/ 	.word	index@(.nv.constant0.matmul_kernel)
        /*6c34*/ 	.short	0x0210
        /*6c36*/ 	.short	0x0050


	//----- nvinfo : EIATTR_SW_WAR
	.align		4
.L_43:
        /*6c38*/ 	.byte	0x04, 0x36
        /*6c3a*/ 	.short	(.L_45 - .L_44)
.L_44:
        /*6c3c*/ 	.word	0x00000008
.L_45:


//--------------------- .nv.callgraph             --------------------------
	.section	.nv.callgraph,"",@"SHT_CUDA_CALLGRAPH"
	.align	4
	.sectionentsize	8
	.align		4
        /*0000*/ 	.word	0x00000000
	.align		4
        /*0004*/ 	.word	0xffffffff
	.align		4
        /*0008*/ 	.word	0x00000000
	.align		4
        /*000c*/ 	.word	0xfffffffe
	.align		4
        /*0010*/ 	.word	0x00000000
	.align		4
        /*0014*/ 	.word	0xfffffffd
	.align		4
        /*0018*/ 	.word	0x00000000
	.align		4
        /*001c*/ 	.word	0xfffffffc


//--------------------- .text.matmul_kernel       --------------------------
	.section	.text.matmul_kernel,"ax",@progbits
	.align	128
        .global         matmul_kernel
        .type           matmul_kernel,@function
        .size           matmul_kernel,(.L_x_3 - matmul_kernel)
        .other          matmul_kernel,@"STO_CUDA_ENTRY STV_DEFAULT"
matmul_kernel:
.text.matmul_kernel:
[----:B------:R-:W0:Y:S08]  /*0000*/  LDC R1, c[0x0][0x28] ;  /* 0x00000a00ff017b82 */ /* 0x000e300000000800 */
[----:B------:R-:W1:Y:S01]  /*0010*/  LDC.64 R4, c[0x0][0x228] ;  /* 0x00008a00ff047b82 */ /* 0x000e620000000a00 */
[----:B------:R-:W2:Y:S01]  /*0020*/  S2R R7, SR_CTAID.X ;  /* 0x0000000000077919 */ /* 0x000ea20000002500 */
[----:B0-----:R-:W-:Y:S01]  /*0030*/  VIADD R1, R1, 0xfffff000 ;  /* 0xfffff00001017836 */ /* 0x001fe20000000000 */
[----:B------:R-:W-:Y:S01]  /*0040*/  UMOV UR4, 0x400 ;  /* 0x0000040000047882 */ /* 0x000fe20000000000 */
[----:B------:R-:W-:Y:S01]  /*0050*/  ULDC.64 UR30, c[0x0][0x208] ;  /* 0x00008200001e7ab9 */ /* 0x000fe20000000a00 */
[----:B------:R-:W0:Y:S01]  /*0060*/  S2R R249, SR_TID.X ;  /* 0x0000000000f97919 */ /* 0x000e220000002100 */
[----:B------:R-:W-:-:S02]  /*0070*/  CS2R R240, SRZ ;  /* 0x0000000000f07805 */ /* 0x000fc4000001ff00 */
[----:B------:R-:W-:Y:S01]  /*0080*/  CS2R R242, SRZ ;  /* 0x0000000000f27805 */ /* 0x000fe2000001ff00 */
[----:B------:R-:W3:Y:S01]  /*0090*/  S2UR UR28, SR_CgaCtaId ;  /* 0x00000000001c79c3 */ /* 0x000ee20000008800 */
[----:B------:R-:W-:Y:S02]  /*00a0*/  CS2R R228, SRZ ;  /* 0x0000000000e47805 */ /* 0x000fe4000001ff00 */
[----:B------:R-:W-:Y:S02]  /*00b0*/  CS2R R230, SRZ ;  /* 0x0000000000e67805 */ /* 0x000fe4000001ff00 */
[----:B------:R-:W-:Y:S02]  /*00c0*/  CS2R R216, SRZ ;  /* 0x0000000000d87805 */ /* 0x000fe4000001ff00 */
[----:B------:R-:W-:Y:S02]  /*00d0*/  CS2R R218, SRZ ;  /* 0x0000000000da7805 */ /* 0x000fe4000001ff00 */
[----:B------:R-:W-:-:S02]  /*00e0*/  CS2R R64, SRZ ;  /* 0x0000000000407805 */ /* 0x000fc4000001ff00 */
[----:B------:R-:W-:Y:S02]  /*00f0*/  CS2R R66, SRZ ;  /* 0x0000000000427805 */ /* 0x000fe4000001ff00 */
        /* <DEDUP_REMOVED lines=8> */
[----:B------:R-:W-:Y:S01]  /*0180*/  CS2R R84, SRZ ;  /* 0x0000000000547805 */ /* 0x000fe2000001ff00 */
[----:B-1----:R-:W-:Y:S01]  /*0190*/  VIADD R0, R5, 0x1ff ;  /* 0x000001ff05007836 */ /* 0x002fe20000000000 */
[----:B------:R-:W-:Y:S02]  /*01a0*/  CS2R R86, SRZ ;  /* 0x0000000000567805 */ /* 0x000fe4000001ff00 */
[----:B------:R-:W-:-:S02]  /*01b0*/  CS2R R96, SRZ ;  /* 0x0000000000607805 */ /* 0x000fc4000001ff00 */
[----:B------:R-:W-:Y:S02]  /*01c0*/  CS2R R98, SRZ ;  /* 0x0000000000627805 */ /* 0x000fe4000001ff00 */
[----:B------:R-:W-:Y:S02]  /*01d0*/  CS2R R68, SRZ ;  /* 0x0000000000447805 */ /* 0x000fe4000001ff00 */
[----:B------:R-:W-:Y:S02]  /*01e0*/  SHF.R.S32.HI R3, RZ, 0x1f, R0 ;  /* 0x0000001fff037819 */ /* 0x000fe40000011400 */
[----:B------:R-:W-:Y:S02]  /*01f0*/  CS2R R70, SRZ ;  /* 0x0000000000467805 */ /* 0x000fe4000001ff00 */
[----:B------:R-:W-:Y:S01]  /*0200*/  CS2R R80, SRZ ;  /* 0x0000000000507805 */ /* 0x000fe2000001ff00 */
[----:B---3--:R-:W-:Y:S01]  /*0210*/  ULEA UR28, UR28, UR4, 0x18 ;  /* 0x000000041c1c7291 */ /* 0x008fe2000f8ec03f */
[----:B------:R-:W-:-:S02]  /*0220*/  LEA.HI R3, R3, R0, RZ, 0x9 ;  /* 0x0000000003037211 */ /* 0x000fc400078f48ff */
[----:B------:R-:W-:Y:S02]  /*0230*/  CS2R R82, SRZ ;  /* 0x0000000000527805 */ /* 0x000fe4000001ff00 */
[----:B--2---:R-:W-:Y:S02]  /*0240*/  IABS R10, R7 ;  /* 0x00000007000a7213 */ /* 0x004fe40000000000 */
[----:B------:R-:W-:Y:S02]  /*0250*/  CS2R R100, SRZ ;  /* 0x0000000000647805 */ /* 0x000fe4000001ff00 */
[----:B------:R-:W-:Y:S02]  /*0260*/  SHF.R.S32.HI R3, RZ, 0x9, R3 ;  /* 0x00000009ff037819 */ /* 0x000fe40000011403 */
[----:B------:R-:W-:Y:S02]  /*0270*/  CS2R R102, SRZ ;  /* 0x0000000000667805 */ /* 0x000fe4000001ff00 */
[----:B------:R-:W-:-:S02]  /*0280*/  CS2R R92, SRZ ;  /* 0x00000000005c7805 */ /* 0x000fc4000001ff00 */
[----:B------:R-:W-:Y:S02]  /*0290*/  CS2R R94, SRZ ;  /* 0x00000000005e7805 */ /* 0x000fe4000001ff00 */
[----:B------:R-:W-:Y:S01]  /*02a0*/  CS2R R88, SRZ ;  /* 0x0000000000587805 */ /* 0x000fe2000001ff00 */
[----:B------:R-:W-:Y:S01]  /*02b0*/  IMAD.SHL.U32 R6, R3, 0x8, RZ ;  /* 0x0000000803067824 */ /* 0x000fe200078e00ff */
[----:B------:R-:W-:Y:S02]  /*02c0*/  CS2R R90, SRZ ;  /* 0x00000000005a7805 */ /* 0x000fe4000001ff00 */
[----:B------:R-:W-:Y:S02]  /*02d0*/  CS2R R56, SRZ ;  /* 0x0000000000387805 */ /* 0x000fe4000001ff00 */
[----:B------:R-:W-:Y:S02]  /*02e0*/  CS2R R58, SRZ ;  /* 0x00000000003a7805 */ /* 0x000fe4000001ff00 */
[----:B------:R-:W-:-:S02]  /*02f0*/  CS2R R60, SRZ ;  /* 0x00000000003c7805 */ /* 0x000fc4000001ff00 */
[-C--:B------:R-:W-:Y:S02]  /*0300*/  IABS R9, R6.reuse ;  /* 0x0000000600097213 */ /* 0x080fe40000000000 */
[----:B------:R-:W-:Y:S02]  /*0310*/  CS2R R62, SRZ ;  /* 0x00000000003e7805 */ /* 0x000fe4000001ff00 */
[----:B------:R-:W-:Y:S02]  /*0320*/  IABS R12, R6 ;  /* 0x00000006000c7213 */ /* 0x000fe40000000000 */
[----:B------:R-:W-:Y:S01]  /*0330*/  CS2R R52, SRZ ;  /* 0x0000000000347805 */ /* 0x000fe2000001ff00 */
[----:B------:R-:W1:Y:S01]  /*0340*/  I2F.RP R0, R9 ;  /* 0x0000000900007306 */ /* 0x000e620000209400 */
        /* <DEDUP_REMOVED lines=13> */
[----:B------:R-:W-:Y:S01]  /*0420*/  CS2R R24, SRZ ;  /* 0x0000000000187805 */ /* 0x000fe2000001ff00 */
[----:B-1----:R-:W1:Y:S01]  /*0430*/  MUFU.RCP R0, R0 ;  /* 0x0000000000007308 */ /* 0x002e620000001000 */
        /* <DEDUP_REMOVED lines=15> */
[----:B------:R-:W-:Y:S01]  /*0530*/  CS2R R130, SRZ ;  /* 0x0000000000827805 */ /* 0x000fe2000001ff00 */
[----:B-1----:R-:W-:Y:S01]  /*0540*/  VIADD R2, R0, 0xffffffe ;  /* 0x0ffffffe00027836 */ /* 0x002fe20000000000 */
[----:B------:R-:W-:Y:S01]  /*0550*/  CS2R R132, SRZ ;  /* 0x0000000000847805 */ /* 0x000fe2000001ff00 */
[----:B------:R-:W-:Y:S01]  /*0560*/  IMAD.MOV R0, RZ, RZ, -R12 ;  /* 0x000000ffff007224 */ /* 0x000fe200078e0a0c */
[----:B------:R-:W-:Y:S01]  /*0570*/  CS2R R134, SRZ ;  /* 0x0000000000867805 */ /* 0x000fe2000001ff00 */
[----:B------:R1:W2:Y:S01]  /*0580*/  F2I.FTZ.U32.TRUNC.NTZ R3, R2 ;  /* 0x0000000200037305 */ /* 0x0002a2000021f000 */
[----:B------:R-:W-:-:S02]  /*0590*/  CS2R R136, SRZ ;  /* 0x0000000000887805 */ /* 0x000fc4000001ff00 */
[----:B------:R-:W-:Y:S02]  /*05a0*/  CS2R R138, SRZ ;  /* 0x00000000008a7805 */ /* 0x000fe4000001ff00 */
[----:B------:R-:W-:Y:S02]  /*05b0*/  CS2R R140, SRZ ;  /* 0x00000000008c7805 */ /* 0x000fe4000001ff00 */
[----:B------:R-:W-:Y:S02]  /*05c0*/  CS2R R142, SRZ ;  /* 0x00000000008e7805 */ /* 0x000fe4000001ff00 */
[----:B------:R-:W-:Y:S02]  /*05d0*/  CS2R R144, SRZ ;  /* 0x0000000000907805 */ /* 0x000fe4000001ff00 */
[----:B------:R-:W-:Y:S02]  /*05e0*/  CS2R R146, SRZ ;  /* 0x0000000000927805 */ /* 0x000fe4000001ff00 */
[----:B------:R-:W-:-:S02]  /*05f0*/  CS2R R148, SRZ ;  /* 0x0000000000947805 */ /* 0x000fc4000001ff00 */
[----:B------:R-:W-:Y:S01]  /*0600*/  CS2R R150, SRZ ;  /* 0x0000000000967805 */ /* 0x000fe2000001ff00 */
[----:B-1----:R-:W-:Y:S01]  /*0610*/  IMAD.MOV.U32 R2, RZ, RZ, RZ ;  /* 0x000000ffff027224 */ /* 0x002fe200078e00ff */
[----:B------:R-:W-:Y:S02]  /*0620*/  CS2R R152, SRZ ;  /* 0x0000000000987805 */ /* 0x000fe4000001ff00 */
[----:B------:R-:W-:Y:S02]  /*0630*/  CS2R R154, SRZ ;  /* 0x00000000009a7805 */ /* 0x000fe4000001ff00 */
[----:B------:R-:W-:Y:S02]  /*0640*/  CS2R R156, SRZ ;  /* 0x00000000009c7805 */ /* 0x000fe4000001ff00 */
[----:B------:R-:W-:Y:S02]  /*0650*/  CS2R R158, SRZ ;  /* 0x00000000009e7805 */ /* 0x000fe4000001ff00 */
[----:B------:R-:W-:Y:S01]  /*0660*/  CS2R R160, SRZ ;  /* 0x0000000000a07805 */ /* 0x000fe2000001ff00 */
[----:B--2---:R-:W-:Y:S01]  /*0670*/  IMAD.MOV R8, RZ, RZ, -R3 ;  /* 0x000000ffff087224 */ /* 0x004fe200078e0a03 */
[----:B------:R-:W-:-:S02]  /*0680*/  CS2R R162, SRZ ;  /* 0x0000000000a27805 */ /* 0x000fc4000001ff00 */
[----:B------:R-:W-:Y:S02]  /*0690*/  CS2R R164, SRZ ;  /* 0x0000000000a47805 */ /* 0x000fe4000001ff00 */
[----:B------:R-:W-:Y:S01]  /*06a0*/  CS2R R166, SRZ ;  /* 0x0000000000a67805 */ /* 0x000fe2000001ff00 */
[----:B------:R-:W-:Y:S01]  /*06b0*/  IMAD R11, R8, R9, RZ ;  /* 0x00000009080b7224 */ /* 0x000fe200078e02ff */
[----:B------:R-:W-:Y:S01]  /*06c0*/  CS2R R168, SRZ ;  /* 0x0000000000a87805 */ /* 0x000fe2000001ff00 */
[----:B------:R-:W-:Y:S01]  /*06d0*/  IMAD.MOV.U32 R8, RZ, RZ, R10 ;  /* 0x000000ffff087224 */ /* 0x000fe200078e000a */
[----:B------:R-:W-:Y:S01]  /*06e0*/  CS2R R170, SRZ ;  /* 0x0000000000aa7805 */ /* 0x000fe2000001ff00 */
[----:B------:R-:W-:Y:S01]  /*06f0*/  IMAD.HI.U32 R3, R3, R11, R2 ;  /* 0x0000000b03037227 */ /* 0x000fe200078e0002 */
[----:B------:R-:W-:Y:S02]  /*0700*/  CS2R R172, SRZ ;  /* 0x0000000000ac7805 */ /* 0x000fe4000001ff00 */
[----:B------:R-:W-:-:S02]  /*0710*/  CS2R R174, SRZ ;  /* 0x0000000000ae7805 */ /* 0x000fc4000001ff00 */
[----:B------:R-:W-:Y:S02]  /*0720*/  CS2R R176, SRZ ;  /* 0x0000000000b07805 */ /* 0x000fe4000001ff00 */
[----:B------:R-:W-:Y:S02]  /*0730*/  CS2R R178, SRZ ;  /* 0x0000000000b27805 */ /* 0x000fe4000001ff00 */
[----:B------:R-:W-:Y:S01]  /*0740*/  CS2R R180, SRZ ;  /* 0x0000000000b47805 */ /* 0x000fe2000001ff00 */
[----:B------:R-:W-:Y:S01]  /*0750*/  IMAD.HI.U32 R3, R3, R8, RZ ;  /* 0x0000000803037227 */ /* 0x000fe200078e00ff */
[----:B------:R-:W-:Y:S02]  /*0760*/  CS2R R182, SRZ ;  /* 0x0000000000b67805 */ /* 0x000fe4000001ff00 */
[----:B------:R-:W-:Y:S02]  /*0770*/  CS2R R184, SRZ ;  /* 0x0000000000b87805 */ /* 0x000fe4000001ff00 */
[----:B------:R-:W-:Y:S01]  /*0780*/  CS2R R186, SRZ ;  /* 0x0000000000ba7805 */ /* 0x000fe2000001ff00 */
[----:B------:R-:W-:Y:S01]  /*0790*/  IMAD R0, R3, R0, R8 ;  /* 0x0000000003007224 */ /* 0x000fe200078e0208 */
[----:B------:R-:W-:-:S02]  /*07a0*/  CS2R R188, SRZ ;  /* 0x0000000000bc7805 */ /* 0x000fc4000001ff00 */
[----:B------:R-:W-:Y:S02]  /*07b0*/  CS2R R190, SRZ ;  /* 0x0000000000be7805 */ /* 0x000fe4000001ff00 */
[----:B------:R-:W-:Y:S02]  /*07c0*/  CS2R R192, SRZ ;  /* 0x0000000000c07805 */ /* 0x000fe4000001ff00 */
[----:B------:R-:W-:Y:S02]  /*07d0*/  CS2R R194, SRZ ;  /* 0x0000000000c27805 */ /* 0x000fe4000001ff00 */
[----:B------:R-:W-:Y:S02]  /*07e0*/  ISETP.GT.U32.AND P1, PT, R9, R0, PT ;  /* 0x000000000900720c */ /* 0x000fe40003f24070 */
        /* <DEDUP_REMOVED lines=12> */
[----:B------:R-:W-:Y:S01]  /*08b0*/  @!P1 IMAD.IADD R0, R0, 0x1, -R9 ;  /* 0x0000000100009824 */ /* 0x000fe200078e0a09 */
[----:B------:R-:W-:Y:S01]  /*08c0*/  CS2R R224, SRZ ;  /* 0x0000000000e07805 */ /* 0x000fe2000001ff00 */
[----:B------:R-:W-:Y:S01]  /*08d0*/  @!P1 VIADD R3, R3, 0x1 ;  /* 0x0000000103039836 */ /* 0x000fe20000000000 */
[----:B------:R-:W-:-:S02]  /*08e0*/  ISETP.NE.AND P1, PT, R6, RZ, PT ;  /* 0x000000ff0600720c */ /* 0x000fc40003f25270 */
[----:B------:R-:W-:Y:S02]  /*08f0*/  CS2R R226, SRZ ;  /* 0x0000000000e27805 */ /* 0x000fe4000001ff00 */
[----:B------:R-:W-:Y:S02]  /*0900*/  ISETP.GE.U32.AND P0, PT, R0, R9, PT ;  /* 0x000000090000720c */ /* 0x000fe40003f06070 */
[----:B------:R-:W-:Y:S02]  /*0910*/  CS2R R232, SRZ ;  /* 0x0000000000e87805 */ /* 0x000fe4000001ff00 */
[----:B------:R-:W-:Y:S02]  /*0920*/  LOP3.LUT R0, R7, R6, RZ, 0x3c, !PT ;  /* 0x0000000607007212 */ /* 0x000fe400078e3cff */
[----:B------:R-:W-:Y:S02]  /*0930*/  CS2R R234, SRZ ;  /* 0x0000000000ea7805 */ /* 0x000fe4000001ff00 */
[----:B------:R-:W-:-:S02]  /*0940*/  CS2R R236, SRZ ;  /* 0x0000000000ec7805 */ /* 0x000fc4000001ff00 */
[----:B------:R-:W-:Y:S02]  /*0950*/  CS2R R238, SRZ ;  /* 0x0000000000ee7805 */ /* 0x000fe4000001ff00 */
[----:B------:R-:W-:Y:S01]  /*0960*/  ISETP.GE.AND P2, PT, R0, RZ, PT ;  /* 0x000000ff0000720c */ /* 0x000fe20003f46270 */
[----:B------:R-:W-:Y:S01]  /*0970*/  VIADD R0, R4, 0x7f ;  /* 0x0000007f04007836 */ /* 0x000fe20000000000 */
[----:B------:R-:W-:Y:S02]  /*0980*/  CS2R R244, SRZ ;  /* 0x0000000000f47805 */ /* 0x000fe4000001ff00 */
[----:B------:R-:W-:Y:S01]  /*0990*/  CS2R R246, SRZ ;  /* 0x0000000000f67805 */ /* 0x000fe2000001ff00 */
[----:B------:R-:W-:-:S04]  /*09a0*/  @P0 VIADD R3, R3, 0x1 ;  /* 0x0000000103030836 */ /* 0x000fc80000000000 */
[----:B------:R-:W-:Y:S01]  /*09b0*/  IMAD.MOV.U32 R2, RZ, RZ, R3 ;  /* 0x000000ffff027224 */ /* 0x000fe200078e0003 */
[----:B------:R-:W-:-:S03]  /*09c0*/  SHF.R.S32.HI R3, RZ, 0x1f, R0 ;  /* 0x0000001fff037819 */ /* 0x000fc60000011400 */
[----:B------:R-:W-:Y:S01]  /*09d0*/  @!P2 IMAD.MOV R2, RZ, RZ, -R2 ;  /* 0x000000ffff02a224 */ /* 0x000fe200078e0a02 */
[----:B------:R-:W-:Y:S02]  /*09e0*/  @!P1 LOP3.LUT R2, RZ, R6, RZ, 0x33, !PT ;  /* 0x00000006ff029212 */ /* 0x000fe400078e33ff */
[----:B------:R-:W-:-:S03]  /*09f0*/  LEA.HI R3, R3, R0, RZ, 0x7 ;  /* 0x0000000003037211 */ /* 0x000fc600078f38ff */
[----:B------:R-:W-:Y:S02]  /*0a00*/  IMAD.SHL.U32 R8, R2, 0x8, RZ ;  /* 0x0000000802087824 */ /* 0x000fe400078e00ff */
[----:B------:R-:W-:-:S03]  /*0a10*/  IMAD.MOV R2, RZ, RZ, -R2 ;  /* 0x000000ffff027224 */ /* 0x000fc600078e0a02 */
[----:B------:R-:W-:Y:S01]  /*0a20*/  LEA.HI.SX32 R3, R3, -R8, 0x19 ;  /* 0x8000000803037211 */ /* 0x000fe200078fcaff */
[----:B------:R-:W-:-:S03]  /*0a30*/  IMAD R6, R6, R2, R7 ;  /* 0x0000000206067224 */ /* 0x000fc600078e0207 */
[----:B------:R-:W-:Y:S02]  /*0a40*/  VIMNMX R13, R3, 0x8, PT ;  /* 0x00000008030d7848 */ /* 0x000fe40003fe0100 */
[----:B------:R-:W-:Y:S02]  /*0a50*/  IABS R11, R6 ;  /* 0x00000006000b7213 */ /* 0x000fe40000000000 */
[----:B------:R-:W-:-:S04]  /*0a60*/  IABS R9, R13 ;  /* 0x0000000d00097213 */ /* 0x000fc80000000000 */
[----:B------:R-:W1:Y:S08]  /*0a70*/  I2F.RP R0, R9 ;  /* 0x0000000900007306 */ /* 0x000e700000209400 */
[----:B-1----:R-:W1:Y:S02]  /*0a80*/  MUFU.RCP R0, R0 ;  /* 0x0000000000007308 */ /* 0x002e640000001000 */
[----:B-1----:R-:W-:-:S06]  /*0a90*/  VIADD R3, R0, 0xffffffe ;  /* 0x0ffffffe00037836 */ /* 0x002fcc0000000000 */
[----:B------:R-:W1:Y:S02]  /*0aa0*/  F2I.FTZ.U32.TRUNC.NTZ R3, R3 ;  /* 0x0000000300037305 */ /* 0x000e64000021f000 */
[----:B-1----:R-:W-:-:S04]  /*0ab0*/  IMAD.MOV R10, RZ, RZ, -R3 ;  /* 0x000000ffff0a7224 */ /* 0x002fc800078e0a03 */
[----:B------:R-:W-:Y:S01]  /*0ac0*/  IMAD.MOV.U32 R2, RZ, RZ, R10 ;  /* 0x000000ffff027224 */ /* 0x000fe200078e000a */
[----:B------:R-:W-:-:S03]  /*0ad0*/  IABS R10, R13 ;  /* 0x0000000d000a7213 */ /* 0x000fc60000000000 */
[----:B------:R-:W-:Y:S02]  /*0ae0*/  IMAD R7, R2, R9, RZ ;  /* 0x0000000902077224 */ /* 0x000fe400078e02ff */
[----:B------:R-:W-:Y:S02]  /*0af0*/  IMAD.MOV.U32 R2, RZ, RZ, RZ ;  /* 0x000000ffff027224 */ /* 0x000fe400078e00ff */
[----:B------:R-:W-:Y:S02]  /*0b00*/  IMAD.MOV R0, RZ, RZ, -R10 ;  /* 0x000000ffff007224 */ /* 0x000fe400078e0a0a */
[----:B------:R-:W-:Y:S01]  /*0b10*/  IMAD.HI.U32 R2, R3, R7, R2 ;  /* 0x0000000703027227 */ /* 0x000fe200078e0002 */
[C---:B0-----:R-:W-:Y:S02]  /*0b20*/  LOP3.LUT R3, R249.reuse, 0x7f, RZ, 0xc0, !PT ;  /* 0x0000007ff9037812 */ /* 0x041fe400078ec0ff */
[----:B------:R-:W-:-:S03]  /*0b30*/  LOP3.LUT R249, R249, 0x60, RZ, 0xc0, !PT ;  /* 0x00000060f9f97812 */ /* 0x000fc600078ec0ff */
[----:B------:R-:W-:-:S04]  /*0b40*/  IMAD.HI.U32 R2, R2, R11, RZ ;  /* 0x0000000b02027227 */ /* 0x000fc800078e00ff */
[----:B------:R-:W-:Y:S01]  /*0b50*/  IMAD R0, R2, R0, R11 ;  /* 0x0000000002007224 */ /* 0x000fe200078e020b */
[----:B------:R-:W-:-:S04]  /*0b60*/  CS2R R10, SRZ ;  /* 0x00000000000a7805 */ /* 0x000fc8000001ff00 */
[----:B------:R-:W-:-:S13]  /*0b70*/  ISETP.GT.U32.AND P1, PT, R9, R0, PT ;  /* 0x000000000900720c */ /* 0x000fda0003f24070 */
[----:B------:R-:W-:Y:S02]  /*0b80*/  @!P1 IMAD.IADD R0, R0, 0x1, -R9 ;  /* 0x0000000100009824 */ /* 0x000fe400078e0a09 */
[----:B------:R-:W-:Y:S01]  /*0b90*/  @!P1 VIADD R2, R2, 0x1 ;  /* 0x0000000102029836 */ /* 0x000fe20000000000 */
[----:B------:R-:W-:Y:S02]  /*0ba0*/  ISETP.NE.AND P1, PT, R13, RZ, PT ;  /* 0x000000ff0d00720c */ /* 0x000fe40003f25270 */
[----:B------:R-:W-:Y:S02]  /*0bb0*/  ISETP.GE.U32.AND P0, PT, R0, R9, PT ;  /* 0x000000090000720c */ /* 0x000fe40003f06070 */
[----:B------:R-:W-:-:S04]  /*0bc0*/  LOP3.LUT R0, R6, R13, RZ, 0x3c, !PT ;  /* 0x0000000d06007212 */ /* 0x000fc800078e3cff */
[----:B------:R-:W-:-:S07]  /*0bd0*/  ISETP.GE.AND P2, PT, R0, RZ, PT ;  /* 0x000000ff0000720c */ /* 0x000fce0003f46270 */
[----:B------:R-:W-:-:S06]  /*0be0*/  @P0 VIADD R2, R2, 0x1 ;  /* 0x0000000102020836 */ /* 0x000fcc0000000000 */
[----:B------:R-:W-:Y:S01]  /*0bf0*/  @!P2 IMAD.MOV R2, RZ, RZ, -R2 ;  /* 0x000000ffff02a224 */ /* 0x000fe200078e0a02 */
[----:B------:R-:W-:-:S05]  /*0c00*/  @!P1 LOP3.LUT R2, RZ, R13, RZ, 0x33, !PT ;  /* 0x0000000dff029212 */ /* 0x000fca00078e33ff */
[----:B------:R-:W-:Y:S02]  /*0c10*/  IMAD.MOV R0, RZ, RZ, -R2 ;  /* 0x000000ffff007224 */ /* 0x000fe400078e0a02 */
[----:B------:R-:W-:Y:S02]  /*0c20*/  IMAD.SHL.U32 R7, R2, 0x200, RZ ;  /* 0x0000020002077824 */ /* 0x000fe400078e00ff */
[----:B------:R-:W-:Y:S01]  /*0c30*/  IMAD R0, R13, R0, R6 ;  /* 0x000000000d007224 */ /* 0x000fe200078e0206 */
[----:B------:R-:W-:-:S03]  /*0c40*/  CS2R R12, SRZ ;  /* 0x00000000000c7805 */ /* 0x000fc6000001ff00 */
[----:B------:R-:W-:Y:S01]  /*0c50*/  IMAD.IADD R0, R8, 0x1, R0 ;  /* 0x0000000108007824 */ /* 0x000fe200078e0200 */
[----:B------:R-:W-:-:S03]  /*0c60*/  CS2R R8, SRZ ;  /* 0x0000000000087805 */ /* 0x000fc6000001ff00 */
[----:B------:R-:W-:Y:S02]  /*0c70*/  IMAD R248, R0, 0x80, R3 ;  /* 0x0000008000f87824 */ /* 0x000fe400078e0203 */
[----:B------:R-:W0:Y:S03]  /*0c80*/  LDC R0, c[0x0][0x230] ;  /* 0x00008c00ff007b82 */ /* 0x000e260000000800 */
[----:B------:R1:W-:Y:S04]  /*0c90*/  STL [R1+0x950], R248 ;  /* 0x000950f801007387 */ /* 0x0003e80000100800 */
[----:B------:R1:W-:Y:S04]  /*0ca0*/  STL [R1+0x3d0], RZ ;  /* 0x0003d0ff01007387 */ /* 0x0003e80000100800 */
[----:B------:R1:W-:Y:S04]  /*0cb0*/  STL [R1+0x3d4], RZ ;  /* 0x0003d4ff01007387 */ /* 0x0003e80000100800 */
[----:B------:R1:W-:Y:S04]  /*0cc0*/  STL [R1+0x3d8], RZ ;  /* 0x0003d8ff01007387 */ /* 0x0003e80000100800 */
[----:B------:R1:W-:Y:S04]  /*0cd0*/  STL [R1+0x3dc], RZ ;  /* 0x0003dcff01007387 */ /* 0x0003e80000100800 */
[----:B------:R1:W-:Y:S01]  /*0ce0*/  STL [R1+0x3e0], RZ ;  /* 0x0003e0ff01007387 */ /* 0x0003e20000100800 */
[----:B0-----:R-:W-:-:S03]  /*0cf0*/  VIADD R0, R0, 0x1f ;  /* 0x0000001f00007836 */ /* 0x001fc60000000000 */
[----:B------:R1:W-:Y:S02]  /*0d00*/  STL [R1+0x3e4], RZ ;  /* 0x0003e4ff01007387 */ /* 0x0003e40000100800 */
[----:B------:R-:W-:Y:S02]  /*0d10*/  ISETP.GE.AND P0, PT, R0, 0x20, PT ;  /* 0x000000200000780c */ /* 0x000fe40003f06270 */
[----:B------:R1:W-:Y:S04]  /*0d20*/  STL [R1+0x3e8], RZ ;  /* 0x0003e8ff01007387 */ /* 0x0003e80000100800 */
        /* <DEDUP_REMOVED lines=8> */
[----:B------:R1:W-:Y:S01]  /*0db0*/  STL [R1+0x60c], RZ ;  /* 0x00060cff01007387 */ /* 0x0003e20000100800 */
[----:B------:R-:W-:Y:S05]  /*0dc0*/  @!P0 BRA `(.L_x_0) ;  /* 0x0000019000c48947 */ /* 0x000fea0003800000 */
[----:B------:R-:W-:Y:S01]  /*0dd0*/  IABS R15, R4 ;  /* 0x00000004000f7213 */ /* 0x000fe20000000000 */
[----:B------:R-:W0:Y:S01]  /*0de0*/  S2R R205, SR_TID.X ;  /* 0x0000000000cd7919 */ /* 0x000e220000002100 */
[----:B------:R-:W-:Y:S01]  /*0df0*/  IABS R2, R5 ;  /* 0x0000000500027213 */ /* 0x000fe20000000000 */
[----:B------:R-:W2:Y:S01]  /*0e00*/  LDC R59, c[0x0][0x240] ;  /* 0x00009000ff3b7b82 */ /* 0x000ea20000000800 */
[----:B------:R-:W3:Y:S01]  /*0e10*/  I2F.RP R6, R15 ;  /* 0x0000000f00067306 */ /* 0x000ee20000209400 */
[----:B------:R-:W-:Y:S01]  /*0e20*/  SHF.R.S32.HI R207, RZ, 0x1f, R0 ;  /* 0x0000001fffcf7819 */ /* 0x000fe20000011400 */
[----:B------:R-:W-:Y:S01]  /*0e30*/  UIADD3 UR6, UR28, 0x8000, URZ ;  /* 0x000080001c067890 */ /* 0x000fe2000fffe03f */
[----:B------:R-:W-:Y:S01]  /*0e40*/  ISETP.GE.AND P3, PT, R248, RZ, PT ;  /* 0x000000fff800720c */ /* 0x000fe20003f66270 */
[----:B------:R-:W-:Y:S01]  /*0e50*/  ULDC UR4, c[0x0][0x234] ;  /* 0x00008d0000047ab9 */ /* 0x000fe20000000800 */
[----:B------:R-:W-:Y:S01]  /*0e60*/  LEA.HI R207, R207, R0, RZ, 0x5 ;  /* 0x00000000cfcf7211 */ /* 0x000fe200078f28ff */
[----:B------:R-:W-:Y:S01]  /*0e70*/  USHF.R.U32.HI UR10, URZ, 0x4, UR28 ;  /* 0x000000043f0a7899 */ /* 0x000fe2000801161c */
[----:B------:R-:W-:Y:S01]  /*0e80*/  ISETP.NE.AND P5, PT, R4, RZ, PT ;  /* 0x000000ff0400720c */ /* 0x000fe20003fa5270 */
[----:B------:R-:W4:Y:S01]  /*0e90*/  I2F.RP R3, R2 ;  /* 0x0000000200037306 */ /* 0x000f220000209400 */
[----:B------:R-:W-:Y:S01]  /*0ea0*/  USHF.R.U32.HI UR6, URZ, 0x4, UR6 ;  /* 0x000000043f067899 */ /* 0x000fe20008011606 */
[----:B------:R-:W-:Y:S01]  /*0eb0*/  SHF.R.S32.HI R207, RZ, 0x5, R207 ;  /* 0x00000005ffcf7819 */ /* 0x000fe200000114cf */
[----:B------:R-:W-:-:S02]  /*0ec0*/  USGXT.U32 UR10, UR10, 0xe ;  /* 0x0000000e0a0a789a */ /* 0x000fc40008000000 */
[----:B------:R-:W-:Y:S02]  /*0ed0*/  USGXT.U32 UR8, UR6, 0xe ;  /* 0x0000000e0608789a */ /* 0x000fe40008000000 */
[----:B------:R-:W-:Y:S01]  /*0ee0*/  UIADD3 UR6, UP1, UR10, 0x2, URZ ;  /* 0x000000020a067890 */ /* 0x000fe2000ff3e03f */
[----:B---3--:R-:W3:Y:S01]  /*0ef0*/  MUFU.RCP R6, R6 ;  /* 0x0000000600067308 */ /* 0x008ee20000001000 */
[----:B------:R-:W-:Y:S01]  /*0f00*/  UIADD3 UR9, UP0, UR8, 0x80, URZ ;  /* 0x0000008008097890 */ /* 0x000fe2000ff1e03f */
[----:B------:R-:W-:-:S06]  /*0f10*/  ULDC UR11, c[0x0][0x230] ;  /* 0x00008c00000b7ab9 */ /* 0x000fcc0000000800 */
[----:B----4-:R-:W4:Y:S01]  /*0f20*/  MUFU.RCP R3, R3 ;  /* 0x0000000300037308 */ /* 0x010f220000001000 */
[----:B---3--:R-:W-:Y:S01]  /*0f30*/  VIADD R10, R6, 0xffffffe ;  /* 0x0ffffffe060a7836 */ /* 0x008fe20000000000 */
[----:B------:R-:W-:-:S06]  /*0f40*/  IABS R6, R248 ;  /* 0x000000f800067213 */ /* 0x000fcc0000000000 */
[----:B------:R3:W5:Y:S01]  /*0f50*/  F2I.FTZ.U32.TRUNC.NTZ R11, R10 ;  /* 0x0000000a000b7305 */ /* 0x000762000021f000 */
[----:B----4-:R-:W-:Y:S01]  /*0f60*/  VIADD R8, R3, 0xffffffe ;  /* 0x0ffffffe03087836 */ /* 0x010fe20000000000 */
[----:B------:R-:W-:-:S06]  /*0f70*/  LEA.HI R3, R249, R7, RZ, 0x1b ;  /* 0x00000007f9037211 */ /* 0x000fcc00078fd8ff */
[----:B------:R4:W1:Y:S01]  /*0f80*/  F2I.FTZ.U32.TRUNC.NTZ R9, R8 ;  /* 0x0000000800097305 */ /* 0x000862000021f000 */
[----:B---3--:R-:W-:Y:S02]  /*0f90*/  IMAD.MOV.U32 R10, RZ, RZ, RZ ;  /* 0x000000ffff0a7224 */ /* 0x008fe400078e00ff */
[C---:B------:R-:W-:Y:S02]  /*0fa0*/  VIADD R14, R3.reuse, 0x1fc ;  /* 0x000001fc030e7836 */ /* 0x040fe40000000000 */
[C---:B------:R-:W-:Y:S02]  /*0fb0*/  VIADD R16, R3.reuse, 0x1f8 ;  /* 0x000001f803107836 */ /* 0x040fe40000000000 */
[----:B-----5:R-:W-:Y:S01]  /*0fc0*/  IMAD.MOV R12, RZ, RZ, -R11 ;  /* 0x000000ffff0c7224 */ /* 0x020fe200078e0a0b */
[----:B------:R-:W-:Y:S01]  /*0fd0*/  ISETP.GE.AND P2, PT, R14, RZ, PT ;  /* 0x000000ff0e00720c */ /* 0x000fe20003f46270 */
[----:B----4-:R-:W-:Y:S02]  /*0fe0*/  IMAD.MOV.U32 R8, RZ, RZ, RZ ;  /* 0x000000ffff087224 */ /* 0x010fe400078e00ff */
[----:B------:R-:W-:Y:S01]  /*0ff0*/  IMAD R13, R12, R15, RZ ;  /* 0x0000000f0c0d7224 */ /* 0x000fe200078e02ff */
[----:B------:R-:W-:Y:S01]  /*1000*/  IABS R12, R3 ;  /* 0x00000003000c7213 */ /* 0x000fe20000000000 */
[----:B------:R-:W-:-:S02]  /*1010*/  VIADD R17, R3, 0x1f0 ;  /* 0x000001f003117836 */ /* 0x000fc40000000000 */
[----:B------:R-:W-:-:S04]  /*1020*/  IMAD.HI.U32 R11, R11, R13, R10 ;  /* 0x0000000d0b0b7227 */ /* 0x000fc800078e000a */
[----:B-1----:R-:W-:Y:S02]  /*1030*/  IMAD.MOV R13, RZ, RZ, -R9 ;  /* 0x000000ffff0d7224 */ /* 0x002fe400078e0a09 */
[----:B------:R-:W-:-:S04]  /*1040*/  IMAD.HI.U32 R11, R11, R6, RZ ;  /* 0x000000060b0b7227 */ /* 0x000fc800078e00ff */
[----:B------:R-:W-:Y:S02]  /*1050*/  IMAD.MOV R10, RZ, RZ, -R11 ;  /* 0x000000ffff0a7224 */ /* 0x000fe400078e0a0b */
[----:B------:R-:W-:Y:S01]  /*1060*/  IMAD R11, R13, R2, RZ ;  /* 0x000000020d0b7224 */ /* 0x000fe200078e02ff */
[----:B------:R-:W-:Y:S01]  /*1070*/  IABS R13, R16 ;  /* 0x00000010000d7213 */ /* 0x000fe20000000000 */
[----:B------:R-:W-:Y:S02]  /*1080*/  IMAD R10, R15, R10, R6 ;  /* 0x0000000a0f0a7224 */ /* 0x000fe400078e0206 */
[----:B------:R-:W-:Y:S01]  /*1090*/  IMAD.HI.U32 R6, R9, R11, R8 ;  /* 0x0000000b09067227 */ /* 0x000fe200078e0008 */
[----:B------:R-:W-:Y:S02]  /*10a0*/  IABS R9, R14 ;  /* 0x0000000e00097213 */ /* 0x000fe40000000000 */
[----:B------:R-:W-:Y:S01]  /*10b0*/  ISETP.GT.U32.AND P0, PT, R15, R10, PT ;  /* 0x0000000a0f00720c */ /* 0x000fe20003f04070 */
[----:B------:R-:W-:-:S02]  /*10c0*/  IMAD.MOV.U32 R11, RZ, RZ, R12 ;  /* 0x000000ffff0b7224 */ /* 0x000fc400078e000c */
[----:B------:R-:W-:Y:S02]  /*10d0*/  VIADD R14, R3, 0x1f4 ;  /* 0x000001f4030e7836 */ /* 0x000fe40000000000 */
[----:B------:R-:W-:-:S04]  /*10e0*/  IMAD.HI.U32 R8, R6, R11, RZ ;  /* 0x0000000b06087227 */ /* 0x000fc800078e00ff */
[----:B------:R-:W-:Y:S02]  /*10f0*/  IMAD.MOV R12, RZ, RZ, -R8 ;  /* 0x000000ffff0c7224 */ /* 0x000fe400078e0a08 */
[----:B------:R-:W-:-:S04]  /*1100*/  IMAD.HI.U32 R0, R6, R9, RZ ;  /* 0x0000000906007227 */ /* 0x000fc800078e00ff */
[----:B------:R-:W-:Y:S02]  /*1110*/  @!P0 IMAD.IADD R10, R10, 0x1, -R15 ;  /* 0x000000010a0a8824 */ /* 0x000fe400078e0a0f */
[----:B------:R-:W-:Y:S01]  /*1120*/  IMAD R11, R2, R12, R11 ;  /* 0x0000000c020b7224 */ /* 0x000fe200078e020b */
[----:B------:R-:W-:Y:S01]  /*1130*/  IABS R12, R14 ;  /* 0x0000000e000c7213 */ /* 0x000fe20000000000 */
[----:B------:R-:W-:Y:S01]  /*1140*/  IMAD.MOV R0, RZ, RZ, -R0 ;  /* 0x000000ffff007224 */ /* 0x000fe200078e0a00 */
[----:B------:R-:W-:Y:S01]  /*1150*/  ISETP.GT.U32.AND P0, PT, R15, R10, PT ;  /* 0x0000000a0f00720c */ /* 0x000fe20003f04070 */
[----:B------:R-:W-:Y:S01]  /*1160*/  IMAD.HI.U32 R8, R6, R13, RZ ;  /* 0x0000000d06087227 */ /* 0x000fe200078e00ff */
[----:B------:R-:W-:-:S03]  /*1170*/  ISETP.GT.U32.AND P1, PT, R2, R11, PT ;  /* 0x0000000b0200720c */ /* 0x000fc60003f24070 */
[----:B------:R-:W-:Y:S02]  /*1180*/  IMAD R208, R2, R0, R9 ;  /* 0x0000000002d07224 */ /* 0x000fe400078e0209 */
[----:B------:R-:W-:Y:S02]  /*1190*/  IMAD.MOV.U32 R9, RZ, RZ, R12 ;  /* 0x000000ffff097224 */ /* 0x000fe400078e000c */
[----:B------:R-:W-:Y:S02]  /*11a0*/  IMAD.MOV R8, RZ, RZ, -R8 ;  /* 0x000000ffff087224 */ /* 0x000fe400078e0a08 */
[----:B------:R-:W-:-:S04]  /*11b0*/  IMAD.HI.U32 R0, R6, R9, RZ ;  /* 0x0000000906007227 */ /* 0x000fc800078e00ff */
[----:B------:R-:W-:Y:S02]  /*11c0*/  IMAD.MOV R34, RZ, RZ, -R0 ;  /* 0x000000ffff227224 */ /* 0x000fe400078e0a00 */
[----:B------:R-:W-:Y:S01]  /*11d0*/  IMAD R32, R2, R8, R13 ;  /* 0x0000000802207224 */ /* 0x000fe200078e020d */
[----:B------:R-:W-:Y:S01]  /*11e0*/  IABS R13, R17 ;  /* 0x00000011000d7213 */ /* 0x000fe20000000000 */
[----:B------:R-:W-:Y:S01]  /*11f0*/  @!P0 IMAD.IADD R10, R10, 0x1, -R15 ;  /* 0x000000010a0a8824 */ /* 0x000fe200078e0a0f */
[C---:B------:R-:W-:Y:S01]  /*1200*/  ISETP.GT.U32.AND P0, PT, R2.reuse, R208, PT ;  /* 0x000000d00200720c */ /* 0x040fe20003f04070 */
[C---:B------:R-:W-:Y:S02]  /*1210*/  IMAD R34, R2.reuse, R34, R9 ;  /* 0x0000002202227224 */ /* 0x040fe400078e0209 */
[----:B------:R-:W-:Y:S01]  /*1220*/  @!P1 IMAD.IADD R11, R11, 0x1, -R2 ;  /* 0x000000010b0b9824 */ /* 0x000fe200078e0a02 */
[C---:B------:R-:W-:Y:S01]  /*1230*/  ISETP.GT.U32.AND P1, PT, R2.reuse, R32, PT ;  /* 0x000000200200720c */ /* 0x040fe20003f24070 */
[C---:B------:R-:W-:Y:S01]  /*1240*/  VIADD R12, R3.reuse, 0x1ec ;  /* 0x000001ec030c7836 */ /* 0x040fe20000000000 */
[C---:B------:R-:W-:Y:S01]  /*1250*/  ISETP.GT.U32.AND P6, PT, R2.reuse, R34, PT ;  /* 0x000000220200720c */ /* 0x040fe20003fc4070 */
[----:B------:R-:W-:Y:S01]  /*1260*/  IMAD.MOV.U32 R0, RZ, RZ, R10 ;  /* 0x000000ffff007224 */ /* 0x000fe200078e000a */
[----:B------:R-:W-:Y:S01]  /*1270*/  ISETP.GT.U32.AND P4, PT, R2, R11, PT ;  /* 0x0000000b0200720c */ /* 0x000fe20003f84070 */
[----:B------:R-:W-:Y:S01]  /*1280*/  VIADD R10, R3, 0x1e8 ;  /* 0x000001e8030a7836 */ /* 0x000fe20000000000 */
[----:B------:R-:W-:Y:S01]  /*1290*/  IABS R15, R12 ;  /* 0x0000000c000f7213 */ /* 0x000fe20000000000 */
[----:B------:R-:W-:Y:S01]  /*12a0*/  @!P3 IMAD.MOV R0, RZ, RZ, -R0 ;  /* 0x000000ffff00b224 */ /* 0x000fe200078e0a00 */
[----:B------:R-:W-:Y:S01]  /*12b0*/  @!P5 LOP3.LUT R0, RZ, R4, RZ, 0x33, !PT ;  /* 0x00000004ff00d212 */ /* 0x000fe200078e33ff */
[----:B------:R-:W-:Y:S01]  /*12c0*/  @!P0 IMAD.IADD R208, R208, 0x1, -R2 ;  /* 0x00000001d0d08824 */ /* 0x000fe200078e0a02 */
[----:B------:R-:W-:Y:S01]  /*12d0*/  ISETP.GE.AND P5, PT, R14, RZ, PT ;  /* 0x000000ff0e00720c */ /* 0x000fe20003fa6270 */
[----:B------:R-:W-:Y:S01]  /*12e0*/  IMAD.HI.U32 R4, R6, R13, RZ ;  /* 0x0000000d06047227 */ /* 0x000fe200078e00ff */
[----:B------:R-:W-:-:S02]  /*12f0*/  ISETP.GE.AND P3, PT, R16, RZ, PT ;  /* 0x000000ff1000720c */ /* 0x000fc40003f66270 */
[----:B------:R-:W-:Y:S01]  /*1300*/  ISETP.GE.AND P0, PT, R17, RZ, PT ;  /* 0x000000ff1100720c */ /* 0x000fe20003f06270 */
[--C-:B------:R-:W-:Y:S01]  /*1310*/  @!P1 IMAD.IADD R32, R32, 0x1, -R2.reuse ;  /* 0x0000000120209824 */ /* 0x100fe200078e0a02 */
[----:B------:R-:W-:Y:S01]  /*1320*/  ISETP.GT.U32.AND P1, PT, R2, R208, PT ;  /* 0x000000d00200720c */ /* 0x000fe20003f24070 */
[----:B------:R-:W-:Y:S02]  /*1330*/  @!P6 IMAD.IADD R34, R34, 0x1, -R2 ;  /* 0x000000012222e824 */ /* 0x000fe400078e0a02 */
[----:B------:R-:W-:-:S03]  /*1340*/  IMAD.HI.U32 R8, R6, R15, RZ ;  /* 0x0000000f06087227 */ /* 0x000fc600078e00ff */
[C---:B------:R-:W-:Y:S01]  /*1350*/  ISETP.GT.U32.AND P6, PT, R2.reuse, R34, PT ;  /* 0x000000220200720c */ /* 0x040fe20003fc4070 */
[----:B------:R-:W-:Y:S02]  /*1360*/  IMAD.MOV R4, RZ, RZ, -R4 ;  /* 0x000000ffff047224 */ /* 0x000fe400078e0a04 */
[----:B------:R-:W-:Y:S02]  /*1370*/  IMAD.MOV R8, RZ, RZ, -R8 ;  /* 0x000000ffff087224 */ /* 0x000fe400078e0a08 */
[C---:B------:R-:W-:Y:S01]  /*1380*/  IMAD R96, R2.reuse, R4, R13 ;  /* 0x0000000402607224 */ /* 0x040fe200078e020d */
[----:B------:R-:W-:Y:S01]  /*1390*/  IABS R13, R10 ;  /* 0x0000000a000d7213 */ /* 0x000fe20000000000 */
[--C-:B------:R-:W-:Y:S01]  /*13a0*/  @!P4 IMAD.IADD R11, R11, 0x1, -R2.reuse ;  /* 0x000000010b0bc824 */ /* 0x100fe200078e0a02 */
[C---:B------:R-:W-:Y:S01]  /*13b0*/  ISETP.GT.U32.AND P4, PT, R2.reuse, R32, PT ;  /* 0x000000200200720c */ /* 0x040fe20003f84070 */
[----:B------:R-:W-:Y:S02]  /*13c0*/  IMAD R210, R2, R8, R15 ;  /* 0x0000000802d27224 */ /* 0x000fe400078e020f */
[--C-:B------:R-:W-:Y:S01]  /*13d0*/  @!P1 IMAD.IADD R208, R208, 0x1, -R2.reuse ;  /* 0x00000001d0d09824 */ /* 0x100fe200078e0a02 */
[----:B------:R-:W-:Y:S01]  /*13e0*/  ISETP.GT.U32.AND P1, PT, R2, R96, PT ;  /* 0x000000600200720c */ /* 0x000fe20003f24070 */
[----:B------:R-:W-:Y:S01]  /*13f0*/  @!P6 IMAD.IADD R34, R34, 0x1, -R2 ;  /* 0x000000012222e824 */ /* 0x000fe200078e0a02 */
[----:B------:R-:W-:Y:S01]  /*1400*/  ISETP.GT.U32.AND P6, PT, R2, R210, PT ;  /* 0x000000d20200720c */ /* 0x000fe20003fc4070 */
[----:B------:R-:W-:-:S02]  /*1410*/  VIADD R14, R3, 0x1e4 ;  /* 0x000001e4030e7836 */ /* 0x000fc40000000000 */
[C---:B------:R-:W-:Y:S02]  /*1420*/  VIADD R16, R3.reuse, 0x1e0 ;  /* 0x000001e003107836 */ /* 0x040fe40000000000 */
[----:B------:R-:W-:Y:S01]  /*1430*/  IMAD.HI.U32 R4, R6, R13, RZ ;  /* 0x0000000d06047227 */ /* 0x000fe200078e00ff */
[----:B------:R-:W-:Y:S02]  /*1440*/  IABS R15, R14 ;  /* 0x0000000e000f7213 */ /* 0x000fe40000000000 */
[----:B------:R-:W-:Y:S01]  /*1450*/  IABS R17, R16 ;  /* 0x0000001000117213 */ /* 0x000fe20000000000 */
[--C-:B------:R-:W-:Y:S01]  /*1460*/  @!P4 IMAD.IADD R32, R32, 0x1, -R2.reuse ;  /* 0x000000012020c824 */ /* 0x100fe200078e0a02 */
[----:B------:R-:W-:Y:S01]  /*1470*/  ISETP.GE.AND P4, PT, R3, RZ, PT ;  /* 0x000000ff0300720c */ /* 0x000fe20003f86270 */
[----:B------:R-:W-:Y:S01]  /*1480*/  @!P1 IMAD.IADD R96, R96, 0x1, -R2 ;  /* 0x0000000160609824 */ /* 0x000fe200078e0a02 */
[----:B------:R-:W-:Y:S01]  /*1490*/  ISETP.GE.AND P1, PT, R12, RZ, PT ;  /* 0x000000ff0c00720c */ /* 0x000fe20003f26270 */
[----:B------:R-:W-:-:S04]  /*14a0*/  IMAD.HI.U32 R8, R6, R15, RZ ;  /* 0x0000000f06087227 */ /* 0x000fc800078e00ff */
[----:B------:R-:W-:Y:S01]  /*14b0*/  @!P6 IMAD.IADD R210, R210, 0x1, -R2 ;  /* 0x00000001d2d2e824 */ /* 0x000fe200078e0a02 */
[----:B------:R-:W-:Y:S01]  /*14c0*/  ISETP.GT.U32.AND P6, PT, R2, R96, PT ;  /* 0x000000600200720c */ /* 0x000fe20003fc4070 */
[----:B------:R-:W-:Y:S02]  /*14d0*/  IMAD.MOV R8, RZ, RZ, -R8 ;  /* 0x000000ffff087224 */ /* 0x000fe400078e0a08 */
[----:B------:R-:W-:-:S04]  /*14e0*/  IMAD.HI.U32 R9, R6, R17, RZ ;  /* 0x0000001106097227 */ /* 0x000fc800078e00ff */
[----:B------:R-:W-:Y:S02]  /*14f0*/  IMAD.MOV R4, RZ, RZ, -R4 ;  /* 0x000000ffff047224 */ /* 0x000fe400078e0a04 */
[C---:B------:R-:W-:Y:S02]  /*1500*/  IMAD R38, R2.reuse, R8, R15 ;  /* 0x0000000802267224 */ /* 0x040fe400078e020f */
[----:B------:R-:W-:Y:S02]  /*1510*/  IMAD.MOV R9, RZ, RZ, -R9 ;  /* 0x000000ffff097224 */ /* 0x000fe400078e0a09 */
[----:B------:R-:W-:Y:S02]  /*1520*/  IMAD R36, R2, R4, R13 ;  /* 0x0000000402247224 */ /* 0x000fe400078e020d */
[----:B------:R-:W-:Y:S02]  /*1530*/  IMAD.MOV.U32 R8, RZ, RZ, R11 ;  /* 0x000000ffff087224 */ /* 0x000fe400078e000b */
[----:B------:R-:W-:-:S02]  /*1540*/  VIADD R12, R3, 0x1dc ;  /* 0x000001dc030c7836 */ /* 0x000fc40000000000 */
[C---:B------:R-:W-:Y:S02]  /*1550*/  IMAD R94, R2.reuse, R9, R17 ;  /* 0x00000009025e7224 */ /* 0x040fe400078e0211 */
[----:B------:R-:W-:Y:S01]  /*1560*/  @!P4 IMAD.MOV R8, RZ, RZ, -R8 ;  /* 0x000000ffff08c224 */ /* 0x000fe200078e0a08 */
[C---:B------:R-:W-:Y:S01]  /*1570*/  ISETP.GT.U32.AND P4, PT, R2.reuse, R36, PT ;  /* 0x000000240200720c */ /* 0x040fe20003f84070 */
[----:B------:R-:W-:Y:S01]  /*1580*/  @!P3 IMAD.MOV R32, RZ, RZ, -R32 ;  /* 0x000000ffff20b224 */ /* 0x000fe200078e0a20 */
[----:B------:R-:W-:Y:S01]  /*1590*/  ISETP.GT.U32.AND P3, PT, R2, R38, PT ;  /* 0x000000260200720c */ /* 0x000fe20003f64070 */
[----:B------:R-:W-:Y:S01]  /*15a0*/  @!P2 IMAD.MOV R208, RZ, RZ, -R208 ;  /* 0x000000ffffd0a224 */ /* 0x000fe200078e0ad0 */
[----:B------:R-:W-:Y:S01]  /*15b0*/  IABS R9, R12 ;  /* 0x0000000c00097213 */ /* 0x000fe20000000000 */
[----:B------:R-:W-:Y:S01]  /*15c0*/  @!P6 IMAD.IADD R96, R96, 0x1, -R2 ;  /* 0x000000016060e824 */ /* 0x000fe200078e0a02 */
[C---:B------:R-:W-:Y:S01]  /*15d0*/  ISETP.GT.U32.AND P2, PT, R2.reuse, R210, PT ;  /* 0x000000d20200720c */ /* 0x040fe20003f44070 */
[----:B------:R-:W-:Y:S01]  /*15e0*/  VIADD R15, R3, 0x1d8 ;  /* 0x000001d8030f7836 */ /* 0x000fe20000000000 */
[----:B------:R-:W-:Y:S01]  /*15f0*/  ISETP.GT.U32.AND P6, PT, R2, R94, PT ;  /* 0x0000005e0200720c */ /* 0x000fe20003fc4070 */
[----:B------:R-:W-:-:S03]  /*1600*/  IMAD.HI.U32 R4, R6, R9, RZ ;  /* 0x0000000906047227 */ /* 0x000fc600078e00ff */
[----:B------:R-:W-:Y:S01]  /*1610*/  IABS R11, R15 ;  /* 0x0000000f000b7213 */ /* 0x000fe20000000000 */
[----:B------:R-:W-:Y:S02]  /*1620*/  IMAD.MOV R212, RZ, RZ, -R4 ;  /* 0x000000ffffd47224 */ /* 0x000fe400078e0a04 */
[--C-:B------:R-:W-:Y:S01]  /*1630*/  @!P4 IMAD.IADD R36, R36, 0x1, -R2.reuse ;  /* 0x000000012424c824 */ /* 0x100fe200078e0a02 */
[----:B------:R-:W-:Y:S01]  /*1640*/  ISETP.GE.AND P4, PT, R16, RZ, PT ;  /* 0x000000ff1000720c */ /* 0x000fe20003f86270 */
[--C-:B------:R-:W-:Y:S02]  /*1650*/  @!P3 IMAD.IADD R38, R38, 0x1, -R2.reuse ;  /* 0x000000012626b824 */ /* 0x100fe400078e0a02 */
[--C-:B------:R-:W-:Y:S01]  /*1660*/  @!P2 IMAD.IADD R210, R210, 0x1, -R2.reuse ;  /* 0x00000001d2d2a824 */ /* 0x100fe200078e0a02 */
[C---:B------:R-:W-:Y:S01]  /*1670*/  ISETP.GT.U32.AND P3, PT, R2.reuse, R36, PT ;  /* 0x000000240200720c */ /* 0x040fe20003f64070 */
[----:B------:R-:W-:Y:S01]  /*1680*/  IMAD R212, R2, R212, R9 ;  /* 0x000000d402d47224 */ /* 0x000fe200078e0209 */
[----:B------:R-:W-:Y:S01]  /*1690*/  ISETP.GE.AND P2, PT, R14, RZ, PT ;  /* 0x000000ff0e00720c */ /* 0x000fe20003f46270 */
[----:B------:R-:W-:Y:S01]  /*16a0*/  @!P6 IMAD.IADD R94, R94, 0x1, -R2 ;  /* 0x000000015e5ee824 */ /* 0x000fe200078e0a02 */
[----:B------:R-:W-:Y:S01]  /*16b0*/  ISETP.GT.U32.AND P6, PT, R2, R38, PT ;  /* 0x000000260200720c */ /* 0x000fe20003fc4070 */
[----:B------:R-:W-:-:S04]  /*16c0*/  IMAD.HI.U32 R4, R6, R11, RZ ;  /* 0x0000000b06047227 */ /* 0x000fc800078e00ff */
[----:B------:R-:W-:Y:S01]  /*16d0*/  @!P1 IMAD.MOV R210, RZ, RZ, -R210 ;  /* 0x000000ffffd29224 */ /* 0x000fe200078e0ad2 */
[----:B------:R-:W-:Y:S01]  /*16e0*/  ISETP.GT.U32.AND P1, PT, R2, R212, PT ;  /* 0x000000d40200720c */ /* 0x000fe20003f24070 */
[----:B------:R-:W-:Y:S01]  /*16f0*/  @!P5 IMAD.MOV R34, RZ, RZ, -R34 ;  /* 0x000000ffff22d224 */ /* 0x000fe200078e0a22 */
[----:B------:R-:W-:Y:S01]  /*1700*/  ISETP.GE.AND P5, PT, R10, RZ, PT ;  /* 0x000000ff0a00720c */ /* 0x000fe20003fa6270 */
[----:B------:R-:W-:Y:S01]  /*1710*/  @!P0 IMAD.MOV R96, RZ, RZ, -R96 ;  /* 0x000000ffff608224 */ /* 0x000fe200078e0a60 */
[C---:B------:R-:W-:Y:S01]  /*1720*/  ISETP.GT.U32.AND P0, PT, R2.reuse, R94, PT ;  /* 0x0000005e0200720c */ /* 0x040fe20003f04070 */
[----:B------:R-:W-:Y:S02]  /*1730*/  IMAD.MOV R4, RZ, RZ, -R4 ;  /* 0x000000ffff047224 */ /* 0x000fe400078e0a04 */
[----:B------:R-:W-:Y:S02]  /*1740*/  VIADD R10, R3, 0x1d4 ;  /* 0x000001d4030a7836 */ /* 0x000fe40000000000 */
[----:B------:R-:W-:-:S02]  /*1750*/  IMAD R40, R2, R4, R11 ;  /* 0x0000000402287224 */ /* 0x000fc400078e020b */
[--C-:B------:R-:W-:Y:S01]  /*1760*/  @!P3 IMAD.IADD R36, R36, 0x1, -R2.reuse ;  /* 0x000000012424b824 */ /* 0x100fe200078e0a02 */
[----:B------:R-:W-:Y:S01]  /*1770*/  IABS R11, R10 ;  /* 0x0000000a000b7213 */ /* 0x000fe20000000000 */
[--C-:B------:R-:W-:Y:S01]  /*1780*/  @!P6 IMAD.IADD R38, R38, 0x1, -R2.reuse ;  /* 0x000000012626e824 */ /* 0x100fe200078e0a02 */
[----:B------:R-:W-:Y:S01]  /*1790*/  ISETP.GE.AND P3, PT, R12, RZ, PT ;  /* 0x000000ff0c00720c */ /* 0x000fe20003f66270 */
[----:B------:R-:W-:Y:S01]  /*17a0*/  VIADD R12, R3, 0x1cc ;  /* 0x000001cc030c7836 */ /* 0x000fe20000000000 */
[----:B------:R-:W-:Y:S01]  /*17b0*/  ISETP.GT.U32.AND P6, PT, R2, R40, PT ;  /* 0x000000280200720c */ /* 0x000fe20003fc4070 */
[----:B------:R-:W-:Y:S01]  /*17c0*/  @!P1 IMAD.IADD R212, R212, 0x1, -R2 ;  /* 0x00000001d4d49824 */ /* 0x000fe200078e0a02 */
[----:B------:R-:W-:Y:S01]  /*17d0*/  ISETP.GE.AND P1, PT, R10, RZ, PT ;  /* 0x000000ff0a00720c */ /* 0x000fe20003f26270 */
[----:B------:R-:W-:-:S04]  /*17e0*/  IMAD.HI.U32 R4, R6, R11, RZ ;  /* 0x0000000b06047227 */ /* 0x000fc800078e00ff */
[----:B------:R-:W-:Y:S01]  /*17f0*/  @!P0 IMAD.IADD R94, R94, 0x1, -R2 ;  /* 0x000000015e5e8824 */ /* 0x000fe200078e0a02 */
[----:B------:R-:W-:Y:S01]  /*1800*/  ISETP.GE.AND P0, PT, R15, RZ, PT ;  /* 0x000000ff0f00720c */ /* 0x000fe20003f06270 */
[----:B------:R-:W-:Y:S01]  /*1810*/  @!P5 IMAD.MOV R36, RZ, RZ, -R36 ;  /* 0x000000ffff24d224 */ /* 0x000fe200078e0a24 */
[----:B------:R-:W-:Y:S01]  /*1820*/  IABS R15, R12 ;  /* 0x0000000c000f7213 */ /* 0x000fe20000000000 */
[----:B------:R-:W-:Y:S01]  /*1830*/  IMAD.MOV R4, RZ, RZ, -R4 ;  /* 0x000000ffff047224 */ /* 0x000fe200078e0a04 */
[----:B------:R-:W-:Y:S01]  /*1840*/  ISETP.GT.U32.AND P5, PT, R2, R212, PT ;  /* 0x000000d40200720c */ /* 0x000fe20003fa4070 */
[----:B------:R-:W-:Y:S02]  /*1850*/  @!P6 IMAD.IADD R40, R40, 0x1, -R2 ;  /* 0x000000012828e824 */ /* 0x000fe400078e0a02 */
[----:B------:R-:W-:Y:S02]  /*1860*/  IMAD R42, R2, R4, R11 ;  /* 0x00000004022a7224 */ /* 0x000fe400078e020b */
[----:B------:R-:W-:Y:S01]  /*1870*/  IMAD.HI.U32 R4, R6, R15, RZ ;  /* 0x0000000f06047227 */ /* 0x000fe200078e00ff */
[----:B------:R-:W-:-:S03]  /*1880*/  ISETP.GT.U32.AND P6, PT, R2, R40, PT ;  /* 0x000000280200720c */ /* 0x000fc60003fc4070 */
[----:B------:R-:W-:Y:S02]  /*1890*/  VIADD R14, R3, 0x1d0 ;  /* 0x000001d0030e7836 */ /* 0x000fe40000000000 */
[----:B------:R-:W-:Y:S02]  /*18a0*/  IMAD.MOV R4, RZ, RZ, -R4 ;  /* 0x000000ffff047224 */ /* 0x000fe400078e0a04 */
[----:B------:R-:W-:Y:S01]  /*18b0*/  @!P5 IMAD.IADD R212, R212, 0x1, -R2 ;  /* 0x00000001d4d4d824 */ /* 0x000fe200078e0a02 */
[----:B------:R-:W-:Y:S01]  /*18c0*/  IABS R13, R14 ;  /* 0x0000000e000d7213 */ /* 0x000fe20000000000 */
[----:B------:R-:W-:Y:S02]  /*18d0*/  IMAD R214, R2, R4, R15 ;  /* 0x0000000402d67224 */ /* 0x000fe400078e020f */
[----:B------:R-:W-:Y:S02]  /*18e0*/  @!P3 IMAD.MOV R212, RZ, RZ, -R212 ;  /* 0x000000ffffd4b224 */ /* 0x000fe400078e0ad4 */
[----:B------:R-:W-:Y:S01]  /*18f0*/  IMAD.HI.U32 R9, R6, R13, RZ ;  /* 0x0000000d06097227 */ /* 0x000fe200078e00ff */
[----:B------:R-:W-:-:S03]  /*1900*/  ISETP.GT.U32.AND P3, PT, R2, R214, PT ;  /* 0x000000d60200720c */ /* 0x000fc60003f64070 */
[----:B------:R-:W-:Y:S02]  /*1910*/  IMAD.MOV R9, RZ, RZ, -R9 ;  /* 0x000000ffff097224 */ /* 0x000fe400078e0a09 */
[----:B------:R-:W-:Y:S01]  /*1920*/  @!P2 IMAD.MOV R38, RZ, RZ, -R38 ;  /* 0x000000ffff26a224 */ /* 0x000fe200078e0a26 */
[----:B------:R-:W-:Y:S01]  /*1930*/  ISETP.GT.U32.AND P2, PT, R2, R42, PT ;  /* 0x0000002a0200720c */ /* 0x000fe20003f44070 */
[--C-:B------:R-:W-:Y:S01]  /*1940*/  @!P6 IMAD.IADD R40, R40, 0x1, -R2.reuse ;  /* 0x000000012828e824 */ /* 0x100fe200078e0a02 */
[----:B------:R-:W-:Y:S01]  /*1950*/  ISETP.GE.AND P6, PT, R12, RZ, PT ;  /* 0x000000ff0c00720c */ /* 0x000fe20003fc6270 */
[C---:B------:R-:W-:Y:S02]  /*1960*/  IMAD R92, R2.reuse, R9, R13 ;  /* 0x00000009025c7224 */ /* 0x040fe400078e020d */
[C---:B------:R-:W-:Y:S02]  /*1970*/  VIADD R12, R3.reuse, 0x1c4 ;  /* 0x000001c4030c7836 */ /* 0x040fe40000000000 */
[----:B------:R-:W-:Y:S01]  /*1980*/  VIADD R9, R3, 0x1c8 ;  /* 0x000001c803097836 */ /* 0x000fe20000000000 */
[----:B------:R-:W-:Y:S01]  /*1990*/  ISETP.GT.U32.AND P5, PT, R2, R92, PT ;  /* 0x0000005c0200720c */ /* 0x000fe20003fa4070 */
[----:B------:R-:W-:Y:S01]  /*19a0*/  @!P3 IMAD.IADD R214, R214, 0x1, -R2 ;  /* 0x00000001d6d6b824 */ /* 0x000fe200078e0a02 */
[----:B------:R-:W-:Y:S01]  /*19b0*/  IABS R13, R12 ;  /* 0x0000000c000d7213 */ /* 0x000fe20000000000 */
[----:B------:R-:W-:Y:S01]  /*19c0*/  @!P0 IMAD.MOV R40, RZ, RZ, -R40 ;  /* 0x000000ffff288224 */ /* 0x000fe200078e0a28 */
[----:B------:R-:W-:Y:S01]  /*19d0*/  IABS R11, R9 ;  /* 0x00000009000b7213 */ /* 0x000fe20000000000 */
[----:B------:R-:W-:Y:S01]  /*19e0*/  @!P2 IMAD.IADD R42, R42, 0x1, -R2 ;  /* 0x000000012a2aa824 */ /* 0x000fe200078e0a02 */
[----:B------:R-:W-:Y:S01]  /*19f0*/  ISETP.GE.AND P0, PT, R9, RZ, PT ;  /* 0x000000ff0900720c */ /* 0x000fe20003f06270 */
[----:B------:R-:W-:Y:S01]  /*1a00*/  IMAD.HI.U32 R9, R6, R13, RZ ;  /* 0x0000000d06097227 */ /* 0x000fe200078e00ff */
[----:B------:R-:W-:-:S02]  /*1a10*/  ISETP.GT.U32.AND P3, PT, R2, R214, PT ;  /* 0x000000d60200720c */ /* 0x000fc40003f64070 */
[----:B------:R-:W-:Y:S01]  /*1a20*/  ISETP.GT.U32.AND P2, PT, R2, R42, PT ;  /* 0x0000002a0200720c */ /* 0x000fe20003f44070 */
[----:B------:R-:W-:Y:S02]  /*1a30*/  IMAD.MOV R9, RZ, RZ, -R9 ;  /* 0x000000ffff097224 */ /* 0x000fe400078e0a09 */
[----:B------:R-:W-:Y:S02]  /*1a40*/  @!P5 IMAD.IADD R92, R92, 0x1, -R2 ;  /* 0x000000015c5cd824 */ /* 0x000fe400078e0a02 */
[----:B------:R-:W-:Y:S02]  /*1a50*/  IMAD R46, R2, R9, R13 ;  /* 0x00000009022e7224 */ /* 0x000fe400078e020d */
[----:B------:R-:W-:Y:S01]  /*1a60*/  @!P4 IMAD.MOV R94, RZ, RZ, -R94 ;  /* 0x000000ffff5ec224 */ /* 0x000fe200078e0a5e */
[----:B------:R-:W-:Y:S01]  /*1a70*/  ISETP.GE.AND P4, PT, R14, RZ, PT ;  /* 0x000000ff0e00720c */ /* 0x000fe20003f86270 */
[----:B------:R-:W-:Y:S01]  /*1a80*/  VIADD R14, R3, 0x1c0 ;  /* 0x000001c0030e7836 */ /* 0x000fe20000000000 */
[----:B------:R-:W-:Y:S01]  /*1a90*/  ISETP.GT.U32.AND P5, PT, R2, R92, PT ;  /* 0x0000005c0200720c */ /* 0x000fe20003fa4070 */
[----:B------:R-:W-:-:S03]  /*1aa0*/  IMAD.HI.U32 R4, R6, R11, RZ ;  /* 0x0000000b06047227 */ /* 0x000fc600078e00ff */
[----:B------:R-:W-:Y:S01]  /*1ab0*/  IABS R15, R14 ;  /* 0x0000000e000f7213 */ /* 0x000fe20000000000 */
[----:B------:R-:W-:Y:S01]  /*1ac0*/  @!P3 IMAD.IADD R214, R214, 0x1, -R2 ;  /* 0x00000001d6d6b824 */ /* 0x000fe200078e0a02 */
[----:B------:R-:W-:Y:S01]  /*1ad0*/  ISETP.GT.U32.AND P3, PT, R2, R46, PT ;  /* 0x0000002e0200720c */ /* 0x000fe20003f64070 */
[----:B------:R-:W-:Y:S02]  /*1ae0*/  IMAD.MOV R4, RZ, RZ, -R4 ;  /* 0x000000ffff047224 */ /* 0x000fe400078e0a04 */
[----:B------:R-:W-:Y:S01]  /*1af0*/  @!P2 IMAD.IADD R42, R42, 0x1, -R2 ;  /* 0x000000012a2aa824 */ /* 0x000fe200078e0a02 */
[----:B------:R-:W-:Y:S01]  /*1b00*/  ISETP.GE.AND P2, PT, R12, RZ, PT ;  /* 0x000000ff0c00720c */ /* 0x000fe20003f46270 */
[----:B------:R-:W-:Y:S02]  /*1b10*/  IMAD R44, R2, R4, R11 ;  /* 0x00000004022c7224 */ /* 0x000fe400078e020b */
[----:B------:R-:W-:-:S04]  /*1b20*/  IMAD.HI.U32 R10, R6, R15, RZ ;  /* 0x0000000f060a7227 */ /* 0x000fc800078e00ff */
[C---:B------:R-:W-:Y:S02]  /*1b30*/  VIADD R4, R3.reuse, 0x1bc ;  /* 0x000001bc03047836 */ /* 0x040fe40000000000 */
[----:B------:R-:W-:Y:S01]  /*1b40*/  @!P1 IMAD.MOV R42, RZ, RZ, -R42 ;  /* 0x000000ffff2a9224 */ /* 0x000fe200078e0a2a */
[----:B------:R-:W-:Y:S01]  /*1b50*/  ISETP.GT.U32.AND P1, PT, R2, R44, PT ;  /* 0x0000002c0200720c */ /* 0x000fe20003f24070 */
[----:B------:R-:W-:Y:S01]  /*1b60*/  IMAD.MOV R10, RZ, RZ, -R10 ;  /* 0x000000ffff0a7224 */ /* 0x000fe200078e0a0a */
[----:B------:R-:W-:Y:S01]  /*1b70*/  IABS R13, R4 ;  /* 0x00000004000d7213 */ /* 0x000fe20000000000 */
[--C-:B------:R-:W-:Y:S01]  /*1b80*/  @!P5 IMAD.IADD R92, R92, 0x1, -R2.reuse ;  /* 0x000000015c5cd824 */ /* 0x100fe200078e0a02 */
[----:B------:R-:W-:Y:S01]  /*1b90*/  ISETP.GE.AND P5, PT, R14, RZ, PT ;  /* 0x000000ff0e00720c */ /* 0x000fe20003fa6270 */
[----:B------:R-:W-:Y:S02]  /*1ba0*/  VIADD R12, R3, 0x1b8 ;  /* 0x000001b8030c7836 */ /* 0x000fe40000000000 */
[----:B------:R-:W-:-:S02]  /*1bb0*/  @!P3 IMAD.IADD R46, R46, 0x1, -R2 ;  /* 0x000000012e2eb824 */ /* 0x000fc400078e0a02 */
[----:B------:R-:W-:Y:S01]  /*1bc0*/  IMAD R90, R2, R10, R15 ;  /* 0x0000000a025a7224 */ /* 0x000fe200078e020f */
[----:B------:R-:W-:Y:S01]  /*1bd0*/  IABS R15, R12 ;  /* 0x0000000c000f7213 */ /* 0x000fe20000000000 */
[----:B------:R-:W-:Y:S01]  /*1be0*/  @!P4 IMAD.MOV R92, RZ, RZ, -R92 ;  /* 0x000000ffff5cc224 */ /* 0x000fe200078e0a5c */
[----:B------:R-:W-:Y:S01]  /*1bf0*/  ISETP.GE.AND P4, PT, R4, RZ, PT ;  /* 0x000000ff0400720c */ /* 0x000fe20003f86270 */
[----:B------:R-:W-:Y:S01]  /*1c00*/  IMAD.HI.U32 R4, R6, R13, RZ ;  /* 0x0000000d06047227 */ /* 0x000fe200078e00ff */
[----:B------:R-:W-:-:S03]  /*1c10*/  ISETP.GT.U32.AND P3, PT, R2, R46, PT ;  /* 0x0000002e0200720c */ /* 0x000fc60003f64070 */
[----:B------:R-:W-:Y:S01]  /*1c20*/  @!P6 IMAD.MOV R214, RZ, RZ, -R214 ;  /* 0x000000ffffd6e224 */ /* 0x000fe200078e0ad6 */
[----:B------:R-:W-:Y:S01]  /*1c30*/  ISETP.GT.U32.AND P6, PT, R2, R90, PT ;  /* 0x0000005a0200720c */ /* 0x000fe20003fc4070 */
[----:B------:R-:W-:Y:S02]  /*1c40*/  VIADD R14, R3, 0x1b4 ;  /* 0x000001b4030e7836 */ /* 0x000fe40000000000 */
[----:B------:R-:W-:-:S03]  /*1c50*/  IMAD.HI.U32 R9, R6, R15, RZ ;  /* 0x0000000f06097227 */ /* 0x000fc600078e00ff */
[----:B------:R-:W-:Y:S01]  /*1c60*/  IABS R17, R14 ;  /* 0x0000000e00117213 */ /* 0x000fe20000000000 */
[----:B------:R-:W-:Y:S02]  /*1c70*/  IMAD.MOV R4, RZ, RZ, -R4 ;  /* 0x000000ffff047224 */ /* 0x000fe400078e0a04 */
[----:B------:R-:W-:Y:S02]  /*1c80*/  @!P1 IMAD.IADD R44, R44, 0x1, -R2 ;  /* 0x000000012c2c9824 */ /* 0x000fe400078e0a02 */
[----:B------:R-:W-:Y:S02]  /*1c90*/  VIADD R16, R3, 0x1b0 ;  /* 0x000001b003107836 */ /* 0x000fe40000000000 */
[----:B------:R-:W-:Y:S01]  /*1ca0*/  IMAD.MOV R9, RZ, RZ, -R9 ;  /* 0x000000ffff097224 */ /* 0x000fe200078e0a09 */
[C---:B------:R-:W-:Y:S01]  /*1cb0*/  ISETP.GT.U32.AND P1, PT, R2.reuse, R44, PT ;  /* 0x0000002c0200720c */ /* 0x040fe20003f24070 */
[C---:B------:R-:W-:Y:S01]  /*1cc0*/  IMAD R216, R2.reuse, R4, R13 ;  /* 0x0000000402d87224 */ /* 0x040fe200078e020d */
[----:B------:R-:W-:Y:S01]  /*1cd0*/  IABS R19, R16 ;  /* 0x0000001000137213 */ /* 0x000fe20000000000 */
[----:B------:R-:W-:-:S02]  /*1ce0*/  IMAD R54, R2, R9, R15 ;  /* 0x0000000902367224 */ /* 0x000fc400078e020f */
[----:B------:R-:W-:Y:S01]  /*1cf0*/  @!P3 IMAD.IADD R46, R46, 0x1, -R2 ;  /* 0x000000012e2eb824 */ /* 0x000fe200078e0a02 */
[----:B------:R-:W-:Y:S01]  /*1d00*/  ISETP.GT.U32.AND P3, PT, R2, R216, PT ;  /* 0x000000d80200720c */ /* 0x000fe20003f64070 */
[----:B------:R-:W-:-:S04]  /*1d10*/  IMAD.HI.U32 R10, R6, R17, RZ ;  /* 0x00000011060a7227 */ /* 0x000fc800078e00ff */
[----:B------:R-:W-:Y:S01]  /*1d20*/  @!P6 IMAD.IADD R90, R90, 0x1, -R2 ;  /* 0x000000015a5ae824 */ /* 0x000fe200078e0a02 */
[----:B------:R-:W-:Y:S01]  /*1d30*/  ISETP.GT.U32.AND P6, PT, R2, R54, PT ;  /* 0x000000360200720c */ /* 0x000fe20003fc4070 */
[----:B------:R-:W-:Y:S02]  /*1d40*/  IMAD.MOV R10, RZ, RZ, -R10 ;  /* 0x000000ffff0a7224 */ /* 0x000fe400078e0a0a */
[----:B------:R-:W-:-:S04]  /*1d50*/  IMAD.HI.U32 R11, R6, R19, RZ ;  /* 0x00000013060b7227 */ /* 0x000fc800078e00ff */
[----:B------:R-:W-:Y:S02]  /*1d60*/  IMAD R62, R2, R10, R17 ;  /* 0x0000000a023e7224 */ /* 0x000fe400078e0211 */
[----:B------:R-:W-:Y:S02]  /*1d70*/  IMAD.MOV R11, RZ, RZ, -R11 ;  /* 0x000000ffff0b7224 */ /* 0x000fe400078e0a0b */
[C---:B------:R-:W-:Y:S02]  /*1d80*/  VIADD R10, R3.reuse, 0x1ac ;  /* 0x000001ac030a7836 */ /* 0x040fe40000000000 */
[----:B------:R-:W-:Y:S01]  /*1d90*/  @!P1 IMAD.IADD R44, R44, 0x1, -R2 ;  /* 0x000000012c2c9824 */ /* 0x000fe200078e0a02 */
[----:B------:R-:W-:Y:S01]  /*1da0*/  ISETP.GE.AND P1, PT, R12, RZ, PT ;  /* 0x000000ff0c00720c */ /* 0x000fe20003f26270 */
[----:B------:R-:W-:Y:S01]  /*1db0*/  IMAD R218, R2, R11, R19 ;  /* 0x0000000b02da7224 */ /* 0x000fe200078e0213 */
[----:B------:R-:W-:Y:S01]  /*1dc0*/  IABS R11, R10 ;  /* 0x0000000a000b7213 */ /* 0x000fe20000000000 */
[----:B------:R-:W-:-:S02]  /*1dd0*/  VIADD R12, R3, 0x1a8 ;  /* 0x000001a8030c7836 */ /* 0x000fc40000000000 */
[--C-:B------:R-:W-:Y:S01]  /*1de0*/  @!P3 IMAD.IADD R216, R216, 0x1, -R2.reuse ;  /* 0x00000001d8d8b824 */ /* 0x100fe200078e0a02 */
[----:B------:R-:W-:Y:S01]  /*1df0*/  ISETP.GT.U32.AND P3, PT, R2, R90, PT ;  /* 0x0000005a0200720c */ /* 0x000fe20003f64070 */
[----:B------:R-:W-:Y:S01]  /*1e00*/  @!P6 IMAD.IADD R54, R54, 0x1, -R2 ;  /* 0x000000013636e824 */ /* 0x000fe200078e0a02 */
[----:B------:R-:W-:Y:S01]  /*1e10*/  IABS R13, R12 ;  /* 0x0000000c000d7213 */ /* 0x000fe20000000000 */
[----:B------:R-:W-:Y:S01]  /*1e20*/  @!P0 IMAD.MOV R44, RZ, RZ, -R44 ;  /* 0x000000ffff2c8224 */ /* 0x000fe200078e0a2c */
[----:B------:R-:W-:Y:S01]  /*1e30*/  ISETP.GT.U32.AND P0, PT, R2, R216, PT ;  /* 0x000000d80200720c */ /* 0x000fe20003f04070 */
[----:B------:R-:W-:Y:S01]  /*1e40*/  IMAD.HI.U32 R4, R6, R11, RZ ;  /* 0x0000000b06047227 */ /* 0x000fe200078e00ff */
[----:B------:R-:W-:-:S03]  /*1e50*/  ISETP.GT.U32.AND P6, PT, R2, R54, PT ;  /* 0x000000360200720c */ /* 0x000fc60003fc4070 */
[----:B------:R-:W-:-:S04]  /*1e60*/  IMAD.HI.U32 R9, R6, R13, RZ ;  /* 0x0000000d06097227 */ /* 0x000fc800078e00ff */
[----:B------:R-:W-:Y:S02]  /*1e70*/  IMAD.MOV R4, RZ, RZ, -R4 ;  /* 0x000000ffff047224 */ /* 0x000fe400078e0a04 */
[----:B------:R-:W-:Y:S02]  /*1e80*/  IMAD.MOV R88, RZ, RZ, -R9 ;  /* 0x000000ffff587224 */ /* 0x000fe400078e0a09 */
[----:B------:R-:W-:Y:S01]  /*1e90*/  @!P2 IMAD.MOV R46, RZ, RZ, -R46 ;  /* 0x000000ffff2ea224 */ /* 0x000fe200078e0a2e */
[----:B------:R-:W-:Y:S01]  /*1ea0*/  ISETP.GT.U32.AND P2, PT, R2, R62, PT ;  /* 0x0000003e0200720c */ /* 0x000fe20003f44070 */
[----:B------:R-:W-:Y:S01]  /*1eb0*/  @!P3 IMAD.IADD R90, R90, 0x1, -R2 ;  /* 0x000000015a5ab824 */ /* 0x000fe200078e0a02 */
[C---:B------:R-:W-:Y:S01]  /*1ec0*/  ISETP.GT.U32.AND P3, PT, R2.reuse, R218, PT ;  /* 0x000000da0200720c */ /* 0x040fe20003f64070 */
[C---:B------:R-:W-:Y:S02]  /*1ed0*/  IMAD R70, R2.reuse, R4, R11 ;  /* 0x0000000402467224 */ /* 0x040fe400078e020b */
[----:B------:R-:W-:-:S02]  /*1ee0*/  IMAD R88, R2, R88, R13 ;  /* 0x0000005802587224 */ /* 0x000fc400078e020d */
[--C-:B------:R-:W-:Y:S01]  /*1ef0*/  @!P0 IMAD.IADD R216, R216, 0x1, -R2.reuse ;  /* 0x00000001d8d88824 */ /* 0x100fe200078e0a02 */
[----:B------:R-:W-:Y:S01]  /*1f00*/  ISETP.GT.U32.AND P0, PT, R2, R70, PT ;  /* 0x000000460200720c */ /* 0x000fe20003f04070 */
[--C-:B------:R-:W-:Y:S01]  /*1f10*/  @!P6 IMAD.IADD R54, R54, 0x1, -R2.reuse ;  /* 0x000000013636e824 */ /* 0x100fe200078e0a02 */
[----:B------:R-:W-:Y:S01]  /*1f20*/  ISETP.GT.U32.AND P6, PT, R2, R88, PT ;  /* 0x000000580200720c */ /* 0x000fe20003fc4070 */
[C---:B------:R-:W-:Y:S02]  /*1f30*/  VIADD R18, R3.reuse, 0x1a4 ;  /* 0x000001a403127836 */ /* 0x040fe40000000000 */
[----:B------:R-:W-:Y:S02]  /*1f40*/  VIADD R19, R3, 0x1a0 ;  /* 0x000001a003137836 */ /* 0x000fe40000000000 */
[--C-:B------:R-:W-:Y:S01]  /*1f50*/  @!P2 IMAD.IADD R62, R62, 0x1, -R2.reuse ;  /* 0x000000013e3ea824 */ /* 0x100fe200078e0a02 */
[----:B------:R-:W-:Y:S01]  /*1f60*/  IABS R15, R18 ;  /* 0x00000012000f7213 */ /* 0x000fe20000000000 */
[----:B------:R-:W-:Y:S01]  /*1f70*/  @!P3 IMAD.IADD R218, R218, 0x1, -R2 ;  /* 0x00000001dadab824 */ /* 0x000fe200078e0a02 */
[----:B------:R-:W-:Y:S01]  /*1f80*/  IABS R17, R19 ;  /* 0x0000001300117213 */ /* 0x000fe20000000000 */
[----:B------:R-:W-:Y:S01]  /*1f90*/  @!P5 IMAD.MOV R90, RZ, RZ, -R90 ;  /* 0x000000ffff5ad224 */ /* 0x000fe200078e0a5a */
[----:B------:R-:W-:Y:S01]  /*1fa0*/  ISETP.GE.AND P2, PT, R14, RZ, PT ;  /* 0x000000ff0e00720c */ /* 0x000fe20003f46270 */
[----:B------:R-:W-:Y:S01]  /*1fb0*/  @!P0 IMAD.IADD R70, R70, 0x1, -R2 ;  /* 0x0000000146468824 */ /* 0x000fe200078e0a02 */
[----:B------:R-:W-:Y:S01]  /*1fc0*/  ISETP.GT.U32.AND P0, PT, R2, R62, PT ;  /* 0x0000003e0200720c */ /* 0x000fe20003f04070 */
[----:B------:R-:W-:Y:S01]  /*1fd0*/  IMAD.HI.U32 R4, R6, R15, RZ ;  /* 0x0000000f06047227 */ /* 0x000fe200078e00ff */
[----:B------:R-:W-:-:S02]  /*1fe0*/  ISETP.GT.U32.AND P5, PT, R2, R218, PT ;  /* 0x000000da0200720c */ /* 0x000fc40003fa4070 */
[----:B------:R-:W-:Y:S01]  /*1ff0*/  ISETP.GE.AND P3, PT, R16, RZ, PT ;  /* 0x000000ff1000720c */ /* 0x000fe20003f66270 */
[----:B------:R-:W-:-:S04]  /*2000*/  IMAD.HI.U32 R9, R6, R17, RZ ;  /* 0x0000001106097227 */ /* 0x000fc800078e00ff */
[----:B------:R-:W-:Y:S01]  /*2010*/  @!P6 IMAD.IADD R88, R88, 0x1, -R2 ;  /* 0x000000015858e824 */ /* 0x000fe200078e0a02 */
[C---:B------:R-:W-:Y:S01]  /*2020*/  ISETP.GT.U32.AND P6, PT, R2.reuse, R70, PT ;  /* 0x000000460200720c */ /* 0x040fe20003fc4070 */
[----:B------:R-:W-:Y:S02]  /*2030*/  IMAD.MOV R4, RZ, RZ, -R4 ;  /* 0x000000ffff047224 */ /* 0x000fe400078e0a04 */
[----:B------:R-:W-:Y:S02]  /*2040*/  IMAD.MOV R9, RZ, RZ, -R9 ;  /* 0x000000ffff097224 */ /* 0x000fe400078e0a09 */
[C---:B------:R-:W-:Y:S02]  /*2050*/  VIADD R14, R3.reuse, 0x19c ;  /* 0x0000019c030e7836 */ /* 0x040fe40000000000 */
[C---:B------:R-:W-:Y:S02]  /*2060*/  IMAD R220, R2.reuse, R4, R15 ;  /* 0x0000000402dc7224 */ /* 0x040fe400078e020f */
[----:B------:R-:W-:Y:S01]  /*2070*/  IMAD R76, R2, R9, R17 ;  /* 0x00000009024c7224 */ /* 0x000fe200078e0211 */
[----:B------:R-:W-:Y:S01]  /*2080*/  IABS R11, R14 ;  /* 0x0000000e000b7213 */ /* 0x000fe20000000000 */
[----:B------:R-:W-:-:S02]  /*2090*/  VIADD R15, R3, 0x198 ;  /* 0x00000198030f7836 */ /* 0x000fc40000000000 */
[----:B------:R-:W-:Y:S01]  /*20a0*/  @!P4 IMAD.MOV R216, RZ, RZ, -R216 ;  /* 0x000000ffffd8c224 */ /* 0x000fe200078e0ad8 */
[----:B------:R-:W-:Y:S01]  /*20b0*/  ISETP.GT.U32.AND P4, PT, R2, R88, PT ;  /* 0x000000580200720c */ /* 0x000fe20003f84070 */
[--C-:B------:R-:W-:Y:S01]  /*20c0*/  @!P0 IMAD.IADD R62, R62, 0x1, -R2.reuse ;  /* 0x000000013e3e8824 */ /* 0x100fe200078e0a02 */
[----:B------:R-:W-:Y:S01]  /*20d0*/  IABS R13, R15 ;  /* 0x0000000f000d7213 */ /* 0x000fe20000000000 */
[----:B------:R-:W-:Y:S01]  /*20e0*/  @!P5 IMAD.IADD R218, R218, 0x1, -R2 ;  /* 0x00000001dadad824 */ /* 0x000fe200078e0a02 */
[----:B------:R-:W-:Y:S01]  /*20f0*/  ISETP.GE.AND P0, PT, R10, RZ, PT ;  /* 0x000000ff0a00720c */ /* 0x000fe20003f06270 */
[----:B------:R-:W-:Y:S01]  /*2100*/  IMAD.HI.U32 R4, R6, R11, RZ ;  /* 0x0000000b06047227 */ /* 0x000fe200078e00ff */
[----:B------:R-:W-:-:S03]  /*2110*/  ISETP.GT.U32.AND P5, PT, R2, R76, PT ;  /* 0x0000004c0200720c */ /* 0x000fc60003fa4070 */
[----:B------:R-:W-:Y:S01]  /*2120*/  @!P6 IMAD.IADD R70, R70, 0x1, -R2 ;  /* 0x000000014646e824 */ /* 0x000fe200078e0a02 */
[----:B------:R-:W-:Y:S01]  /*2130*/  ISETP.GE.AND P6, PT, R12, RZ, PT ;  /* 0x000000ff0c00720c */ /* 0x000fe20003fc6270 */
[----:B------:R-:W-:-:S04]  /*2140*/  IMAD.HI.U32 R9, R6, R13, RZ ;  /* 0x0000000d06097227 */ /* 0x000fc800078e00ff */
[----:B------:R-:W-:Y:S02]  /*2150*/  IMAD.MOV R4, RZ, RZ, -R4 ;  /* 0x000000ffff047224 */ /* 0x000fe400078e0a04 */
[----:B------:R-:W-:Y:S01]  /*2160*/  @!P1 IMAD.MOV R54, RZ, RZ, -R54 ;  /* 0x000000ffff369224 */ /* 0x000fe200078e0a36 */
[C---:B------:R-:W-:Y:S01]  /*2170*/  ISETP.GT.U32.AND P1, PT, R2.reuse, R220, PT ;  /* 0x000000dc0200720c */ /* 0x040fe20003f24070 */
[----:B------:R-:W-:Y:S02]  /*2180*/  IMAD.MOV R9, RZ, RZ, -R9 ;  /* 0x000000ffff097224 */ /* 0x000fe400078e0a09 */
[----:B------:R-:W-:Y:S02]  /*2190*/  IMAD R82, R2, R4, R11 ;  /* 0x0000000402527224 */ /* 0x000fe400078e020b */
[--C-:B------:R-:W-:Y:S01]  /*21a0*/  @!P4 IMAD.IADD R88, R88, 0x1, -R2.reuse ;  /* 0x000000015858c824 */ /* 0x100fe200078e0a02 */
[----:B------:R-:W-:Y:S01]  /*21b0*/  ISETP.GE.AND P4, PT, R18, RZ, PT ;  /* 0x000000ff1200720c */ /* 0x000fe20003f86270 */
[----:B------:R-:W-:Y:S01]  /*21c0*/  @!P5 IMAD.IADD R76, R76, 0x1, -R2 ;  /* 0x000000014c4cd824 */ /* 0x000fe200078e0a02 */
[----:B------:R-:W-:Y:S01]  /*21d0*/  ISETP.GE.AND P5, PT, R14, RZ, PT ;  /* 0x000000ff0e00720c */ /* 0x000fe20003fa6270 */
[----:B------:R-:W-:-:S02]  /*21e0*/  IMAD R86, R2, R9, R13 ;  /* 0x0000000902567224 */ /* 0x000fc400078e020d */
[----:B------:R-:W-:Y:S01]  /*21f0*/  @!P0 IMAD.MOV R70, RZ, RZ, -R70 ;  /* 0x000000ffff468224 */ /* 0x000fe200078e0a46 */
[C---:B------:R-:W-:Y:S01]  /*2200*/  ISETP.GT.U32.AND P0, PT, R2.reuse, R82, PT ;  /* 0x000000520200720c */ /* 0x040fe20003f04070 */
[----:B------:R-:W-:Y:S01]  /*2210*/  @!P3 IMAD.MOV R218, RZ, RZ, -R218 ;  /* 0x000000ffffdab224 */ /* 0x000fe200078e0ada */
[C---:B------:R-:W-:Y:S01]  /*2220*/  ISETP.GT.U32.AND P3, PT, R2.reuse, R76, PT ;  /* 0x0000004c0200720c */ /* 0x040fe20003f64070 */
[----:B------:R-:W-:Y:S01]  /*2230*/  @!P6 IMAD.MOV R88, RZ, RZ, -R88 ;  /* 0x000000ffff58e224 */ /* 0x000fe200078e0a58 */
[----:B------:R-:W-:Y:S01]  /*2240*/  ISETP.GT.U32.AND P6, PT, R2, R86, PT ;  /* 0x000000560200720c */ /* 0x000fe20003fc4070 */
[----:B------:R-:W-:Y:S01]  /*2250*/  @!P1 IMAD.IADD R220, R220, 0x1, -R2 ;  /* 0x00000001dcdc9824 */ /* 0x000fe200078e0a02 */
[----:B------:R-:W-:Y:S01]  /*2260*/  ISETP.GE.AND P1, PT, R19, RZ, PT ;  /* 0x000000ff1300720c */ /* 0x000fe20003f26270 */
[C---:B------:R-:W-:Y:S02]  /*2270*/  VIADD R4, R3.reuse, 0x194 ;  /* 0x0000019403047836 */ /* 0x040fe40000000000 */
[----:B------:R-:W-:Y:S01]  /*2280*/  @!P2 IMAD.MOV R62, RZ, RZ, -R62 ;  /* 0x000000ffff3ea224 */ /* 0x000fe200078e0a3e */
[----:B------:R-:W-:Y:S01]  /*2290*/  ISETP.GT.U32.AND P2, PT, R2, R220, PT ;  /* 0x000000dc0200720c */ /* 0x000fe20003f44070 */
[----:B------:R-:W-:Y:S01]  /*22a0*/  VIADD R9, R3, 0x190 ;  /* 0x0000019003097836 */ /* 0x000fe20000000000 */
[----:B------:R-:W-:Y:S01]  /*22b0*/  IABS R11, R4 ;  /* 0x00000004000b7213 */ /* 0x000fe20000000000 */
[----:B------:R-:W-:-:S02]  /*22c0*/  @!P0 IMAD.IADD R82, R82, 0x1, -R2 ;  /* 0x0000000152528824 */ /* 0x000fc400078e0a02 */
[--C-:B------:R-:W-:Y:S01]  /*22d0*/  @!P3 IMAD.IADD R76, R76, 0x1, -R2.reuse ;  /* 0x000000014c4cb824 */ /* 0x100fe200078e0a02 */
[----:B------:R-:W-:Y:S01]  /*22e0*/  ISETP.GE.AND P3, PT, R4, RZ, PT ;  /* 0x000000ff0400720c */ /* 0x000fe20003f66270 */
[----:B------:R-:W-:Y:S01]  /*22f0*/  @!P6 IMAD.IADD R86, R86, 0x1, -R2 ;  /* 0x000000015656e824 */ /* 0x000fe200078e0a02 */
[----:B------:R-:W-:Y:S01]  /*2300*/  ISETP.GT.U32.AND P6, PT, R2, R82, PT ;  /* 0x000000520200720c */ /* 0x000fe20003fc4070 */
[----:B------:R-:W-:Y:S01]  /*2310*/  IMAD.HI.U32 R4, R6, R11, RZ ;  /* 0x0000000b06047227 */ /* 0x000fe200078e00ff */
[----:B------:R-:W-:Y:S02]  /*2320*/  IABS R13, R9 ;  /* 0x00000009000d7213 */ /* 0x000fe40000000000 */
[----:B------:R-:W-:Y:S01]  /*2330*/  ISETP.GE.AND P0, PT, R9, RZ, PT ;  /* 0x000000ff0900720c */ /* 0x000fe20003f06270 */
[----:B------:R-:W-:Y:S02]  /*2340*/  IMAD.MOV R4, RZ, RZ, -R4 ;  /* 0x000000ffff047224 */ /* 0x000fe400078e0a04 */
[----:B------:R-:W-:Y:S01]  /*2350*/  @!P2 IMAD.IADD R220, R220, 0x1, -R2 ;  /* 0x00000001dcdca824 */ /* 0x000fe200078e0a02 */
[----:B------:R-:W-:Y:S01]  /*2360*/  ISETP.GE.AND P2, PT, R15, RZ, PT ;  /* 0x000000ff0f00720c */ /* 0x000fe20003f46270 */
[----:B------:R-:W-:-:S02]  /*2370*/  IMAD R222, R2, R4, R11 ;  /* 0x0000000402de7224 */ /* 0x000fc400078e020b */
[----:B------:R-:W-:-:S04]  /*2380*/  IMAD.HI.U32 R9, R6, R13, RZ ;  /* 0x0000000d06097227 */ /* 0x000fc800078e00ff */
[----:B------:R-:W-:Y:S01]  /*2390*/  @!P4 IMAD.MOV R220, RZ, RZ, -R220 ;  /* 0x000000ffffdcc224 */ /* 0x000fe200078e0adc */
[----:B------:R-:W-:Y:S01]  /*23a0*/  ISETP.GT.U32.AND P4, PT, R2, R86, PT ;  /* 0x000000560200720c */ /* 0x000fe20003f84070 */
[----:B------:R-:W-:Y:S01]  /*23b0*/  @!P6 IMAD.IADD R82, R82, 0x1, -R2 ;  /* 0x000000015252e824 */ /* 0x000fe200078e0a02 */
[----:B------:R-:W-:Y:S01]  /*23c0*/  ISETP.GT.U32.AND P6, PT, R2, R222, PT ;  /* 0x000000de0200720c */ /* 0x000fe20003fc4070 */
[C---:B------:R-:W-:Y:S02]  /*23d0*/  VIADD R10, R3.reuse, 0x18c ;  /* 0x0000018c030a7836 */ /* 0x040fe40000000000 */
[----:B------:R-:W-:Y:S02]  /*23e0*/  IMAD.MOV R9, RZ, RZ, -R9 ;  /* 0x000000ffff097224 */ /* 0x000fe400078e0a09 */
[----:B------:R-:W-:Y:S01]  /*23f0*/  @!P1 IMAD.MOV R76, RZ, RZ, -R76 ;  /* 0x000000ffff4c9224 */ /* 0x000fe200078e0a4c */
[----:B------:R-:W-:Y:S01]  /*2400*/  ISETP.GE.AND P1, PT, R10, RZ, PT ;  /* 0x000000ff0a00720c */ /* 0x000fe20003f26270 */
[----:B------:R-:W-:Y:S01]  /*2410*/  IMAD R84, R2, R9, R13 ;  /* 0x0000000902547224 */ /* 0x000fe200078e020d */
[----:B------:R-:W-:Y:S01]  /*2420*/  IABS R10, R10 ;  /* 0x0000000a000a7213 */ /* 0x000fe20000000000 */
[----:B------:R-:W-:-:S02]  /*2430*/  VIADD R4, R3, 0x188 ;  /* 0x0000018803047836 */ /* 0x000fc40000000000 */
[----:B------:R-:W-:Y:S01]  /*2440*/  @!P5 IMAD.MOV R82, RZ, RZ, -R82 ;  /* 0x000000ffff52d224 */ /* 0x000fe200078e0a52 */
[----:B------:R-:W-:Y:S01]  /*2450*/  ISETP.GT.U32.AND P5, PT, R2, R84, PT ;  /* 0x000000540200720c */ /* 0x000fe20003fa4070 */
[----:B------:R-:W-:Y:S01]  /*2460*/  IMAD.MOV.U32 R11, RZ, RZ, R10 ;  /* 0x000000ffff0b7224 */ /* 0x000fe200078e000a */
[----:B------:R-:W-:Y:S01]  /*2470*/  IABS R13, R4 ;  /* 0x00000004000d7213 */ /* 0x000fe20000000000 */
[--C-:B------:R-:W-:Y:S01]  /*2480*/  @!P4 IMAD.IADD R86, R86, 0x1, -R2.reuse ;  /* 0x000000015656c824 */ /* 0x100fe200078e0a02 */
[----:B------:R-:W-:Y:S01]  /*2490*/  ISETP.GE.AND P4, PT, R4, RZ, PT ;  /* 0x000000ff0400720c */ /* 0x000fe20003f86270 */
[----:B------:R-:W-:Y:S02]  /*24a0*/  @!P6 IMAD.IADD R222, R222, 0x1, -R2 ;  /* 0x00000001dedee824 */ /* 0x000fe400078e0a02 */
[----:B------:R-:W-:Y:S02]  /*24b0*/  VIADD R9, R3, 0x184 ;  /* 0x0000018403097836 */ /* 0x000fe40000000000 */
[----:B------:R-:W-:Y:S01]  /*24c0*/  IMAD.HI.U32 R4, R6, R11, RZ ;  /* 0x0000000b06047227 */ /* 0x000fe200078e00ff */
[----:B------:R-:W-:-:S03]  /*24d0*/  ISETP.GT.U32.AND P6, PT, R2, R222, PT ;  /* 0x000000de0200720c */ /* 0x000fc60003fc4070 */
[----:B------:R-:W-:Y:S01]  /*24e0*/  @!P2 IMAD.MOV R86, RZ, RZ, -R86 ;  /* 0x000000ffff56a224 */ /* 0x000fe200078e0a56 */
[----:B------:R-:W-:Y:S01]  /*24f0*/  ISETP.GE.AND P2, PT, R9, RZ, PT ;  /* 0x000000ff0900720c */ /* 0x000fe20003f46270 */
[----:B------:R-:W-:Y:S01]  /*2500*/  IMAD.MOV R144, RZ, RZ, -R4 ;  /* 0x000000ffff907224 */ /* 0x000fe200078e0a04 */
[----:B------:R-:W-:Y:S01]  /*2510*/  IABS R9, R9 ;  /* 0x0000000900097213 */ /* 0x000fe20000000000 */
[----:B------:R-:W-:-:S04]  /*2520*/  IMAD.HI.U32 R4, R6, R13, RZ ;  /* 0x0000000d06047227 */ /* 0x000fc800078e00ff */
[----:B------:R-:W-:Y:S02]  /*2530*/  VIADD R10, R3, 0x180 ;  /* 0x00000180030a7836 */ /* 0x000fe40000000000 */
[----:B------:R-:W-:Y:S02]  /*2540*/  @!P5 IMAD.IADD R84, R84, 0x1, -R2 ;  /* 0x000000015454d824 */ /* 0x000fe400078e0a02 */
[C---:B------:R-:W-:Y:S01]  /*2550*/  IMAD R144, R2.reuse, R144, R11 ;  /* 0x0000009002907224 */ /* 0x040fe200078e020b */
[----:B------:R-:W-:Y:S01]  /*2560*/  IABS R15, R10 ;  /* 0x0000000a000f7213 */ /* 0x000fe20000000000 */
[----:B------:R-:W-:Y:S01]  /*2570*/  IMAD.MOV R4, RZ, RZ, -R4 ;  /* 0x000000ffff047224 */ /* 0x000fe200078e0a04 */
[C---:B------:R-:W-:Y:S01]  /*2580*/  ISETP.GT.U32.AND P5, PT, R2.reuse, R84, PT ;  /* 0x000000540200720c */ /* 0x040fe20003fa4070 */
[----:B------:R-:W-:Y:S02]  /*2590*/  IMAD.MOV.U32 R11, RZ, RZ, R9 ;  /* 0x000000ffff0b7224 */ /* 0x000fe400078e0009 */
[----:B------:R-:W-:-:S02]  /*25a0*/  IMAD R146, R2, R4, R13 ;  /* 0x0000000402927224 */ /* 0x000fc400078e020d */
[----:B------:R-:W-:-:S04]  /*25b0*/  IMAD.HI.U32 R4, R6, R11, RZ ;  /* 0x0000000b06047227 */ /* 0x000fc800078e00ff */
[----:B------:R-:W-:Y:S01]  /*25c0*/  @!P6 IMAD.IADD R222, R222, 0x1, -R2 ;  /* 0x00000001dedee824 */ /* 0x000fe200078e0a02 */
[----:B------:R-:W-:Y:S01]  /*25d0*/  ISETP.GT.U32.AND P6, PT, R2, R144, PT ;  /* 0x000000900200720c */ /* 0x000fe20003fc4070 */
[----:B------:R-:W-:-:S04]  /*25e0*/  IMAD.HI.U32 R9, R6, R15, RZ ;  /* 0x0000000f06097227 */ /* 0x000fc800078e00ff */
[----:B------:R-:W-:Y:S02]  /*25f0*/  IMAD.MOV R4, RZ, RZ, -R4 ;  /* 0x000000ffff047224 */ /* 0x000fe400078e0a04 */
[----:B------:R-:W-:Y:S02]  /*2600*/  IMAD.MOV R9, RZ, RZ, -R9 ;  /* 0x000000ffff097224 */ /* 0x000fe400078e0a09 */
[C---:B------:R-:W-:Y:S02]  /*2610*/  IMAD R224, R2.reuse, R4, R11 ;  /* 0x0000000402e07224 */ /* 0x040fe400078e020b */
[----:B------:R-:W-:Y:S02]  /*2620*/  IMAD R148, R2, R9, R15 ;  /* 0x0000000902947224 */ /* 0x000fe400078e020f */
[----:B------:R-:W-:Y:S01]  /*2630*/  @!P5 IMAD.IADD R84, R84, 0x1, -R2 ;  /* 0x000000015454d824 */ /* 0x000fe200078e0a02 */
[----:B------:R-:W-:Y:S01]  /*2640*/  ISETP.GT.U32.AND P5, PT, R2, R224, PT ;  /* 0x000000e00200720c */ /* 0x000fe20003fa4070 */
[----:B------:R-:W-:-:S02]  /*2650*/  VIADD R12, R3, 0x17c ;  /* 0x0000017c030c7836 */ /* 0x000fc40000000000 */
[----:B------:R-:W-:Y:S01]  /*2660*/  @!P6 IMAD.IADD R144, R144, 0x1, -R2 ;  /* 0x000000019090e824 */ /* 0x000fe200078e0a02 */
[C---:B------:R-:W-:Y:S01]  /*2670*/  ISETP.GT.U32.AND P6, PT, R2.reuse, R148, PT ;  /* 0x000000940200720c */ /* 0x040fe20003fc4070 */
[----:B------:R-:W-:Y:S01]  /*2680*/  @!P3 IMAD.MOV R222, RZ, RZ, -R222 ;  /* 0x000000ffffdeb224 */ /* 0x000fe200078e0ade */
[----:B------:R-:W-:Y:S01]  /*2690*/  IABS R13, R12 ;  /* 0x0000000c000d7213 */ /* 0x000fe20000000000 */
[C---:B------:R-:W-:Y:S01]  /*26a0*/  VIADD R14, R3.reuse, 0x178 ;  /* 0x00000178030e7836 */ /* 0x040fe20000000000 */
[----:B------:R-:W-:Y:S01]  /*26b0*/  ISETP.GT.U32.AND P3, PT, R2, R146, PT ;  /* 0x000000920200720c */ /* 0x000fe20003f64070 */
[----:B------:R-:W-:Y:S02]  /*26c0*/  VIADD R16, R3, 0x174 ;  /* 0x0000017403107836 */ /* 0x000fe40000000000 */
[----:B------:R-:W-:Y:S01]  /*26d0*/  IMAD.HI.U32 R4, R6, R13, RZ ;  /* 0x0000000d06047227 */ /* 0x000fe200078e00ff */
[----:B------:R-:W-:Y:S02]  /*26e0*/  IABS R9, R14 ;  /* 0x0000000e00097213 */ /* 0x000fe40000000000 */
[----:B------:R-:W-:Y:S01]  /*26f0*/  IABS R11, R16 ;  /* 0x00000010000b7213 */ /* 0x000fe20000000000 */
[----:B------:R-:W-:-:S02]  /*2700*/  @!P5 IMAD.IADD R224, R224, 0x1, -R2 ;  /* 0x00000001e0e0d824 */ /* 0x000fc400078e0a02 */
[----:B------:R-:W-:Y:S02]  /*2710*/  IMAD.MOV R4, RZ, RZ, -R4 ;  /* 0x000000ffff047224 */ /* 0x000fe400078e0a04 */
[----:B------:R-:W-:Y:S01]  /*2720*/  @!P6 IMAD.IADD R148, R148, 0x1, -R2 ;  /* 0x000000019494e824 */ /* 0x000fe200078e0a02 */
[C---:B------:R-:W-:Y:S01]  /*2730*/  ISETP.GT.U32.AND P6, PT, R2.reuse, R224, PT ;  /* 0x000000e00200720c */ /* 0x040fe20003fc4070 */
[----:B------:R-:W-:Y:S02]  /*2740*/  IMAD R150, R2, R4, R13 ;  /* 0x0000000402967224 */ /* 0x000fe400078e020d */
[----:B------:R-:W-:-:S04]  /*2750*/  IMAD.HI.U32 R4, R6, R9, RZ ;  /* 0x0000000906047227 */ /* 0x000fc800078e00ff */
[----:B------:R-:W-:Y:S01]  /*2760*/  @!P3 IMAD.IADD R146, R146, 0x1, -R2 ;  /* 0x000000019292b824 */ /* 0x000fe200078e0a02 */
[C---:B------:R-:W-:Y:S01]  /*2770*/  ISETP.GT.U32.AND P3, PT, R2.reuse, R144, PT ;  /* 0x000000900200720c */ /* 0x040fe20003f64070 */
[----:B------:R-:W-:Y:S02]  /*2780*/  IMAD.MOV R4, RZ, RZ, -R4 ;  /* 0x000000ffff047224 */ /* 0x000fe400078e0a04 */
[----:B------:R-:W-:Y:S01]  /*2790*/  VIADD R17, R3, 0x170 ;  /* 0x0000017003117836 */ /* 0x000fe20000000000 */
[C---:B------:R-:W-:Y:S01]  /*27a0*/  ISETP.GT.U32.AND P5, PT, R2.reuse, R146, PT ;  /* 0x000000920200720c */ /* 0x040fe20003fa4070 */
[----:B------:R-:W-:Y:S02]  /*27b0*/  IMAD R152, R2, R4, R9 ;  /* 0x0000000402987224 */ /* 0x000fe400078e0209 */
[----:B------:R-:W-:Y:S01]  /*27c0*/  @!P6 IMAD.IADD R224, R224, 0x1, -R2 ;  /* 0x00000001e0e0e824 */ /* 0x000fe200078e0a02 */
[----:B------:R-:W-:Y:S01]  /*27d0*/  IABS R13, R17 ;  /* 0x00000011000d7213 */ /* 0x000fe20000000000 */
[----:B------:R-:W-:Y:S01]  /*27e0*/  IMAD.HI.U32 R4, R6, R11, RZ ;  /* 0x0000000b06047227 */ /* 0x000fe200078e00ff */
[----:B------:R-:W-:-:S03]  /*27f0*/  ISETP.GT.U32.AND P6, PT, R2, R152, PT ;  /* 0x000000980200720c */ /* 0x000fc60003fc4070 */
[----:B------:R-:W-:Y:S02]  /*2800*/  IMAD.MOV R4, RZ, RZ, -R4 ;  /* 0x000000ffff047224 */ /* 0x000fe400078e0a04 */
[----:B------:R-:W-:Y:S01]  /*2810*/  @!P0 IMAD.MOV R84, RZ, RZ, -R84 ;  /* 0x000000ffff548224 */ /* 0x000fe200078e0a54 */
[----:B------:R-:W-:Y:S01]  /*2820*/  ISETP.GT.U32.AND P0, PT, R2, R148, PT ;  /* 0x000000940200720c */ /* 0x000fe20003f04070 */
[----:B------:R-:W-:Y:S01]  /*2830*/  @!P5 IMAD.IADD R146, R146, 0x1, -R2 ;  /* 0x000000019292d824 */ /* 0x000fe200078e0a02 */
[----:B------:R-:W-:Y:S01]  /*2840*/  ISETP.GE.AND P5, PT, R10, RZ, PT ;  /* 0x000000ff0a00720c */ /* 0x000fe20003fa6270 */
[----:B------:R-:W-:Y:S02]  /*2850*/  VIADD R10, R3, 0x16c ;  /* 0x0000016c030a7836 */ /* 0x000fe40000000000 */
[----:B------:R-:W-:Y:S02]  /*2860*/  @!P4 IMAD.MOV R146, RZ, RZ, -R146 ;  /* 0x000000ffff92c224 */ /* 0x000fe400078e0a92 */
[----:B------:R-:W-:Y:S01]  /*2870*/  @!P6 IMAD.IADD R152, R152, 0x1, -R2 ;  /* 0x000000019898e824 */ /* 0x000fe200078e0a02 */
[----:B------:R-:W-:Y:S01]  /*2880*/  IABS R15, R10 ;  /* 0x0000000a000f7213 */ /* 0x000fe20000000000 */
[----:B------:R-:W-:-:S02]  /*2890*/  IMAD R226, R2, R4, R11 ;  /* 0x0000000402e27224 */ /* 0x000fc400078e020b */
[----:B------:R-:W-:Y:S01]  /*28a0*/  @!P3 IMAD.IADD R144, R144, 0x1, -R2 ;  /* 0x000000019090b824 */ /* 0x000fe200078e0a02 */
[----:B------:R-:W-:Y:S01]  /*28b0*/  ISETP.GT.U32.AND P4, PT, R2, R152, PT ;  /* 0x000000980200720c */ /* 0x000fe20003f84070 */
[----:B------:R-:W-:Y:S01]  /*28c0*/  IMAD.HI.U32 R4, R6, R15, RZ ;  /* 0x0000000f06047227 */ /* 0x000fe200078e00ff */
[C---:B------:R-:W-:Y:S02]  /*28d0*/  ISETP.GT.U32.AND P3, PT, R2.reuse, R150, PT ;  /* 0x000000960200720c */ /* 0x040fe40003f64070 */
[----:B------:R-:W-:Y:S01]  /*28e0*/  ISETP.GT.U32.AND P6, PT, R2, R226, PT ;  /* 0x000000e20200720c */ /* 0x000fe20003fc4070 */
[----:B------:R-:W-:Y:S02]  /*28f0*/  IMAD.MOV R4, RZ, RZ, -R4 ;  /* 0x000000ffff047224 */ /* 0x000fe400078e0a04 */
[----:B------:R-:W-:-:S04]  /*2900*/  IMAD.HI.U32 R9, R6, R13, RZ ;  /* 0x0000000d06097227 */ /* 0x000fc800078e00ff */
[----:B------:R-:W-:Y:S02]  /*2910*/  IMAD R156, R2, R4, R15 ;  /* 0x00000004029c7224 */ /* 0x000fe400078e020f */
[----:B------:R-:W-:Y:S02]  /*2920*/  IMAD.MOV R9, RZ, RZ, -R9 ;  /* 0x000000ffff097224 */ /* 0x000fe400078e0a09 */
[--C-:B------:R-:W-:Y:S01]  /*2930*/  @!P4 IMAD.IADD R152, R152, 0x1, -R2.reuse ;  /* 0x000000019898c824 */ /* 0x100fe200078e0a02 */
[----:B------:R-:W-:Y:S01]  /*2940*/  ISETP.GT.U32.AND P4, PT, R2, R156, PT ;  /* 0x0000009c0200720c */ /* 0x000fe20003f84070 */
[--C-:B------:R-:W-:Y:S01]  /*2950*/  @!P0 IMAD.IADD R148, R148, 0x1, -R2.reuse ;  /* 0x0000000194948824 */ /* 0x100fe200078e0a02 */
[----:B------:R-:W-:Y:S01]  /*2960*/  ISETP.GE.AND P0, PT, R12, RZ, PT ;  /* 0x000000ff0c00720c */ /* 0x000fe20003f06270 */
[----:B------:R-:W-:Y:S01]  /*2970*/  @!P3 IMAD.IADD R150, R150, 0x1, -R2 ;  /* 0x000000019696b824 */ /* 0x000fe200078e0a02 */
[----:B------:R-:W-:Y:S01]  /*2980*/  ISETP.GE.AND P3, PT, R14, RZ, PT ;  /* 0x000000ff0e00720c */ /* 0x000fe20003f66270 */
[----:B------:R-:W-:-:S02]  /*2990*/  IMAD R154, R2, R9, R13 ;  /* 0x00000009029a7224 */ /* 0x000fc400078e020d */
[C---:B------:R-:W-:Y:S02]  /*29a0*/  VIADD R12, R3.reuse, 0x168 ;  /* 0x00000168030c7836 */ /* 0x040fe40000000000 */
[----:B------:R-:W-:Y:S01]  /*29b0*/  @!P1 IMAD.MOV R144, RZ, RZ, -R144 ;  /* 0x000000ffff909224 */ /* 0x000fe200078e0a90 */
[C---:B------:R-:W-:Y:S01]  /*29c0*/  ISETP.GT.U32.AND P1, PT, R2.reuse, R150, PT ;  /* 0x000000960200720c */ /* 0x040fe20003f24070 */
[----:B------:R-:W-:Y:S01]  /*29d0*/  @!P5 IMAD.MOV R148, RZ, RZ, -R148 ;  /* 0x000000ffff94d224 */ /* 0x000fe200078e0a94 */
[----:B------:R-:W-:Y:S01]  /*29e0*/  ISETP.GT.U32.AND P5, PT, R2, R154, PT ;  /* 0x0000009a0200720c */ /* 0x000fe20003fa4070 */
[----:B------:R-:W-:Y:S01]  /*29f0*/  VIADD R14, R3, 0x164 ;  /* 0x00000164030e7836 */ /* 0x000fe20000000000 */
[----:B------:R-:W-:Y:S01]  /*2a00*/  IABS R9, R12 ;  /* 0x0000000c00097213 */ /* 0x000fe20000000000 */
[--C-:B------:R-:W-:Y:S02]  /*2a10*/  @!P4 IMAD.IADD R156, R156, 0x1, -R2.reuse ;  /* 0x000000019c9cc824 */ /* 0x100fe400078e0a02 */
[----:B------:R-:W-:Y:S01]  /*2a20*/  @!P6 IMAD.IADD R226, R226, 0x1, -R2 ;  /* 0x00000001e2e2e824 */ /* 0x000fe200078e0a02 */
[----:B------:R-:W-:Y:S01]  /*2a30*/  IABS R11, R14 ;  /* 0x0000000e000b7213 */ /* 0x000fe20000000000 */
[----:B------:R-:W-:Y:S01]  /*2a40*/  IMAD.HI.U32 R4, R6, R9, RZ ;  /* 0x0000000906047227 */ /* 0x000fe200078e00ff */
[----:B------:R-:W-:-:S02]  /*2a50*/  ISETP.GT.U32.AND P4, PT, R2, R156, PT ;  /* 0x0000009c0200720c */ /* 0x000fc40003f84070 */
[----:B------:R-:W-:Y:S01]  /*2a60*/  ISETP.GE.AND P6, PT, R10, RZ, PT ;  /* 0x000000ff0a00720c */ /* 0x000fe20003fc6270 */
[----:B------:R-:W-:Y:S02]  /*2a70*/  IMAD.MOV R158, RZ, RZ, -R4 ;  /* 0x000000ffff9e7224 */ /* 0x000fe400078e0a04 */
[----:B------:R-:W-:-:S04]  /*2a80*/  IMAD.HI.U32 R4, R6, R11, RZ ;  /* 0x0000000b06047227 */ /* 0x000fc800078e00ff */
[--C-:B------:R-:W-:Y:S01]  /*2a90*/  @!P1 IMAD.IADD R150, R150, 0x1, -R2.reuse ;  /* 0x0000000196969824 */ /* 0x100fe200078e0a02 */
[----:B------:R-:W-:Y:S01]  /*2aa0*/  ISETP.GE.AND P1, PT, R17, RZ, PT ;  /* 0x000000ff1100720c */ /* 0x000fe20003f26270 */
[----:B------:R-:W-:Y:S01]  /*2ab0*/  @!P5 IMAD.IADD R154, R154, 0x1, -R2 ;  /* 0x000000019a9ad824 */ /* 0x000fe200078e0a02 */
[C---:B------:R-:W-:Y:S01]  /*2ac0*/  ISETP.GT.U32.AND P5, PT, R2.reuse, R226, PT ;  /* 0x000000e20200720c */ /* 0x040fe20003fa4070 */
[----:B------:R-:W-:Y:S02]  /*2ad0*/  IMAD.MOV R4, RZ, RZ, -R4 ;  /* 0x000000ffff047224 */ /* 0x000fe400078e0a04 */
[----:B------:R-:W-:Y:S01]  /*2ae0*/  @!P0 IMAD.MOV R150, RZ, RZ, -R150 ;  /* 0x000000ffff968224 */ /* 0x000fe200078e0a96 */
[C---:B------:R-:W-:Y:S01]  /*2af0*/  ISETP.GT.U32.AND P0, PT, R2.reuse, R154, PT ;  /* 0x0000009a0200720c */ /* 0x040fe20003f04070 */
[----:B------:R-:W-:Y:S02]  /*2b00*/  IMAD R228, R2, R4, R11 ;  /* 0x0000000402e47224 */ /* 0x000fe400078e020b */
[----:B------:R-:W-:-:S02]  /*2b10*/  @!P4 IMAD.IADD R156, R156, 0x1, -R2 ;  /* 0x000000019c9cc824 */ /* 0x000fc400078e0a02 */
[C---:B------:R-:W-:Y:S01]  /*2b20*/  VIADD R10, R3.reuse, 0x160 ;  /* 0x00000160030a7836 */ /* 0x040fe20000000000 */
[C---:B------:R-:W-:Y:S01]  /*2b30*/  ISETP.GT.U32.AND P4, PT, R2.reuse, R228, PT ;  /* 0x000000e40200720c */ /* 0x040fe20003f84070 */
[----:B------:R-:W-:Y:S02]  /*2b40*/  IMAD R158, R2, R158, R9 ;  /* 0x0000009e029e7224 */ /* 0x000fe400078e0209 */
[----:B------:R-:W-:Y:S01]  /*2b50*/  @!P2 IMAD.MOV R224, RZ, RZ, -R224 ;  /* 0x000000ffffe0a224 */ /* 0x000fe200078e0ae0 */
[----:B------:R-:W-:Y:S01]  /*2b60*/  IABS R13, R10 ;  /* 0x0000000a000d7213 */ /* 0x000fe20000000000 */
[--C-:B------:R-:W-:Y:S01]  /*2b70*/  @!P5 IMAD.IADD R226, R226, 0x1, -R2.reuse ;  /* 0x00000001e2e2d824 */ /* 0x100fe200078e0a02 */
[----:B------:R-:W-:Y:S01]  /*2b80*/  ISETP.GE.AND P2, PT, R16, RZ, PT ;  /* 0x000000ff1000720c */ /* 0x000fe20003f46270 */
[----:B------:R-:W-:Y:S01]  /*2b90*/  @!P0 IMAD.IADD R154, R154, 0x1, -R2 ;  /* 0x000000019a9a8824 */ /* 0x000fe200078e0a02 */
[----:B------:R-:W-:Y:S01]  /*2ba0*/  ISETP.GE.AND P0, PT, R12, RZ, PT ;  /* 0x000000ff0c00720c */ /* 0x000fe20003f06270 */
[----:B------:R-:W-:Y:S01]  /*2bb0*/  VIADD R12, R3, 0x158 ;  /* 0x00000158030c7836 */ /* 0x000fe20000000000 */
[----:B------:R-:W-:Y:S01]  /*2bc0*/  ISETP.GT.U32.AND P5, PT, R2, R158, PT ;  /* 0x0000009e0200720c */ /* 0x000fe20003fa4070 */
[----:B------:R-:W-:-:S03]  /*2bd0*/  IMAD.HI.U32 R4, R6, R13, RZ ;  /* 0x0000000d06047227 */ /* 0x000fc600078e00ff */
[----:B------:R-:W-:Y:S01]  /*2be0*/  IABS R11, R12 ;  /* 0x0000000c000b7213 */ /* 0x000fe20000000000 */
[----:B------:R-:W-:Y:S02]  /*2bf0*/  @!P4 IMAD.IADD R228, R228, 0x1, -R2 ;  /* 0x00000001e4e4c824 */ /* 0x000fe400078e0a02 */
[----:B------:R-:W-:Y:S02]  /*2c00*/  IMAD.MOV R4, RZ, RZ, -R4 ;  /* 0x000000ffff047224 */ /* 0x000fe400078e0a04 */
[----:B------:R-:W-:Y:S01]  /*2c10*/  VIADD R16, R3, 0x15c ;  /* 0x0000015c03107836 */ /* 0x000fe20000000000 */
[C---:B------:R-:W-:Y:S01]  /*2c20*/  ISETP.GT.U32.AND P4, PT, R2.reuse, R228, PT ;  /* 0x000000e40200720c */ /* 0x040fe20003f84070 */
[----:B------:R-:W-:Y:S02]  /*2c30*/  IMAD R160, R2, R4, R13 ;  /* 0x0000000402a07224 */ /* 0x000fe400078e020d */
[----:B------:R-:W-:Y:S01]  /*2c40*/  IMAD.HI.U32 R4, R6, R11, RZ ;  /* 0x0000000b06047227 */ /* 0x000fe200078e00ff */
[----:B------:R-:W-:-:S03]  /*2c50*/  IABS R15, R16 ;  /* 0x00000010000f7213 */ /* 0x000fc60000000000 */
[----:B------:R-:W-:Y:S02]  /*2c60*/  IMAD.MOV R4, RZ, RZ, -R4 ;  /* 0x000000ffff047224 */ /* 0x000fe400078e0a04 */
[----:B------:R-:W-:-:S04]  /*2c70*/  IMAD.HI.U32 R9, R6, R15, RZ ;  /* 0x0000000f06097227 */ /* 0x000fc800078e00ff */
[----:B------:R-:W-:Y:S02]  /*2c80*/  IMAD R164, R2, R4, R11 ;  /* 0x0000000402a47224 */ /* 0x000fe400078e020b */
[----:B------:R-:W-:Y:S02]  /*2c90*/  IMAD.MOV R9, RZ, RZ, -R9 ;  /* 0x000000ffff097224 */ /* 0x000fe400078e0a09 */
[--C-:B------:R-:W-:Y:S01]  /*2ca0*/  @!P5 IMAD.IADD R158, R158, 0x1, -R2.reuse ;  /* 0x000000019e9ed824 */ /* 0x100fe200078e0a02 */
[----:B------:R-:W-:Y:S01]  /*2cb0*/  ISETP.GE.AND P5, PT, R14, RZ, PT ;  /* 0x000000ff0e00720c */ /* 0x000fe20003fa6270 */
[----:B------:R-:W-:Y:S01]  /*2cc0*/  @!P4 IMAD.IADD R228, R228, 0x1, -R2 ;  /* 0x00000001e4e4c824 */ /* 0x000fe200078e0a02 */
[C---:B------:R-:W-:Y:S01]  /*2cd0*/  ISETP.GT.U32.AND P4, PT, R2.reuse, R164, PT ;  /* 0x000000a40200720c */ /* 0x040fe20003f84070 */
[----:B------:R-:W-:Y:S02]  /*2ce0*/  VIADD R14, R3, 0x154 ;  /* 0x00000154030e7836 */ /* 0x000fe40000000000 */
[----:B------:R-:W-:-:S02]  /*2cf0*/  IMAD R162, R2, R9, R15 ;  /* 0x0000000902a27224 */ /* 0x000fc400078e020f */
[----:B------:R-:W-:Y:S01]  /*2d00*/  @!P2 IMAD.MOV R226, RZ, RZ, -R226 ;  /* 0x000000ffffe2a224 */ /* 0x000fe200078e0ae2 */
[C---:B------:R-:W-:Y:S01]  /*2d10*/  ISETP.GT.U32.AND P2, PT, R2.reuse, R160, PT ;  /* 0x000000a00200720c */ /* 0x040fe20003f44070 */
[----:B------:R-:W-:Y:S01]  /*2d20*/  @!P6 IMAD.MOV R156, RZ, RZ, -R156 ;  /* 0x000000ffff9ce224 */ /* 0x000fe200078e0a9c */
[----:B------:R-:W-:Y:S01]  /*2d30*/  IABS R9, R14 ;  /* 0x0000000e00097213 */ /* 0x000fe20000000000 */
[----:B------:R-:W-:Y:S01]  /*2d40*/  @!P3 IMAD.MOV R152, RZ, RZ, -R152 ;  /* 0x000000ffff98b224 */ /* 0x000fe200078e0a98 */
[C---:B------:R-:W-:Y:S01]  /*2d50*/  ISETP.GT.U32.AND P6, PT, R2.reuse, R162, PT ;  /* 0x000000a20200720c */ /* 0x040fe20003fc4070 */
[----:B------:R-:W-:Y:S01]  /*2d60*/  @!P1 IMAD.MOV R154, RZ, RZ, -R154 ;  /* 0x000000ffff9a9224 */ /* 0x000fe200078e0a9a */
[----:B------:R-:W-:Y:S01]  /*2d70*/  ISETP.GT.U32.AND P3, PT, R2, R158, PT ;  /* 0x0000009e0200720c */ /* 0x000fe20003f64070 */
[----:B------:R-:W-:Y:S01]  /*2d80*/  IMAD.HI.U32 R4, R6, R9, RZ ;  /* 0x0000000906047227 */ /* 0x000fe200078e00ff */
[----:B------:R-:W-:-:S03]  /*2d90*/  ISETP.GE.AND P1, PT, R10, RZ, PT ;  /* 0x000000ff0a00720c */ /* 0x000fc60003f26270 */
[----:B------:R-:W-:Y:S02]  /*2da0*/  VIADD R10, R3, 0x150 ;  /* 0x00000150030a7836 */ /* 0x000fe40000000000 */
[----:B------:R-:W-:Y:S02]  /*2db0*/  @!P4 IMAD.IADD R164, R164, 0x1, -R2 ;  /* 0x00000001a4a4c824 */ /* 0x000fe400078e0a02 */
[----:B------:R-:W-:Y:S01]  /*2dc0*/  IMAD.MOV R4, RZ, RZ, -R4 ;  /* 0x000000ffff047224 */ /* 0x000fe200078e0a04 */
[----:B------:R-:W-:Y:S01]  /*2dd0*/  IABS R11, R10 ;  /* 0x0000000a000b7213 */ /* 0x000fe20000000000 */
[----:B------:R-:W-:Y:S01]  /*2de0*/  @!P2 IMAD.IADD R160, R160, 0x1, -R2 ;  /* 0x00000001a0a0a824 */ /* 0x000fe200078e0a02 */
[C---:B------:R-:W-:Y:S01]  /*2df0*/  ISETP.GT.U32.AND P4, PT, R2.reuse, R164, PT ;  /* 0x000000a40200720c */ /* 0x040fe20003f84070 */
[----:B------:R-:W-:Y:S01]  /*2e00*/  IMAD R230, R2, R4, R9 ;  /* 0x0000000402e67224 */ /* 0x000fe200078e0209 */
[----:B------:R-:W-:Y:S01]  /*2e10*/  ISETP.GE.AND P2, PT, R12, RZ, PT ;  /* 0x000000ff0c00720c */ /* 0x000fe20003f46270 */
[----:B------:R-:W-:-:S04]  /*2e20*/  IMAD.HI.U32 R4, R6, R11, RZ ;  /* 0x0000000b06047227 */ /* 0x000fc800078e00ff */
[--C-:B------:R-:W-:Y:S01]  /*2e30*/  @!P6 IMAD.IADD R162, R162, 0x1, -R2.reuse ;  /* 0x00000001a2a2e824 */ /* 0x100fe200078e0a02 */
[----:B------:R-:W-:Y:S01]  /*2e40*/  ISETP.GT.U32.AND P6, PT, R2, R160, PT ;  /* 0x000000a00200720c */ /* 0x000fe20003fc4070 */
[----:B------:R-:W-:Y:S01]  /*2e50*/  @!P3 IMAD.IADD R158, R158, 0x1, -R2 ;  /* 0x000000019e9eb824 */ /* 0x000fe200078e0a02 */
[----:B------:R-:W-:Y:S01]  /*2e60*/  ISETP.GE.AND P3, PT, R16, RZ, PT ;  /* 0x000000ff1000720c */ /* 0x000fe20003f66270 */
[----:B------:R-:W-:Y:S02]  /*2e70*/  IMAD.MOV R4, RZ, RZ, -R4 ;  /* 0x000000ffff047224 */ /* 0x000fe400078e0a04 */
[----:B------:R-:W-:Y:S01]  /*2e80*/  @!P0 IMAD.MOV R158, RZ, RZ, -R158 ;  /* 0x000000ffff9e8224 */ /* 0x000fe200078e0a9e */
[C---:B------:R-:W-:Y:S01]  /*2e90*/  ISETP.GT.U32.AND P0, PT, R2.reuse, R162, PT ;  /* 0x000000a20200720c */ /* 0x040fe20003f04070 */
[----:B------:R-:W-:Y:S02]  /*2ea0*/  IMAD R166, R2, R4, R11 ;  /* 0x0000000402a67224 */ /* 0x000fe400078e020b */
[----:B------:R-:W-:-:S02]  /*2eb0*/  @!P4 IMAD.IADD R164, R164, 0x1, -R2 ;  /* 0x00000001a4a4c824 */ /* 0x000fc400078e0a02 */
[C---:B------:R-:W-:Y:S01]  /*2ec0*/  VIADD R12, R3.reuse, 0x14c ;  /* 0x0000014c030c7836 */ /* 0x040fe20000000000 */
[----:B------:R-:W-:Y:S01]  /*2ed0*/  ISETP.GT.U32.AND P4, PT, R2, R166, PT ;  /* 0x000000a60200720c */ /* 0x000fe20003f84070 */
[----:B------:R-:W-:Y:S01]  /*2ee0*/  @!P6 IMAD.IADD R160, R160, 0x1, -R2 ;  /* 0x00000001a0a0e824 */ /* 0x000fe200078e0a02 */
[----:B------:R-:W-:Y:S01]  /*2ef0*/  ISETP.GT.U32.AND P6, PT, R2, R230, PT ;  /* 0x000000e60200720c */ /* 0x000fe20003fc4070 */
[----:B------:R-:W-:Y:S01]  /*2f00*/  @!P5 IMAD.MOV R228, RZ, RZ, -R228 ;  /* 0x000000ffffe4d224 */ /* 0x000fe200078e0ae4 */
[----:B------:R-:W-:Y:S01]  /*2f10*/  IABS R9, R12 ;  /* 0x0000000c00097213 */ /* 0x000fe20000000000 */
[----:B------:R-:W-:Y:S01]  /*2f20*/  @!P1 IMAD.MOV R160, RZ, RZ, -R160 ;  /* 0x000000ffffa09224 */ /* 0x000fe200078e0aa0 */
[----:B------:R-:W-:Y:S01]  /*2f30*/  ISETP.GE.AND P5, PT, R14, RZ, PT ;  /* 0x000000ff0e00720c */ /* 0x000fe20003fa6270 */
[----:B------:R-:W-:Y:S01]  /*2f40*/  @!P0 IMAD.IADD R162, R162, 0x1, -R2 ;  /* 0x00000001a2a28824 */ /* 0x000fe200078e0a02 */
[----:B------:R-:W-:Y:S01]  /*2f50*/  ISETP.GE.AND P0, PT, R10, RZ, PT ;  /* 0x000000ff0a00720c */ /* 0x000fe20003f06270 */
[----:B------:R-:W-:-:S02]  /*2f60*/  VIADD R10, R3, 0x148 ;  /* 0x00000148030a7836 */ /* 0x000fc40000000000 */
[----:B------:R-:W-:-:S03]  /*2f70*/  IMAD.HI.U32 R4, R6, R9, RZ ;  /* 0x0000000906047227 */ /* 0x000fc600078e00ff */
[----:B------:R-:W-:Y:S01]  /*2f80*/  IABS R11, R10 ;  /* 0x0000000a000b7213 */ /* 0x000fe20000000000 */
[----:B------:R-:W-:Y:S02]  /*2f90*/  @!P4 IMAD.IADD R166, R166, 0x1, -R2 ;  /* 0x00000001a6a6c824 */ /* 0x000fe400078e0a02 */
[----:B------:R-:W-:Y:S02]  /*2fa0*/  IMAD.MOV R4, RZ, RZ, -R4 ;  /* 0x000000ffff047224 */ /* 0x000fe400078e0a04 */
[----:B------:R-:W-:Y:S01]  /*2fb0*/  VIADD R14, R3, 0x144 ;  /* 0x00000144030e7836 */ /* 0x000fe20000000000 */
[----:B------:R-:W-:Y:S01]  /*2fc0*/  ISETP.GT.U32.AND P4, PT, R2, R166, PT ;  /* 0x000000a60200720c */ /* 0x000fe20003f84070 */
[----:B------:R-:W-:Y:S01]  /*2fd0*/  @!P6 IMAD.IADD R230, R230, 0x1, -R2 ;  /* 0x00000001e6e6e824 */ /* 0x000fe200078e0a02 */
[----:B------:R-:W-:Y:S01]  /*2fe0*/  ISETP.GE.AND P6, PT, R12, RZ, PT ;  /* 0x000000ff0c00720c */ /* 0x000fe20003fc6270 */
[----:B------:R-:W-:Y:S01]  /*2ff0*/  IMAD R168, R2, R4, R9 ;  /* 0x0000000402a87224 */ /* 0x000fe200078e0209 */
[----:B------:R-:W-:Y:S01]  /*3000*/  IABS R13, R14 ;  /* 0x0000000e000d7213 */ /* 0x000fe20000000000 */
[----:B------:R-:W-:Y:S01]  /*3010*/  IMAD.HI.U32 R4, R6, R11, RZ ;  /* 0x0000000b06047227 */ /* 0x000fe200078e00ff */
[----:B------:R-:W-:-:S03]  /*3020*/  ISETP.GT.U32.AND P1, PT, R2, R230, PT ;  /* 0x000000e60200720c */ /* 0x000fc60003f24070 */
[----:B------:R-:W-:Y:S02]  /*3030*/  IMAD.MOV R4, RZ, RZ, -R4 ;  /* 0x000000ffff047224 */ /* 0x000fe400078e0a04 */
[----:B------:R-:W-:-:S04]  /*3040*/  IMAD.HI.U32 R9, R6, R13, RZ ;  /* 0x0000000d06097227 */ /* 0x000fc800078e00ff */
[C---:B------:R-:W-:Y:S02]  /*3050*/  IMAD R170, R2.reuse, R4, R11 ;  /* 0x0000000402aa7224 */ /* 0x040fe400078e020b */
[----:B------:R-:W-:Y:S01]  /*3060*/  @!P3 IMAD.MOV R162, RZ, RZ, -R162 ;  /* 0x000000ffffa2b224 */ /* 0x000fe200078e0aa2 */
[----:B------:R-:W-:Y:S01]  /*3070*/  ISETP.GT.U32.AND P3, PT, R2, R168, PT ;  /* 0x000000a80200720c */ /* 0x000fe20003f64070 */
[----:B------:R-:W-:Y:S02]  /*3080*/  IMAD.MOV R9, RZ, RZ, -R9 ;  /* 0x000000ffff097224 */ /* 0x000fe400078e0a09 */
[--C-:B------:R-:W-:Y:S01]  /*3090*/  @!P4 IMAD.IADD R166, R166, 0x1, -R2.reuse ;  /* 0x00000001a6a6c824 */ /* 0x100fe200078e0a02 */
[----:B------:R-:W-:Y:S01]  /*30a0*/  ISETP.GT.U32.AND P4, PT, R2, R170, PT ;  /* 0x000000aa0200720c */ /* 0x000fe20003f84070 */
[----:B------:R-:W-:Y:S01]  /*30b0*/  @!P1 IMAD.IADD R230, R230, 0x1, -R2 ;  /* 0x00000001e6e69824 */ /* 0x000fe200078e0a02 */
[----:B------:R-:W-:Y:S01]  /*30c0*/  ISETP.GE.AND P1, PT, R14, RZ, PT ;  /* 0x000000ff0e00720c */ /* 0x000fe20003f26270 */
[----:B------:R-:W-:-:S02]  /*30d0*/  IMAD R232, R2, R9, R13 ;  /* 0x0000000902e87224 */ /* 0x000fc400078e020d */
[----:B------:R-:W-:Y:S02]  /*30e0*/  @!P5 IMAD.MOV R230, RZ, RZ, -R230 ;  /* 0x000000ffffe6d224 */ /* 0x000fe400078e0ae6 */
[----:B------:R-:W-:Y:S01]  /*30f0*/  @!P2 IMAD.MOV R164, RZ, RZ, -R164 ;  /* 0x000000ffffa4a224 */ /* 0x000fe200078e0aa4 */
[----:B------:R-:W-:Y:S01]  /*3100*/  ISETP.GT.U32.AND P5, PT, R2, R232, PT ;  /* 0x000000e80200720c */ /* 0x000fe20003fa4070 */
[--C-:B------:R-:W-:Y:S01]  /*3110*/  @!P3 IMAD.IADD R168, R168, 0x1, -R2.reuse ;  /* 0x00000001a8a8b824 */ /* 0x100fe200078e0a02 */
[----:B------:R-:W-:Y:S01]  /*3120*/  ISETP.GE.AND P2, PT, R10, RZ, PT ;  /* 0x000000ff0a00720c */ /* 0x000fe20003f46270 */
[C---:B------:R-:W-:Y:S02]  /*3130*/  VIADD R10, R3.reuse, 0x140 ;  /* 0x00000140030a7836 */ /* 0x040fe40000000000 */
[----:B------:R-:W-:Y:S01]  /*3140*/  @!P4 IMAD.IADD R170, R170, 0x1, -R2 ;  /* 0x00000001aaaac824 */ /* 0x000fe200078e0a02 */
[C---:B------:R-:W-:Y:S01]  /*3150*/  ISETP.GT.U32.AND P3, PT, R2.reuse, R168, PT ;  /* 0x000000a80200720c */ /* 0x040fe20003f64070 */
[C---:B------:R-:W-:Y:S01]  /*3160*/  VIADD R12, R3.reuse, 0x138 ;  /* 0x00000138030c7836 */ /* 0x040fe20000000000 */
[----:B------:R-:W-:Y:S01]  /*3170*/  IABS R11, R10 ;  /* 0x0000000a000b7213 */ /* 0x000fe20000000000 */
[----:B------:R-:W-:Y:S01]  /*3180*/  VIADD R9, R3, 0x13c ;  /* 0x0000013c03097836 */ /* 0x000fe20000000000 */
[----:B------:R-:W-:Y:S01]  /*3190*/  ISETP.GT.U32.AND P4, PT, R2, R170, PT ;  /* 0x000000aa0200720c */ /* 0x000fe20003f84070 */
[----:B------:R-:W-:Y:S01]  /*31a0*/  @!P0 IMAD.MOV R166, RZ, RZ, -R166 ;  /* 0x000000ffffa68224 */ /* 0x000fe200078e0aa6 */
[----:B------:R-:W-:Y:S01]  /*31b0*/  IABS R15, R12 ;  /* 0x0000000c000f7213 */ /* 0x000fe20000000000 */
[----:B------:R-:W-:Y:S01]  /*31c0*/  IMAD.HI.U32 R4, R6, R11, RZ ;  /* 0x0000000b06047227 */ /* 0x000fe200078e00ff */
[----:B------:R-:W-:-:S02]  /*31d0*/  IABS R13, R9 ;  /* 0x00000009000d7213 */ /* 0x000fc40000000000 */
[----:B------:R-:W-:Y:S01]  /*31e0*/  ISETP.GE.AND P0, PT, R10, RZ, PT ;  /* 0x000000ff0a00720c */ /* 0x000fe20003f06270 */
[----:B------:R-:W-:Y:S02]  /*31f0*/  @!P5 IMAD.IADD R232, R232, 0x1, -R2 ;  /* 0x00000001e8e8d824 */ /* 0x000fe400078e0a02 */
[----:B------:R-:W-:Y:S02]  /*3200*/  IMAD.MOV R172, RZ, RZ, -R4 ;  /* 0x000000ffffac7224 */ /* 0x000fe400078e0a04 */
[----:B------:R-:W-:Y:S01]  /*3210*/  @!P3 IMAD.IADD R168, R168, 0x1, -R2 ;  /* 0x00000001a8a8b824 */ /* 0x000fe200078e0a02 */
[C---:B------:R-:W-:Y:S01]  /*3220*/  ISETP.GT.U32.AND P5, PT, R2.reuse, R232, PT ;  /* 0x000000e80200720c */ /* 0x040fe20003fa4070 */
[----:B------:R-:W-:Y:S01]  /*3230*/  IMAD R172, R2, R172, R11 ;  /* 0x000000ac02ac7224 */ /* 0x000fe200078e020b */
[----:B------:R-:W-:Y:S01]  /*3240*/  ISETP.GE.AND P3, PT, R9, RZ, PT ;  /* 0x000000ff0900720c */ /* 0x000fe20003f66270 */
[----:B------:R-:W-:-:S04]  /*3250*/  IMAD.HI.U32 R9, R6, R15, RZ ;  /* 0x0000000f06097227 */ /* 0x000fc800078e00ff */
[----:B------:R-:W-:Y:S01]  /*3260*/  @!P4 IMAD.IADD R170, R170, 0x1, -R2 ;  /* 0x00000001aaaac824 */ /* 0x000fe200078e0a02 */
[----:B------:R-:W-:Y:S01]  /*3270*/  ISETP.GT.U32.AND P4, PT, R2, R172, PT ;  /* 0x000000ac0200720c */ /* 0x000fe20003f84070 */
[----:B------:R-:W-:Y:S02]  /*3280*/  IMAD.MOV R9, RZ, RZ, -R9 ;  /* 0x000000ffff097224 */ /* 0x000fe400078e0a09 */
[----:B------:R-:W-:-:S04]  /*3290*/  IMAD.HI.U32 R4, R6, R13, RZ ;  /* 0x0000000d06047227 */ /* 0x000fc800078e00ff */
[----:B------:R-:W-:Y:S02]  /*32a0*/  IMAD R176, R2, R9, R15 ;  /* 0x0000000902b07224 */ /* 0x000fe400078e020f */
[----:B------:R-:W-:Y:S02]  /*32b0*/  @!P5 IMAD.IADD R232, R232, 0x1, -R2 ;  /* 0x00000001e8e8d824 */ /* 0x000fe400078e0a02 */
[----:B------:R-:W-:Y:S02]  /*32c0*/  IMAD.MOV R4, RZ, RZ, -R4 ;  /* 0x000000ffff047224 */ /* 0x000fe400078e0a04 */
[----:B------:R-:W-:Y:S01]  /*32d0*/  @!P1 IMAD.MOV R232, RZ, RZ, -R232 ;  /* 0x000000ffffe89224 */ /* 0x000fe200078e0ae8 */
[----:B------:R-:W-:Y:S01]  /*32e0*/  ISETP.GT.U32.AND P1, PT, R2, R176, PT ;  /* 0x000000b00200720c */ /* 0x000fe20003f24070 */
[----:B------:R-:W-:Y:S02]  /*32f0*/  VIADD R10, R3, 0x130 ;  /* 0x00000130030a7836 */ /* 0x000fe40000000000 */
[----:B------:R-:W-:-:S02]  /*3300*/  @!P4 IMAD.IADD R172, R172, 0x1, -R2 ;  /* 0x00000001acacc824 */ /* 0x000fc400078e0a02 */
[C---:B------:R-:W-:Y:S01]  /*3310*/  IMAD R174, R2.reuse, R4, R13 ;  /* 0x0000000402ae7224 */ /* 0x040fe200078e020d */
[----:B------:R-:W-:Y:S01]  /*3320*/  IABS R13, R10 ;  /* 0x0000000a000d7213 */ /* 0x000fe20000000000 */
[----:B------:R-:W-:Y:S01]  /*3330*/  @!P2 IMAD.MOV R170, RZ, RZ, -R170 ;  /* 0x000000ffffaaa224 */ /* 0x000fe200078e0aaa */
[C---:B------:R-:W-:Y:S01]  /*3340*/  ISETP.GT.U32.AND P4, PT, R2.reuse, R172, PT ;  /* 0x000000ac0200720c */ /* 0x040fe20003f84070 */
[----:B------:R-:W-:Y:S01]  /*3350*/  VIADD R14, R3, 0x128 ;  /* 0x00000128030e7836 */ /* 0x000fe20000000000 */
[----:B------:R-:W-:Y:S01]  /*3360*/  ISETP.GT.U32.AND P2, PT, R2, R174, PT ;  /* 0x000000ae0200720c */ /* 0x000fe20003f44070 */
[----:B------:R-:W-:-:S03]  /*3370*/  IMAD.HI.U32 R9, R6, R13, RZ ;  /* 0x0000000d06097227 */ /* 0x000fc600078e00ff */
[----:B------:R-:W-:Y:S01]  /*3380*/  IABS R17, R14 ;  /* 0x0000000e00117213 */ /* 0x000fe20000000000 */
[--C-:B------:R-:W-:Y:S02]  /*3390*/  @!P1 IMAD.IADD R176, R176, 0x1, -R2.reuse ;  /* 0x00000001b0b09824 */ /* 0x100fe400078e0a02 */
[----:B------:R-:W-:Y:S02]  /*33a0*/  IMAD.MOV R9, RZ, RZ, -R9 ;  /* 0x000000ffff097224 */ /* 0x000fe400078e0a09 */
[----:B------:R-:W-:Y:S01]  /*33b0*/  VIADD R4, R3, 0x134 ;  /* 0x0000013403047836 */ /* 0x000fe20000000000 */
[----:B------:R-:W-:Y:S01]  /*33c0*/  ISETP.GT.U32.AND P1, PT, R2, R176, PT ;  /* 0x000000b00200720c */ /* 0x000fe20003f24070 */
[----:B------:R-:W-:Y:S01]  /*33d0*/  @!P4 IMAD.IADD R172, R172, 0x1, -R2 ;  /* 0x00000001acacc824 */ /* 0x000fe200078e0a02 */
[----:B------:R-:W-:Y:S01]  /*33e0*/  ISETP.GE.AND P4, PT, R10, RZ, PT ;  /* 0x000000ff0a00720c */ /* 0x000fe20003f86270 */
[----:B------:R-:W-:Y:S01]  /*33f0*/  IMAD R178, R2, R9, R13 ;  /* 0x0000000902b27224 */ /* 0x000fe200078e020d */
[----:B------:R-:W-:Y:S01]  /*3400*/  IABS R11, R4 ;  /* 0x00000004000b7213 */ /* 0x000fe20000000000 */
[----:B------:R-:W-:Y:S01]  /*3410*/  @!P6 IMAD.MOV R168, RZ, RZ, -R168 ;  /* 0x000000ffffa8e224 */ /* 0x000fe200078e0aa8 */
[----:B------:R-:W-:Y:S01]  /*3420*/  ISETP.GE.AND P6, PT, R12, RZ, PT ;  /* 0x000000ff0c00720c */ /* 0x000fe20003fc6270 */
[----:B------:R-:W-:Y:S01]  /*3430*/  @!P2 IMAD.IADD R174, R174, 0x1, -R2 ;  /* 0x00000001aeaea824 */ /* 0x000fe200078e0a02 */
[----:B------:R-:W-:Y:S01]  /*3440*/  ISETP.GE.AND P5, PT, R4, RZ, PT ;  /* 0x000000ff0400720c */ /* 0x000fe20003fa6270 */
[----:B------:R-:W-:-:S03]  /*3450*/  IMAD.HI.U32 R9, R6, R17, RZ ;  /* 0x0000001106097227 */ /* 0x000fc600078e00ff */
[C---:B------:R-:W-:Y:S01]  /*3460*/  ISETP.GT.U32.AND P2, PT, R2.reuse, R174, PT ;  /* 0x000000ae0200720c */ /* 0x040fe20003f44070 */
[----:B------:R-:W-:Y:S01]  /*3470*/  @!P0 IMAD.MOV R172, RZ, RZ, -R172 ;  /* 0x000000ffffac8224 */ /* 0x000fe200078e0aac */
[----:B------:R-:W-:Y:S01]  /*3480*/  ISETP.GT.U32.AND P0, PT, R2, R178, PT ;  /* 0x000000b20200720c */ /* 0x000fe20003f04070 */
[----:B------:R-:W-:Y:S02]  /*3490*/  VIADD R12, R3, 0x12c ;  /* 0x0000012c030c7836 */ /* 0x000fe40000000000 */
[----:B------:R-:W-:Y:S02]  /*34a0*/  IMAD.MOV R9, RZ, RZ, -R9 ;  /* 0x000000ffff097224 */ /* 0x000fe400078e0a09 */
[----:B------:R-:W-:Y:S01]  /*34b0*/  IMAD.HI.U32 R4, R6, R11, RZ ;  /* 0x0000000b06047227 */ /* 0x000fe200078e00ff */
[----:B------:R-:W-:-:S03]  /*34c0*/  IABS R15, R12 ;  /* 0x0000000c000f7213 */ /* 0x000fc60000000000 */
[----:B------:R-:W-:Y:S02]  /*34d0*/  IMAD R182, R2, R9, R17 ;  /* 0x0000000902b67224 */ /* 0x000fe400078e0211 */
[----:B------:R-:W-:Y:S02]  /*34e0*/  @!P1 IMAD.IADD R176, R176, 0x1, -R2 ;  /* 0x00000001b0b09824 */ /* 0x000fe400078e0a02 */
[----:B------:R-:W-:Y:S02]  /*34f0*/  IMAD.MOV R234, RZ, RZ, -R4 ;  /* 0x000000ffffea7224 */ /* 0x000fe400078e0a04 */
[----:B------:R-:W-:Y:S02]  /*3500*/  VIADD R10, R3, 0x124 ;  /* 0x00000124030a7836 */ /* 0x000fe40000000000 */
[----:B------:R-:W-:-:S03]  /*3510*/  IMAD.HI.U32 R4, R6, R15, RZ ;  /* 0x0000000f06047227 */ /* 0x000fc600078e00ff */
[----:B------:R-:W-:Y:S01]  /*3520*/  IABS R9, R10 ;  /* 0x0000000a00097213 */ /* 0x000fe20000000000 */
[----:B------:R-:W-:Y:S01]  /*3530*/  @!P6 IMAD.MOV R176, RZ, RZ, -R176 ;  /* 0x000000ffffb0e224 */ /* 0x000fe200078e0ab0 */
[----:B------:R-:W-:Y:S01]  /*3540*/  ISETP.GT.U32.AND P6, PT, R2, R182, PT ;  /* 0x000000b60200720c */ /* 0x000fe20003fc4070 */
[----:B------:R-:W-:Y:S02]  /*3550*/  @!P0 IMAD.IADD R178, R178, 0x1, -R2 ;  /* 0x00000001b2b28824 */ /* 0x000fe400078e0a02 */
[C---:B------:R-:W-:Y:S02]  /*3560*/  IMAD R234, R2.reuse, R234, R11 ;  /* 0x000000ea02ea7224 */ /* 0x040fe400078e020b */
[----:B------:R-:W-:Y:S01]  /*3570*/  IMAD.MOV R4, RZ, RZ, -R4 ;  /* 0x000000ffff047224 */ /* 0x000fe200078e0a04 */
[----:B------:R-:W-:Y:S01]  /*3580*/  ISETP.GT.U32.AND P0, PT, R2, R178, PT ;  /* 0x000000b20200720c */ /* 0x000fe20003f04070 */
[----:B------:R-:W-:Y:S01]  /*3590*/  @!P2 IMAD.IADD R174, R174, 0x1, -R2 ;  /* 0x00000001aeaea824 */ /* 0x000fe200078e0a02 */
[C---:B------:R-:W-:Y:S01]  /*35a0*/  ISETP.GT.U32.AND P2, PT, R2.reuse, R234, PT ;  /* 0x000000ea0200720c */ /* 0x040fe20003f44070 */
[----:B------:R-:W-:-:S02]  /*35b0*/  IMAD R180, R2, R4, R15 ;  /* 0x0000000402b47224 */ /* 0x000fc400078e020f */
[----:B------:R-:W-:Y:S01]  /*35c0*/  @!P3 IMAD.MOV R174, RZ, RZ, -R174 ;  /* 0x000000ffffaeb224 */ /* 0x000fe200078e0aae */
[----:B------:R-:W-:Y:S01]  /*35d0*/  ISETP.GE.AND P3, PT, R12, RZ, PT ;  /* 0x000000ff0c00720c */ /* 0x000fe20003f66270 */
[----:B------:R-:W-:Y:S01]  /*35e0*/  IMAD.HI.U32 R4, R6, R9, RZ ;  /* 0x0000000906047227 */ /* 0x000fe200078e00ff */
[----:B------:R-:W-:-:S03]  /*35f0*/  ISETP.GT.U32.AND P1, PT, R2, R180, PT ;  /* 0x000000b40200720c */ /* 0x000fc60003f24070 */
[----:B------:R-:W-:Y:S02]  /*3600*/  VIADD R12, R3, 0x120 ;  /* 0x00000120030c7836 */ /* 0x000fe40000000000 */
[----:B------:R-:W-:Y:S02]  /*3610*/  IMAD.MOV R4, RZ, RZ, -R4 ;  /* 0x000000ffff047224 */ /* 0x000fe400078e0a04 */
[--C-:B------:R-:W-:Y:S01]  /*3620*/  @!P6 IMAD.IADD R182, R182, 0x1, -R2.reuse ;  /* 0x00000001b6b6e824 */ /* 0x100fe200078e0a02 */
[----:B------:R-:W-:Y:S01]  /*3630*/  IABS R11, R12 ;  /* 0x0000000c000b7213 */ /* 0x000fe20000000000 */
[----:B------:R-:W-:Y:S02]  /*3640*/  IMAD R236, R2, R4, R9 ;  /* 0x0000000402ec7224 */ /* 0x000fe400078e0209 */
[----:B------:R-:W-:Y:S01]  /*3650*/  @!P0 IMAD.IADD R178, R178, 0x1, -R2 ;  /* 0x00000001b2b28824 */ /* 0x000fe200078e0a02 */
[----:B------:R-:W-:Y:S01]  /*3660*/  ISETP.GT.U32.AND P6, PT, R2, R182, PT ;  /* 0x000000b60200720c */ /* 0x000fe20003fc4070 */
[----:B------:R-:W-:Y:S01]  /*3670*/  IMAD.HI.U32 R4, R6, R11, RZ ;  /* 0x0000000b06047227 */ /* 0x000fe200078e00ff */
[----:B------:R-:W-:-:S03]  /*3680*/  ISETP.GT.U32.AND P0, PT, R2, R236, PT ;  /* 0x000000ec0200720c */ /* 0x000fc60003f04070 */
[----:B------:R-:W-:Y:S02]  /*3690*/  @!P2 IMAD.IADD R234, R234, 0x1, -R2 ;  /* 0x00000001eaeaa824 */ /* 0x000fe400078e0a02 */
[----:B------:R-:W-:Y:S02]  /*36a0*/  IMAD.MOV R4, RZ, RZ, -R4 ;  /* 0x000000ffff047224 */ /* 0x000fe400078e0a04 */
[----:B------:R-:W-:Y:S01]  /*36b0*/  VIADD R15, R3, 0x11c ;  /* 0x0000011c030f7836 */ /* 0x000fe20000000000 */
[----:B------:R-:W-:Y:S01]  /*36c0*/  ISETP.GT.U32.AND P2, PT, R2, R234, PT ;  /* 0x000000ea0200720c */ /* 0x000fe20003f44070 */
[--C-:B------:R-:W-:Y:S02]  /*36d0*/  @!P1 IMAD.IADD R180, R180, 0x1, -R2.reuse ;  /* 0x00000001b4b49824 */ /* 0x100fe400078e0a02 */
[----:B------:R-:W-:Y:S01]  /*36e0*/  IMAD R184, R2, R4, R11 ;  /* 0x0000000402b87224 */ /* 0x000fe200078e020b */
[----:B------:R-:W-:Y:S01]  /*36f0*/  IABS R13, R15 ;  /* 0x0000000f000d7213 */ /* 0x000fe20000000000 */
[--C-:B------:R-:W-:Y:S01]  /*3700*/  @!P6 IMAD.IADD R182, R182, 0x1, -R2.reuse ;  /* 0x00000001b6b6e824 */ /* 0x100fe200078e0a02 */
[----:B------:R-:W-:Y:S01]  /*3710*/  ISETP.GT.U32.AND P1, PT, R2, R180, PT ;  /* 0x000000b40200720c */ /* 0x000fe20003f24070 */
[----:B------:R-:W-:Y:S01]  /*3720*/  @!P0 IMAD.IADD R236, R236, 0x1, -R2 ;  /* 0x00000001ecec8824 */ /* 0x000fe200078e0a02 */
[----:B------:R-:W-:Y:S01]  /*3730*/  ISETP.GT.U32.AND P6, PT, R2, R184, PT ;  /* 0x000000b80200720c */ /* 0x000fe20003fc4070 */
[----:B------:R-:W-:-:S03]  /*3740*/  IMAD.HI.U32 R9, R6, R13, RZ ;  /* 0x0000000d06097227 */ /* 0x000fc600078e00ff */
[----:B------:R-:W-:Y:S01]  /*3750*/  ISETP.GT.U32.AND P0, PT, R2, R236, PT ;  /* 0x000000ec0200720c */ /* 0x000fe20003f04070 */
[--C-:B------:R-:W-:Y:S01]  /*3760*/  @!P2 IMAD.IADD R234, R234, 0x1, -R2.reuse ;  /* 0x00000001eaeaa824 */ /* 0x100fe200078e0a02 */
[----:B------:R-:W-:Y:S01]  /*3770*/  ISETP.GE.AND P2, PT, R14, RZ, PT ;  /* 0x000000ff0e00720c */ /* 0x000fe20003f46270 */
[----:B------:R-:W-:Y:S02]  /*3780*/  IMAD.MOV R9, RZ, RZ, -R9 ;  /* 0x000000ffff097224 */ /* 0x000fe400078e0a09 */
[C---:B------:R-:W-:Y:S02]  /*3790*/  VIADD R4, R3.reuse, 0x118 ;  /* 0x0000011803047836 */ /* 0x040fe40000000000 */
[----:B------:R-:W-:Y:S02]  /*37a0*/  IMAD R186, R2, R9, R13 ;  /* 0x0000000902ba7224 */ /* 0x000fe400078e020d */
[--C-:B------:R-:W-:Y:S01]  /*37b0*/  @!P1 IMAD.IADD R180, R180, 0x1, -R2.reuse ;  /* 0x00000001b4b49824 */ /* 0x100fe200078e0a02 */
[----:B------:R-:W-:Y:S01]  /*37c0*/  IABS R11, R4 ;  /* 0x00000004000b7213 */ /* 0x000fe20000000000 */
[----:B------:R-:W-:Y:S01]  /*37d0*/  VIADD R9, R3, 0x114 ;  /* 0x0000011403097836 */ /* 0x000fe20000000000 */
[----:B------:R-:W-:Y:S01]  /*37e0*/  ISETP.GE.AND P1, PT, R15, RZ, PT ;  /* 0x000000ff0f00720c */ /* 0x000fe20003f26270 */
[----:B------:R-:W-:-:S02]  /*37f0*/  @!P6 IMAD.IADD R184, R184, 0x1, -R2 ;  /* 0x00000001b8b8e824 */ /* 0x000fc400078e0a02 */
[----:B------:R-:W-:Y:S01]  /*3800*/  @!P3 IMAD.MOV R180, RZ, RZ, -R180 ;  /* 0x000000ffffb4b224 */ /* 0x000fe200078e0ab4 */
[----:B------:R-:W-:Y:S01]  /*3810*/  ISETP.GE.AND P3, PT, R4, RZ, PT ;  /* 0x000000ff0400720c */ /* 0x000fe20003f66270 */
[----:B------:R-:W-:Y:S01]  /*3820*/  IMAD.HI.U32 R4, R6, R11, RZ ;  /* 0x0000000b06047227 */ /* 0x000fe200078e00ff */
[----:B------:R-:W-:Y:S02]  /*3830*/  IABS R13, R9 ;  /* 0x00000009000d7213 */ /* 0x000fe40000000000 */
[----:B------:R-:W-:Y:S01]  /*3840*/  ISETP.GT.U32.AND P6, PT, R2, R184, PT ;  /* 0x000000b80200720c */ /* 0x000fe20003fc4070 */
[----:B------:R-:W-:Y:S01]  /*3850*/  @!P0 IMAD.IADD R236, R236, 0x1, -R2 ;  /* 0x00000001ecec8824 */ /* 0x000fe200078e0a02 */
[----:B------:R-:W-:Y:S01]  /*3860*/  ISETP.GT.U32.AND P0, PT, R2, R186, PT ;  /* 0x000000ba0200720c */ /* 0x000fe20003f04070 */
[----:B------:R-:W-:Y:S01]  /*3870*/  @!P5 IMAD.MOV R234, RZ, RZ, -R234 ;  /* 0x000000ffffead224 */ /* 0x000fe200078e0aea */
[----:B------:R-:W-:Y:S01]  /*3880*/  ISETP.GE.AND P5, PT, R10, RZ, PT ;  /* 0x000000ff0a00720c */ /* 0x000fe20003fa6270 */
[----:B------:R-:W-:Y:S01]  /*3890*/  @!P2 IMAD.MOV R182, RZ, RZ, -R182 ;  /* 0x000000ffffb6a224 */ /* 0x000fe200078e0ab6 */
[----:B------:R-:W-:Y:S01]  /*38a0*/  ISETP.GE.AND P2, PT, R9, RZ, PT ;  /* 0x000000ff0900720c */ /* 0x000fe20003f46270 */
[----:B------:R-:W-:-:S04]  /*38b0*/  IMAD.HI.U32 R9, R6, R13, RZ ;  /* 0x0000000d06097227 */ /* 0x000fc800078e00ff */
[----:B------:R-:W-:Y:S02]  /*38c0*/  IMAD.MOV R4, RZ, RZ, -R4 ;  /* 0x000000ffff047224 */ /* 0x000fe400078e0a04 */
[----:B------:R-:W-:Y:S02]  /*38d0*/  IMAD.MOV R9, RZ, RZ, -R9 ;  /* 0x000000ffff097224 */ /* 0x000fe400078e0a09 */
[C---:B------:R-:W-:Y:S02]  /*38e0*/  IMAD R188, R2.reuse, R4, R11 ;  /* 0x0000000402bc7224 */ /* 0x040fe400078e020b */
[----:B------:R-:W-:Y:S02]  /*38f0*/  IMAD R238, R2, R9, R13 ;  /* 0x0000000902ee7224 */ /* 0x000fe400078e020d */
[--C-:B------:R-:W-:Y:S01]  /*3900*/  @!P6 IMAD.IADD R184, R184, 0x1, -R2.reuse ;  /* 0x00000001b8b8e824 */ /* 0x100fe200078e0a02 */
[----:B------:R-:W-:Y:S01]  /*3910*/  ISETP.GT.U32.AND P6, PT, R2, R188, PT ;  /* 0x000000bc0200720c */ /* 0x000fe20003fc4070 */
[----:B------:R-:W-:-:S02]  /*3920*/  @!P0 IMAD.IADD R186, R186, 0x1, -R2 ;  /* 0x00000001baba8824 */ /* 0x000fc400078e0a02 */
[----:B------:R-:W-:Y:S01]  /*3930*/  @!P5 IMAD.MOV R236, RZ, RZ, -R236 ;  /* 0x000000ffffecd224 */ /* 0x000fe200078e0aec */
[C---:B------:R-:W-:Y:S01]  /*3940*/  ISETP.GT.U32.AND P5, PT, R2.reuse, R238, PT ;  /* 0x000000ee0200720c */ /* 0x040fe20003fa4070 */
[C---:B------:R-:W-:Y:S01]  /*3950*/  VIADD R10, R3.reuse, 0x110 ;  /* 0x00000110030a7836 */ /* 0x040fe20000000000 */
[----:B------:R-:W-:Y:S01]  /*3960*/  ISETP.GT.U32.AND P0, PT, R2, R186, PT ;  /* 0x000000ba0200720c */ /* 0x000fe20003f04070 */
[----:B------:R-:W-:Y:S01]  /*3970*/  @!P4 IMAD.MOV R178, RZ, RZ, -R178 ;  /* 0x000000ffffb2c224 */ /* 0x000fe200078e0ab2 */
[----:B------:R-:W-:Y:S01]  /*3980*/  ISETP.GE.AND P4, PT, R12, RZ, PT ;  /* 0x000000ff0c00720c */ /* 0x000fe20003f86270 */
[C---:B------:R-:W-:Y:S01]  /*3990*/  VIADD R12, R3.reuse, 0x10c ;  /* 0x0000010c030c7836 */ /* 0x040fe20000000000 */
[----:B------:R-:W-:Y:S01]  /*39a0*/  IABS R15, R10 ;  /* 0x0000000a000f7213 */ /* 0x000fe20000000000 */
[----:B------:R-:W-:Y:S02]  /*39b0*/  VIADD R14, R3, 0x104 ;  /* 0x00000104030e7836 */ /* 0x000fe40000000000 */
[----:B------:R-:W-:Y:S01]  /*39c0*/  @!P6 IMAD.IADD R188, R188, 0x1, -R2 ;  /* 0x00000001bcbce824 */ /* 0x000fe200078e0a02 */
[----:B------:R-:W-:Y:S01]  /*39d0*/  IABS R17, R12 ;  /* 0x0000000c00117213 */ /* 0x000fe20000000000 */
[----:B------:R-:W-:Y:S01]  /*39e0*/  IMAD.HI.U32 R4, R6, R15, RZ ;  /* 0x0000000f06047227 */ /* 0x000fe200078e00ff */
[----:B------:R-:W-:-:S02]  /*39f0*/  IABS R13, R14 ;  /* 0x0000000e000d7213 */ /* 0x000fc40000000000 */
[----:B------:R-:W-:Y:S01]  /*3a00*/  ISETP.GT.U32.AND P6, PT, R2, R188, PT ;  /* 0x000000bc0200720c */ /* 0x000fe20003fc4070 */
[--C-:B------:R-:W-:Y:S02]  /*3a10*/  @!P5 IMAD.IADD R238, R238, 0x1, -R2.reuse ;  /* 0x00000001eeeed824 */ /* 0x100fe400078e0a02 */
[----:B------:R-:W-:Y:S01]  /*3a20*/  @!P0 IMAD.IADD R186, R186, 0x1, -R2 ;  /* 0x00000001baba8824 */ /* 0x000fe200078e0a02 */
[----:B------:R-:W-:Y:S01]  /*3a30*/  ISETP.GE.AND P0, PT, R12, RZ, PT ;  /* 0x000000ff0c00720c */ /* 0x000fe20003f06270 */
[----:B------:R-:W-:Y:S01]  /*3a40*/  VIADD R12, R3, 0x108 ;  /* 0x00000108030c7836 */ /* 0x000fe20000000000 */
[----:B------:R-:W-:Y:S01]  /*3a50*/  ISETP.GT.U32.AND P5, PT, R2, R238, PT ;  /* 0x000000ee0200720c */ /* 0x000fe20003fa4070 */
[----:B------:R-:W-:-:S03]  /*3a60*/  IMAD.HI.U32 R9, R6, R17, RZ ;  /* 0x0000001106097227 */ /* 0x000fc600078e00ff */
[----:B------:R-:W-:Y:S01]  /*3a70*/  IABS R11, R12 ;  /* 0x0000000c000b7213 */ /* 0x000fe20000000000 */
[----:B------:R-:W-:Y:S02]  /*3a80*/  IMAD.MOV R4, RZ, RZ, -R4 ;  /* 0x000000ffff047224 */ /* 0x000fe400078e0a04 */
[----:B------:R-:W-:Y:S02]  /*3a90*/  IMAD.MOV R9, RZ, RZ, -R9 ;  /* 0x000000ffff097224 */ /* 0x000fe400078e0a09 */
[C---:B------:R-:W-:Y:S02]  /*3aa0*/  IMAD R190, R2.reuse, R4, R15 ;  /* 0x0000000402be7224 */ /* 0x040fe400078e020f */
[----:B------:R-:W-:Y:S02]  /*3ab0*/  IMAD R192, R2, R9, R17 ;  /* 0x0000000902c07224 */ /* 0x000fe400078e0211 */
        /* <DEDUP_REMOVED lines=9> */
[--C-:B------:R-:W-:Y:S01]  /*3b50*/  @!P6 IMAD.IADD R190, R190, 0x1, -R2.reuse ;  /* 0x00000001bebee824 */ /* 0x100fe200078e0a02 */
[C---:B------:R-:W-:Y:S01]  /*3b60*/  ISETP.GT.U32.AND P6, PT, R2.reuse, R194, PT ;  /* 0x000000c20200720c */ /* 0x040fe20003fc4070 */
[----:B------:R-:W-:Y:S02]  /*3b70*/  IMAD R240, R2, R240, R13 ;  /* 0x000000f002f07224 */ /* 0x000fe400078e020d */
[----:B------:R-:W-:Y:S02]  /*3b80*/  @!P5 IMAD.IADD R192, R192, 0x1, -R2 ;  /* 0x00000001c0c0d824 */ /* 0x000fe400078e0a02 */
[C---:B------:R-:W-:Y:S01]  /*3b90*/  VIADD R16, R3.reuse, 0x100 ;  /* 0x0000010003107836 */ /* 0x040fe20000000000 */
[----:B------:R-:W-:Y:S01]  /*3ba0*/  ISETP.GT.U32.AND P5, PT, R2, R240, PT ;  /* 0x000000f00200720c */ /* 0x000fe20003fa4070 */
[----:B------:R-:W-:-:S02]  /*3bb0*/  VIADD R20, R3, 0xf8 ;  /* 0x000000f803147836 */ /* 0x000fc40000000000 */
[----:B------:R-:W-:Y:S01]  /*3bc0*/  VIADD R18, R3, 0xfc ;  /* 0x000000fc03127836 */ /* 0x000fe20000000000 */
[----:B------:R-:W-:Y:S01]  /*3bd0*/  IABS R15, R16 ;  /* 0x00000010000f7213 */ /* 0x000fe20000000000 */
[----:B------:R-:W-:Y:S01]  /*3be0*/  @!P4 IMAD.MOV R184, RZ, RZ, -R184 ;  /* 0x000000ffffb8c224 */ /* 0x000fe200078e0ab8 */
[----:B------:R-:W-:Y:S01]  /*3bf0*/  IABS R19, R20 ;  /* 0x0000001400137213 */ /* 0x000fe20000000000 */
[--C-:B------:R-:W-:Y:S01]  /*3c00*/  @!P6 IMAD.IADD R194, R194, 0x1, -R2.reuse ;  /* 0x00000001c2c2e824 */ /* 0x100fe200078e0a02 */
[----:B------:R-:W-:Y:S01]  /*3c10*/  IABS R17, R18 ;  /* 0x0000001200117213 */ /* 0x000fe20000000000 */
[----:B------:R-:W-:Y:S01]  /*3c20*/  IMAD.HI.U32 R9, R6, R15, RZ ;  /* 0x0000000f06097227 */ /* 0x000fe200078e00ff */
[----:B------:R-:W-:Y:S02]  /*3c30*/  ISETP.GE.AND P4, PT, R10, RZ, PT ;  /* 0x000000ff0a00720c */ /* 0x000fe40003f86270 */
[----:B------:R-:W-:Y:S01]  /*3c40*/  ISETP.GT.U32.AND P6, PT, R2, R192, PT ;  /* 0x000000c00200720c */ /* 0x000fe20003fc4070 */
[----:B------:R-:W-:Y:S01]  /*3c50*/  @!P5 IMAD.IADD R240, R240, 0x1, -R2 ;  /* 0x00000001f0f0d824 */ /* 0x000fe200078e0a02 */
[----:B------:R-:W-:Y:S01]  /*3c60*/  ISETP.GT.U32.AND P5, PT, R2, R194, PT ;  /* 0x000000c20200720c */ /* 0x000fe20003fa4070 */
[----:B------:R-:W-:-:S04]  /*3c70*/  IMAD.HI.U32 R4, R6, R19, RZ ;  /* 0x0000001306047227 */ /* 0x000fc800078e00ff */
[----:B------:R-:W-:Y:S02]  /*3c80*/  IMAD.MOV R9, RZ, RZ, -R9 ;  /* 0x000000ffff097224 */ /* 0x000fe400078e0a09 */
[----:B------:R-:W-:-:S04]  /*3c90*/  IMAD.HI.U32 R10, R6, R17, RZ ;  /* 0x00000011060a7227 */ /* 0x000fc800078e00ff */
[----:B------:R-:W-:Y:S02]  /*3ca0*/  IMAD.MOV R4, RZ, RZ, -R4 ;  /* 0x000000ffff047224 */ /* 0x000fe400078e0a04 */
[C---:B------:R-:W-:Y:S02]  /*3cb0*/  IMAD R196, R2.reuse, R9, R15 ;  /* 0x0000000902c47224 */ /* 0x040fe400078e020f */
[----:B------:R-:W-:Y:S01]  /*3cc0*/  @!P3 IMAD.MOV R188, RZ, RZ, -R188 ;  /* 0x000000ffffbcb224 */ /* 0x000fe200078e0abc */
[C---:B------:R-:W-:Y:S01]  /*3cd0*/  ISETP.GT.U32.AND P3, PT, R2.reuse, R240, PT ;  /* 0x000000f00200720c */ /* 0x040fe20003f64070 */
[----:B------:R-:W-:Y:S02]  /*3ce0*/  IMAD.MOV R10, RZ, RZ, -R10 ;  /* 0x000000ffff0a7224 */ /* 0x000fe400078e0a0a */
[----:B------:R-:W-:Y:S02]  /*3cf0*/  VIADD R15, R3, 0xf0 ;  /* 0x000000f0030f7836 */ /* 0x000fe40000000000 */
[----:B------:R-:W-:-:S02]  /*3d00*/  IMAD R198, R2, R4, R19 ;  /* 0x0000000402c67224 */ /* 0x000fc400078e0213 */
[----:B------:R-:W-:Y:S01]  /*3d10*/  IMAD R242, R2, R10, R17 ;  /* 0x0000000a02f27224 */ /* 0x000fe200078e0211 */
[----:B------:R-:W-:Y:S01]  /*3d20*/  IABS R13, R15 ;  /* 0x0000000f000d7213 */ /* 0x000fe20000000000 */
[----:B------:R-:W-:Y:S02]  /*3d30*/  VIADD R10, R3, 0xf4 ;  /* 0x000000f4030a7836 */ /* 0x000fe40000000000 */
[----:B------:R-:W-:Y:S01]  /*3d40*/  @!P5 IMAD.IADD R194, R194, 0x1, -R2 ;  /* 0x00000001c2c2d824 */ /* 0x000fe200078e0a02 */
[C---:B------:R-:W-:Y:S01]  /*3d50*/  ISETP.GT.U32.AND P5, PT, R2.reuse, R198, PT ;  /* 0x000000c60200720c */ /* 0x040fe20003fa4070 */
[----:B------:R-:W-:Y:S01]  /*3d60*/  @!P1 IMAD.MOV R186, RZ, RZ, -R186 ;  /* 0x000000ffffba9224 */ /* 0x000fe200078e0aba */
[----:B------:R-:W-:Y:S01]  /*3d70*/  IABS R11, R10 ;  /* 0x0000000a000b7213 */ /* 0x000fe20000000000 */
[----:B------:R-:W-:Y:S01]  /*3d80*/  @!P2 IMAD.MOV R238, RZ, RZ, -R238 ;  /* 0x000000ffffeea224 */ /* 0x000fe200078e0aee */
[----:B------:R-:W-:Y:S01]  /*3d90*/  ISETP.GT.U32.AND P1, PT, R2, R190, PT ;  /* 0x000000be0200720c */ /* 0x000fe20003f24070 */
[----:B------:R-:W-:Y:S01]  /*3da0*/  IMAD.HI.U32 R9, R6, R13, RZ ;  /* 0x0000000d06097227 */ /* 0x000fe200078e00ff */
[----:B------:R-:W-:-:S03]  /*3db0*/  ISETP.GT.U32.AND P2, PT, R2, R196, PT ;  /* 0x000000c40200720c */ /* 0x000fc60003f44070 */
[--C-:B------:R-:W-:Y:S01]  /*3dc0*/  @!P6 IMAD.IADD R192, R192, 0x1, -R2.reuse ;  /* 0x00000001c0c0e824 */ /* 0x100fe200078e0a02 */
[----:B------:R-:W-:Y:S01]  /*3dd0*/  ISETP.GE.AND P6, PT, R12, RZ, PT ;  /* 0x000000ff0c00720c */ /* 0x000fe20003fc6270 */
[----:B------:R-:W-:Y:S01]  /*3de0*/  @!P3 IMAD.IADD R240, R240, 0x1, -R2 ;  /* 0x00000001f0f0b824 */ /* 0x000fe200078e0a02 */
[----:B------:R-:W-:Y:S01]  /*3df0*/  ISETP.GE.AND P3, PT, R14, RZ, PT ;  /* 0x000000ff0e00720c */ /* 0x000fe20003f66270 */
[----:B------:R-:W-:Y:S02]  /*3e00*/  IMAD.MOV R9, RZ, RZ, -R9 ;  /* 0x000000ffff097224 */ /* 0x000fe400078e0a09 */
[----:B------:R-:W-:-:S04]  /*3e10*/  IMAD.HI.U32 R4, R6, R11, RZ ;  /* 0x0000000b06047227 */ /* 0x000fc800078e00ff */
[----:B------:R-:W-:Y:S02]  /*3e20*/  IMAD R202, R2, R9, R13 ;  /* 0x0000000902ca7224 */ /* 0x000fe400078e020d */
[----:B------:R-:W-:Y:S02]  /*3e30*/  IMAD.MOV R4, RZ, RZ, -R4 ;  /* 0x000000ffff047224 */ /* 0x000fe400078e0a04 */
[----:B------:R-:W-:Y:S02]  /*3e40*/  VIADD R9, R3, 0xec ;  /* 0x000000ec03097836 */ /* 0x000fe40000000000 */
[--C-:B------:R-:W-:Y:S02]  /*3e50*/  @!P5 IMAD.IADD R198, R198, 0x1, -R2.reuse ;  /* 0x00000001c6c6d824 */ /* 0x100fe400078e0a02 */
[--C-:B------:R-:W-:Y:S01]  /*3e60*/  @!P1 IMAD.IADD R190, R190, 0x1, -R2.reuse ;  /* 0x00000001bebe9824 */ /* 0x100fe200078e0a02 */
[----:B------:R-:W-:Y:S01]  /*3e70*/  ISETP.GT.U32.AND P1, PT, R2, R242, PT ;  /* 0x000000f20200720c */ /* 0x000fe20003f24070 */
[----:B------:R-:W-:Y:S01]  /*3e80*/  @!P2 IMAD.IADD R196, R196, 0x1, -R2 ;  /* 0x00000001c4c4a824 */ /* 0x000fe200078e0a02 */
[C---:B------:R-:W-:Y:S01]  /*3e90*/  ISETP.GT.U32.AND P5, PT, R2.reuse, R198, PT ;  /* 0x000000c60200720c */ /* 0x040fe20003fa4070 */
[C---:B------:R-:W-:Y:S01]  /*3ea0*/  IMAD R200, R2.reuse, R4, R11 ;  /* 0x0000000402c87224 */ /* 0x040fe200078e020b */
[----:B------:R-:W-:Y:S01]  /*3eb0*/  IABS R11, R9 ;  /* 0x00000009000b7213 */ /* 0x000fe20000000000 */
[----:B------:R-:W-:Y:S01]  /*3ec0*/  @!P4 IMAD.MOV R190, RZ, RZ, -R190 ;  /* 0x000000ffffbec224 */ /* 0x000fe200078e0abe */
[C---:B------:R-:W-:Y:S01]  /*3ed0*/  ISETP.GT.U32.AND P4, PT, R2.reuse, R196, PT ;  /* 0x000000c40200720c */ /* 0x040fe20003f84070 */
[----:B------:R-:W-:Y:S01]  /*3ee0*/  @!P6 IMAD.MOV R194, RZ, RZ, -R194 ;  /* 0x000000ffffc2e224 */ /* 0x000fe200078e0ac2 */
[----:B------:R-:W-:Y:S01]  /*3ef0*/  ISETP.GT.U32.AND P6, PT, R2, R200, PT ;  /* 0x000000c80200720c */ /* 0x000fe20003fc4070 */
[----:B------:R-:W-:Y:S01]  /*3f00*/  @!P3 IMAD.MOV R240, RZ, RZ, -R240 ;  /* 0x000000fffff0b224 */ /* 0x000fe200078e0af0 */
[----:B------:R-:W-:Y:S01]  /*3f10*/  ISETP.GE.AND P3, PT, R20, RZ, PT ;  /* 0x000000ff1400720c */ /* 0x000fe20003f66270 */
[----:B------:R-:W-:Y:S01]  /*3f20*/  IMAD.HI.U32 R4, R6, R11, RZ ;  /* 0x0000000b06047227 */ /* 0x000fe200078e00ff */
[----:B------:R-:W-:-:S03]  /*3f30*/  ISETP.GE.AND P2, PT, R16, RZ, PT ;  /* 0x000000ff1000720c */ /* 0x000fc60003f46270 */
[----:B------:R-:W-:Y:S02]  /*3f40*/  IMAD.MOV R4, RZ, RZ, -R4 ;  /* 0x000000ffff047224 */ /* 0x000fe400078e0a04 */
[--C-:B------:R-:W-:Y:S01]  /*3f50*/  @!P5 IMAD.IADD R198, R198, 0x1, -R2.reuse ;  /* 0x00000001c6c6d824 */ /* 0x100fe200078e0a02 */
[----:B------:R-:W-:Y:S01]  /*3f60*/  ISETP.GE.AND P5, PT, R15, RZ, PT ;  /* 0x000000ff0f00720c */ /* 0x000fe20003fa6270 */
[----:B------:R-:W-:Y:S02]  /*3f70*/  IMAD R244, R2, R4, R11 ;  /* 0x0000000402f47224 */ /* 0x000fe400078e020b */
[--C-:B------:R-:W-:Y:S01]  /*3f80*/  @!P1 IMAD.IADD R242, R242, 0x1, -R2.reuse ;  /* 0x00000001f2f29824 */ /* 0x100fe200078e0a02 */
[----:B------:R-:W-:Y:S01]  /*3f90*/  ISETP.GE.AND P1, PT, R18, RZ, PT ;  /* 0x000000ff1200720c */ /* 0x000fe20003f26270 */
[--C-:B------:R-:W-:Y:S01]  /*3fa0*/  @!P4 IMAD.IADD R196, R196, 0x1, -R2.reuse ;  /* 0x00000001c4c4c824 */ /* 0x100fe200078e0a02 */
[----:B------:R-:W-:Y:S01]  /*3fb0*/  ISETP.GT.U32.AND P4, PT, R2, R202, PT ;  /* 0x000000ca0200720c */ /* 0x000fe20003f84070 */
[----:B------:R-:W-:Y:S01]  /*3fc0*/  @!P6 IMAD.IADD R200, R200, 0x1, -R2 ;  /* 0x00000001c8c8e824 */ /* 0x000fe200078e0a02 */
[----:B------:R-:W-:Y:S01]  /*3fd0*/  ISETP.GE.AND P6, PT, R9, RZ, PT ;  /* 0x000000ff0900720c */ /* 0x000fe20003fc6270 */
[----:B------:R-:W-:Y:S01]  /*3fe0*/  @!P3 IMAD.MOV R198, RZ, RZ, -R198 ;  /* 0x000000ffffc6b224 */ /* 0x000fe200078e0ac6 */
[C---:B------:R-:W-:Y:S01]  /*3ff0*/  ISETP.GT.U32.AND P3, PT, R2.reuse, R244, PT ;  /* 0x000000f40200720c */ /* 0x040fe20003f64070 */
[----:B------:R-:W-:Y:S01]  /*4000*/  @!P0 IMAD.MOV R192, RZ, RZ, -R192 ;  /* 0x000000ffffc08224 */ /* 0x000fe200078e0ac0 */
[C---:B------:R-:W-:Y:S01]  /*4010*/  ISETP.GT.U32.AND P0, PT, R2.reuse, R242, PT ;  /* 0x000000f20200720c */ /* 0x040fe20003f04070 */
[----:B------:R-:W-:Y:S01]  /*4020*/  @!P2 IMAD.MOV R196, RZ, RZ, -R196 ;  /* 0x000000ffffc4a224 */ /* 0x000fe200078e0ac4 */
[----:B------:R-:W-:Y:S01]  /*4030*/  ISETP.GT.U32.AND P2, PT, R2, R200, PT ;  /* 0x000000c80200720c */ /* 0x000fe20003f44070 */
[----:B------:R-:W-:-:S02]  /*4040*/  VIADD R12, R3, 0xe8 ;  /* 0x000000e8030c7836 */ /* 0x000fc40000000000 */
[C---:B------:R-:W-:Y:S02]  /*4050*/  VIADD R4, R3.reuse, 0xe4 ;  /* 0x000000e403047836 */ /* 0x040fe40000000000 */
[--C-:B------:R-:W-:Y:S01]  /*4060*/  @!P4 IMAD.IADD R202, R202, 0x1, -R2.reuse ;  /* 0x00000001cacac824 */ /* 0x100fe200078e0a02 */
[----:B------:R-:W-:Y:S01]  /*4070*/  IABS R13, R12 ;  /* 0x0000000c000d7213 */ /* 0x000fe20000000000 */
[----:B------:R-:W-:Y:S01]  /*4080*/  VIADD R14, R3, 0xd4 ;  /* 0x000000d4030e7836 */ /* 0x000fe20000000000 */
[----:B------:R-:W-:Y:S01]  /*4090*/  IABS R11, R4 ;  /* 0x00000004000b7213 */ /* 0x000fe20000000000 */
[--C-:B------:R-:W-:Y:S01]  /*40a0*/  @!P3 IMAD.IADD R244, R244, 0x1, -R2.reuse ;  /* 0x00000001f4f4b824 */ /* 0x100fe200078e0a02 */
[----:B------:R-:W-:Y:S01]  /*40b0*/  ISETP.GE.AND P4, PT, R12, RZ, PT ;  /* 0x000000ff0c00720c */ /* 0x000fe20003f86270 */
[--C-:B------:R-:W-:Y:S01]  /*40c0*/  @!P0 IMAD.IADD R242, R242, 0x1, -R2.reuse ;  /* 0x00000001f2f28824 */ /* 0x100fe200078e0a02 */
[----:B------:R-:W-:Y:S01]  /*40d0*/  ISETP.GE.AND P0, PT, R10, RZ, PT ;  /* 0x000000ff0a00720c */ /* 0x000fe20003f06270 */
[----:B------:R-:W-:Y:S01]  /*40e0*/  @!P2 IMAD.IADD R200, R200, 0x1, -R2 ;  /* 0x00000001c8c8a824 */ /* 0x000fe200078e0a02 */
[----:B------:R-:W-:Y:S01]  /*40f0*/  ISETP.GE.AND P2, PT, R4, RZ, PT ;  /* 0x000000ff0400720c */ /* 0x000fe20003f46270 */
[----:B------:R-:W-:Y:S01]  /*4100*/  IMAD.HI.U32 R9, R6, R13, RZ ;  /* 0x0000000d06097227 */ /* 0x000fe200078e00ff */
[----:B------:R-:W-:-:S03]  /*4110*/  ISETP.GT.U32.AND P3, PT, R2, R244, PT ;  /* 0x000000f40200720c */ /* 0x000fc60003f64070 */
[----:B------:R-:W-:Y:S01]  /*4120*/  @!P1 IMAD.MOV R242, RZ, RZ, -R242 ;  /* 0x000000fffff29224 */ /* 0x000fe200078e0af2 */
[----:B------:R-:W-:Y:S01]  /*4130*/  ISETP.GT.U32.AND P1, PT, R2, R202, PT ;  /* 0x000000ca0200720c */ /* 0x000fe20003f24070 */
[----:B------:R-:W-:-:S04]  /*4140*/  IMAD.HI.U32 R4, R6, R11, RZ ;  /* 0x0000000b06047227 */ /* 0x000fc800078e00ff */
[----:B------:R-:W-:Y:S02]  /*4150*/  IMAD.MOV R9, RZ, RZ, -R9 ;  /* 0x000000ffff097224 */ /* 0x000fe400078e0a09 */
[----:B------:R-:W-:Y:S02]  /*4160*/  IMAD.MOV R4, RZ, RZ, -R4 ;  /* 0x000000ffff047224 */ /* 0x000fe400078e0a04 */
[C---:B------:R-:W-:Y:S02]  /*4170*/  IMAD R204, R2.reuse, R9, R13 ;  /* 0x0000000902cc7224 */ /* 0x040fe400078e020d */
[C---:B------:R-:W-:Y:S02]  /*4180*/  VIADD R9, R3.reuse, 0xe0 ;  /* 0x000000e003097836 */ /* 0x040fe40000000000 */
[----:B------:R-:W-:Y:S02]  /*4190*/  VIADD R12, R3, 0xdc ;  /* 0x000000dc030c7836 */ /* 0x000fe40000000000 */
[----:B------:R-:W-:Y:S01]  /*41a0*/  IMAD R206, R2, R4, R11 ;  /* 0x0000000402ce7224 */ /* 0x000fe200078e020b */
[----:B------:R-:W-:Y:S01]  /*41b0*/  IABS R13, R9 ;  /* 0x00000009000d7213 */ /* 0x000fe20000000000 */
[--C-:B------:R-:W-:Y:S01]  /*41c0*/  @!P3 IMAD.IADD R244, R244, 0x1, -R2.reuse ;  /* 0x00000001f4f4b824 */ /* 0x100fe200078e0a02 */
[----:B------:R-:W-:Y:S01]  /*41d0*/  IABS R15, R12 ;  /* 0x0000000c000f7213 */ /* 0x000fe20000000000 */
[----:B------:R-:W-:Y:S01]  /*41e0*/  @!P1 IMAD.IADD R202, R202, 0x1, -R2 ;  /* 0x00000001caca9824 */ /* 0x000fe200078e0a02 */
[C---:B------:R-:W-:Y:S01]  /*41f0*/  ISETP.GT.U32.AND P3, PT, R2.reuse, R206, PT ;  /* 0x000000ce0200720c */ /* 0x040fe20003f64070 */
[----:B------:R-:W-:Y:S01]  /*4200*/  @!P0 IMAD.MOV R200, RZ, RZ, -R200 ;  /* 0x000000ffffc88224 */ /* 0x000fe200078e0ac8 */
[----:B------:R-:W-:Y:S01]  /*4210*/  ISETP.GT.U32.AND P1, PT, R2, R204, PT ;  /* 0x000000cc0200720c */ /* 0x000fe20003f24070 */
[----:B------:R-:W-:Y:S01]  /*4220*/  IMAD.HI.U32 R10, R6, R15, RZ ;  /* 0x0000000f060a7227 */ /* 0x000fe200078e00ff */
[----:B------:R-:W-:-:S02]  /*4230*/  ISETP.GE.AND P0, PT, R9, RZ, PT ;  /* 0x000000ff0900720c */ /* 0x000fc40003f06270 */
[----:B------:R-:W-:Y:S01]  /*4240*/  IABS R11, R14 ;  /* 0x0000000e000b7213 */ /* 0x000fe20000000000 */
[----:B------:R-:W-:-:S04]  /*4250*/  IMAD.HI.U32 R9, R6, R13, RZ ;  /* 0x0000000d06097227 */ /* 0x000fc800078e00ff */
[----:B------:R-:W-:Y:S01]  /*4260*/  @!P5 IMAD.MOV R202, RZ, RZ, -R202 ;  /* 0x000000ffffcad224 */ /* 0x000fe200078e0aca */
[----:B------:R-:W-:Y:S01]  /*4270*/  ISETP.GE.AND P5, PT, R12, RZ, PT ;  /* 0x000000ff0c00720c */ /* 0x000fe20003fa6270 */
[----:B------:R-:W-:Y:S02]  /*4280*/  IMAD.MOV R9, RZ, RZ, -R9 ;  /* 0x000000ffff097224 */ /* 0x000fe400078e0a09 */
[----:B------:R-:W-:Y:S02]  /*4290*/  IMAD.MOV R10, RZ, RZ, -R10 ;  /* 0x000000ffff0a7224 */ /* 0x000fe400078e0a0a */
[----:B------:R-:W-:Y:S02]  /*42a0*/  VIADD R12, R3, 0xd8 ;  /* 0x000000d8030c7836 */ /* 0x000fe40000000000 */
[C---:B------:R-:W-:Y:S02]  /*42b0*/  IMAD R246, R2.reuse, R9, R13 ;  /* 0x0000000902f67224 */ /* 0x040fe400078e020d */
[----:B------:R-:W-:Y:S01]  /*42c0*/  IMAD R248, R2, R10, R15 ;  /* 0x0000000a02f87224 */ /* 0x000fe200078e020f */
[----:B------:R-:W-:Y:S01]  /*42d0*/  IABS R9, R12 ;  /* 0x0000000c00097213 */ /* 0x000fe20000000000 */
[----:B------:R-:W-:-:S02]  /*42e0*/  @!P3 IMAD.IADD R206, R206, 0x1, -R2 ;  /* 0x00000001ceceb824 */ /* 0x000fc400078e0a02 */
[----:B------:R-:W-:Y:S02]  /*42f0*/  @!P1 IMAD.IADD R204, R204, 0x1, -R2 ;  /* 0x00000001cccc9824 */ /* 0x000fe400078e0a02 */
[----:B------:R-:W-:Y:S01]  /*4300*/  @!P6 IMAD.MOV R244, RZ, RZ, -R244 ;  /* 0x000000fffff4e224 */ /* 0x000fe200078e0af4 */
[----:B------:R-:W-:Y:S01]  /*4310*/  ISETP.GT.U32.AND P3, PT, R2, R206, PT ;  /* 0x000000ce0200720c */ /* 0x000fe20003f64070 */
[----:B------:R-:W-:Y:S01]  /*4320*/  IMAD.HI.U32 R4, R6, R9, RZ ;  /* 0x0000000906047227 */ /* 0x000fe200078e00ff */
[C---:B------:R-:W-:Y:S02]  /*4330*/  ISETP.GT.U32.AND P6, PT, R2.reuse, R248, PT ;  /* 0x000000f80200720c */ /* 0x040fe40003fc4070 */
[----:B------:R-:W-:Y:S01]  /*4340*/  ISETP.GT.U32.AND P1, PT, R2, R204, PT ;  /* 0x000000cc0200720c */ /* 0x000fe20003f24070 */
[----:B------:R-:W-:Y:S02]  /*4350*/  IMAD.MOV R4, RZ, RZ, -R4 ;  /* 0x000000ffff047224 */ /* 0x000fe400078e0a04 */
[----:B------:R-:W-:-:S02]  /*4360*/  VIADD R17, R3, 0xd0 ;  /* 0x000000d003117836 */ /* 0x000fc40000000000 */
[----:B------:R-:W-:Y:S02]  /*4370*/  IMAD R250, R2, R4, R9 ;  /* 0x0000000402fa7224 */ /* 0x000fe400078e0209 */
[----:B------:R-:W-:Y:S01]  /*4380*/  VIADD R18, R3, 0xcc ;  /* 0x000000cc03127836 */ /* 0x000fe20000000000 */
[----:B------:R-:W-:Y:S01]  /*4390*/  IABS R13, R17 ;  /* 0x00000011000d7213 */ /* 0x000fe20000000000 */
[--C-:B------:R-:W-:Y:S01]  /*43a0*/  @!P3 IMAD.IADD R206, R206, 0x1, -R2.reuse ;  /* 0x00000001ceceb824 */ /* 0x100fe200078e0a02 */
[----:B------:R-:W-:Y:S01]  /*43b0*/  ISETP.GT.U32.AND P3, PT, R2, R250, PT ;  /* 0x000000fa0200720c */ /* 0x000fe20003f64070 */
[--C-:B------:R-:W-:Y:S01]  /*43c0*/  @!P6 IMAD.IADD R248, R248, 0x1, -R2.reuse ;  /* 0x00000001f8f8e824 */ /* 0x100fe200078e0a02 */
[----:B------:R-:W-:Y:S01]  /*43d0*/  IABS R15, R18 ;  /* 0x00000012000f7213 */ /* 0x000fe20000000000 */
[----:B------:R-:W-:Y:S01]  /*43e0*/  @!P1 IMAD.IADD R204, R204, 0x1, -R2 ;  /* 0x00000001cccc9824 */ /* 0x000fe200078e0a02 */
[----:B------:R-:W-:Y:S01]  /*43f0*/  ISETP.GT.U32.AND P1, PT, R2, R246, PT ;  /* 0x000000f60200720c */ /* 0x000fe20003f24070 */
[----:B------:R-:W-:Y:S01]  /*4400*/  IMAD.HI.U32 R4, R6, R11, RZ ;  /* 0x0000000b06047227 */ /* 0x000fe200078e00ff */
[----:B------:R-:W-:-:S03]  /*4410*/  ISETP.GT.U32.AND P6, PT, R2, R248, PT ;  /* 0x000000f80200720c */ /* 0x000fc60003fc4070 */
[----:B------:R-:W-:-:S04]  /*4420*/  IMAD.HI.U32 R9, R6, R13, RZ ;  /* 0x0000000d06097227 */ /* 0x000fc800078e00ff */
[----:B------:R-:W-:Y:S02]  /*4430*/  IMAD.MOV R4, RZ, RZ, -R4 ;  /* 0x000000ffff047224 */ /* 0x000fe400078e0a04 */
[----:B------:R-:W-:-:S04]  /*4440*/  IMAD.HI.U32 R10, R6, R15, RZ ;  /* 0x0000000f060a7227 */ /* 0x000fc800078e00ff */
[----:B------:R-:W-:Y:S02]  /*4450*/  IMAD.MOV R9, RZ, RZ, -R9 ;  /* 0x000000ffff097224 */ /* 0x000fe400078e0a09 */
[C---:B------:R-:W-:Y:S02]  /*4460*/  IMAD R4, R2.reuse, R4, R11 ;  /* 0x0000000402047224 */ /* 0x040fe400078e020b */
[----:B------:R-:W-:Y:S02]  /*4470*/  IMAD.MOV R16, RZ, RZ, -R10 ;  /* 0x000000ffff107224 */ /* 0x000fe400078e0a0a */
[----:B------:R-:W-:Y:S02]  /*4480*/  IMAD R10, R2, R9, R13 ;  /* 0x00000009020a7224 */ /* 0x000fe400078e020d */
[--C-:B------:R-:W-:Y:S01]  /*4490*/  @!P3 IMAD.IADD R250, R250, 0x1, -R2.reuse ;  /* 0x00000001fafab824 */ /* 0x100fe200078e0a02 */
[----:B------:R-:W-:Y:S01]  /*44a0*/  ISETP.GT.U32.AND P3, PT, R2, R4, PT ;  /* 0x000000040200720c */ /* 0x000fe20003f64070 */
[----:B------:R-:W-:-:S02]  /*44b0*/  @!P1 IMAD.IADD R246, R246, 0x1, -R2 ;  /* 0x00000001f6f69824 */ /* 0x000fc400078e0a02 */
[----:B------:R-:W-:Y:S01]  /*44c0*/  @!P4 IMAD.MOV R204, RZ, RZ, -R204 ;  /* 0x000000ffffccc224 */ /* 0x000fe200078e0acc */
[----:B------:R-:W-:Y:S01]  /*44d0*/  ISETP.GE.AND P4, PT, R12, RZ, PT ;  /* 0x000000ff0c00720c */ /* 0x000fe20003f86270 */
[C---:B------:R-:W-:Y:S01]  /*44e0*/  VIADD R12, R3.reuse, 0xc8 ;  /* 0x000000c8030c7836 */ /* 0x040fe20000000000 */
[----:B------:R-:W-:Y:S01]  /*44f0*/  ISETP.GT.U32.AND P1, PT, R2, R246, PT ;  /* 0x000000f60200720c */ /* 0x000fe20003f24070 */
[----:B------:R-:W-:Y:S01]  /*4500*/  @!P6 IMAD.IADD R248, R248, 0x1, -R2 ;  /* 0x00000001f8f8e824 */ /* 0x000fe200078e0a02 */
[C---:B------:R-:W-:Y:S01]  /*4510*/  ISETP.GT.U32.AND P6, PT, R2.reuse, R10, PT ;  /* 0x0000000a0200720c */ /* 0x040fe20003fc4070 */
[C---:B------:R-:W-:Y:S01]  /*4520*/  IMAD R16, R2.reuse, R16, R15 ;  /* 0x0000001002107224 */ /* 0x040fe200078e020f */
[----:B------:R-:W-:Y:S01]  /*4530*/  IABS R11, R12 ;  /* 0x0000000c000b7213 */ /* 0x000fe20000000000 */
[----:B------:R-:W-:Y:S02]  /*4540*/  @!P5 IMAD.MOV R248, RZ, RZ, -R248 ;  /* 0x000000fffff8d224 */ /* 0x000fe400078e0af8 */
[----:B------:R-:W-:Y:S01]  /*4550*/  VIADD R19, R3, 0xc4 ;  /* 0x000000c403137836 */ /* 0x000fe20000000000 */
[----:B------:R-:W-:Y:S01]  /*4560*/  ISETP.GT.U32.AND P5, PT, R2, R16, PT ;  /* 0x000000100200720c */ /* 0x000fe20003fa4070 */
[----:B------:R-:W-:-:S03]  /*4570*/  IMAD.HI.U32 R9, R6, R11, RZ ;  /* 0x0000000b06097227 */ /* 0x000fc600078e00ff */
[----:B------:R-:W-:Y:S01]  /*4580*/  IABS R13, R19 ;  /* 0x00000013000d7213 */ /* 0x000fe20000000000 */
[----:B------:R-:W-:Y:S01]  /*4590*/  @!P2 IMAD.MOV R206, RZ, RZ, -R206 ;  /* 0x000000ffffcea224 */ /* 0x000fe200078e0ace */
[----:B------:R-:W-:Y:S01]  /*45a0*/  ISETP.GT.U32.AND P2, PT, R2, R250, PT ;  /* 0x000000fa0200720c */ /* 0x000fe20003f44070 */
[--C-:B------:R-:W-:Y:S01]  /*45b0*/  @!P3 IMAD.IADD R4, R4, 0x1, -R2.reuse ;  /* 0x000000010404b824 */ /* 0x100fe200078e0a02 */
[----:B------:R-:W-:Y:S01]  /*45c0*/  ISETP.GE.AND P3, PT, R12, RZ, PT ;  /* 0x000000ff0c00720c */ /* 0x000fe20003f66270 */
[----:B------:R-:W-:Y:S02]  /*45d0*/  IMAD.MOV R9, RZ, RZ, -R9 ;  /* 0x000000ffff097224 */ /* 0x000fe400078e0a09 */
[--C-:B------:R-:W-:Y:S01]  /*45e0*/  @!P6 IMAD.IADD R10, R10, 0x1, -R2.reuse ;  /* 0x000000010a0ae824 */ /* 0x100fe200078e0a02 */
[----:B------:R-:W-:Y:S01]  /*45f0*/  ISETP.GT.U32.AND P6, PT, R2, R4, PT ;  /* 0x000000040200720c */ /* 0x000fe20003fc4070 */
[----:B------:R-:W-:Y:S01]  /*4600*/  @!P1 IMAD.IADD R246, R246, 0x1, -R2 ;  /* 0x00000001f6f69824 */ /* 0x000fe200078e0a02 */
[----:B------:R-:W-:Y:S01]  /*4610*/  ISETP.GE.AND P1, PT, R14, RZ, PT ;  /* 0x000000ff0e00720c */ /* 0x000fe20003f26270 */
[----:B------:R-:W-:-:S02]  /*4620*/  IMAD R14, R2, R9, R11 ;  /* 0x00000009020e7224 */ /* 0x000fc400078e020b */
[----:B------:R-:W-:Y:S02]  /*4630*/  VIADD R12, R3, 0xc0 ;  /* 0x000000c0030c7836 */ /* 0x000fe40000000000 */
[----:B------:R-:W-:-:S03]  /*4640*/  IMAD.HI.U32 R9, R6, R13, RZ ;  /* 0x0000000d06097227 */ /* 0x000fc600078e00ff */
[----:B------:R-:W-:Y:S01]  /*4650*/  IABS R11, R12 ;  /* 0x0000000c000b7213 */ /* 0x000fe20000000000 */
[--C-:B------:R-:W-:Y:S01]  /*4660*/  @!P5 IMAD.IADD R16, R16, 0x1, -R2.reuse ;  /* 0x000000011010d824 */ /* 0x100fe200078e0a02 */
[----:B------:R-:W-:Y:S01]  /*4670*/  ISETP.GT.U32.AND P5, PT, R2, R10, PT ;  /* 0x0000000a0200720c */ /* 0x000fe20003fa4070 */
[----:B------:R-:W-:Y:S02]  /*4680*/  IMAD.MOV R9, RZ, RZ, -R9 ;  /* 0x000000ffff097224 */ /* 0x000fe400078e0a09 */
[--C-:B------:R-:W-:Y:S01]  /*4690*/  @!P2 IMAD.IADD R250, R250, 0x1, -R2.reuse ;  /* 0x00000001fafaa824 */ /* 0x100fe200078e0a02 */
[----:B------:R-:W-:Y:S01]  /*46a0*/  ISETP.GE.AND P2, PT, R18, RZ, PT ;  /* 0x000000ff1200720c */ /* 0x000fe20003f46270 */
[----:B------:R-:W-:Y:S02]  /*46b0*/  VIADD R21, R3, 0xbc ;  /* 0x000000bc03157836 */ /* 0x000fe40000000000 */
[----:B------:R-:W-:Y:S02]  /*46c0*/  IMAD R18, R2, R9, R13 ;  /* 0x0000000902127224 */ /* 0x000fe400078e020d */
[----:B------:R-:W-:Y:S01]  /*46d0*/  IMAD.MOV.U32 R13, RZ, RZ, R11 ;  /* 0x000000ffff0d7224 */ /* 0x000fe200078e000b */
[----:B------:R-:W-:Y:S01]  /*46e0*/  IABS R15, R21 ;  /* 0x00000015000f7213 */ /* 0x000fe20000000000 */
[----:B------:R-:W-:Y:S01]  /*46f0*/  @!P6 IMAD.IADD R4, R4, 0x1, -R2 ;  /* 0x000000010404e824 */ /* 0x000fe200078e0a02 */
[C---:B------:R-:W-:Y:S01]  /*4700*/  ISETP.GT.U32.AND P6, PT, R2.reuse, R14, PT ;  /* 0x0000000e0200720c */ /* 0x040fe20003fc4070 */
[----:B------:R-:W-:Y:S01]  /*4710*/  @!P0 IMAD.MOV R246, RZ, RZ, -R246 ;  /* 0x000000fffff68224 */ /* 0x000fe200078e0af6 */
[----:B------:R-:W-:Y:S01]  /*4720*/  ISETP.GE.AND P0, PT, R17, RZ, PT ;  /* 0x000000ff1100720c */ /* 0x000fe20003f06270 */
[----:B------:R-:W-:Y:S01]  /*4730*/  @!P4 IMAD.MOV R250, RZ, RZ, -R250 ;  /* 0x000000fffffac224 */ /* 0x000fe200078e0afa */
[----:B------:R-:W-:Y:S01]  /*4740*/  ISETP.GT.U32.AND P4, PT, R2, R16, PT ;  /* 0x000000100200720c */ /* 0x000fe20003f84070 */
[----:B------:R-:W-:-:S04]  /*4750*/  IMAD.HI.U32 R9, R6, R13, RZ ;  /* 0x0000000d06097227 */ /* 0x000fc800078e00ff */
[----:B------:R-:W-:Y:S02]  /*4760*/  VIADD R23, R3, 0xb8 ;  /* 0x000000b803177836 */ /* 0x000fe40000000000 */
[----:B------:R-:W-:Y:S01]  /*4770*/  @!P5 IMAD.IADD R10, R10, 0x1, -R2 ;  /* 0x000000010a0ad824 */ /* 0x000fe200078e0a02 */
[----:B------:R-:W-:Y:S01]  /*4780*/  ISETP.GT.U32.AND P5, PT, R2, R18, PT ;  /* 0x000000120200720c */ /* 0x000fe20003fa4070 */
[----:B------:R-:W-:Y:S01]  /*4790*/  IMAD.HI.U32 R11, R6, R15, RZ ;  /* 0x0000000f060b7227 */ /* 0x000fe200078e00ff */
[----:B------:R-:W-:-:S03]  /*47a0*/  IABS R17, R23 ;  /* 0x0000001700117213 */ /* 0x000fc60000000000 */
[----:B------:R-:W-:Y:S02]  /*47b0*/  IMAD.MOV R9, RZ, RZ, -R9 ;  /* 0x000000ffff097224 */ /* 0x000fe400078e0a09 */
        /* <DEDUP_REMOVED lines=8> */
[----:B------:R-:W-:Y:S01]  /*4840*/  ISETP.GT.U32.AND P0, PT, R2, R24, PT ;  /* 0x000000180200720c */ /* 0x000fe20003f04070 */
[----:B------:R-:W-:-:S04]  /*4850*/  IMAD.HI.U32 R12, R6, R17, RZ ;  /* 0x00000011060c7227 */ /* 0x000fc800078e00ff */
[----:B------:R-:W-:Y:S01]  /*4860*/  @!P2 IMAD.MOV R16, RZ, RZ, -R16 ;  /* 0x000000ffff10a224 */ /* 0x000fe200078e0a10 */
[----:B------:R-:W-:Y:S01]  /*4870*/  ISETP.GT.U32.AND P2, PT, R2, R22, PT ;  /* 0x000000160200720c */ /* 0x000fe20003f44070 */
[----:B------:R-:W-:Y:S02]  /*4880*/  IMAD.MOV R12, RZ, RZ, -R12 ;  /* 0x000000ffff0c7224 */ /* 0x000fe400078e0a0c */
[--C-:B------:R-:W-:Y:S02]  /*4890*/  @!P5 IMAD.IADD R18, R18, 0x1, -R2.reuse ;  /* 0x000000011212d824 */ /* 0x100fe400078e0a02 */
[C---:B------:R-:W-:Y:S02]  /*48a0*/  IMAD R20, R2.reuse, R12, R17 ;  /* 0x0000000c02147224 */ /* 0x040fe400078e0211 */
[----:B------:R-:W-:Y:S01]  /*48b0*/  VIADD R12, R3, 0xb4 ;  /* 0x000000b4030c7836 */ /* 0x000fe20000000000 */
[----:B------:R-:W-:Y:S01]  /*48c0*/  ISETP.GT.U32.AND P5, PT, R2, R18, PT ;  /* 0x000000120200720c */ /* 0x000fe20003fa4070 */
[----:B------:R-:W-:Y:S01]  /*48d0*/  @!P0 IMAD.IADD R24, R24, 0x1, -R2 ;  /* 0x0000000118188824 */ /* 0x000fe200078e0a02 */
[----:B------:R-:W-:Y:S01]  /*48e0*/  ISETP.GE.AND P0, PT, R23, RZ, PT ;  /* 0x000000ff1700720c */ /* 0x000fe20003f06270 */
        /* <DEDUP_REMOVED lines=8> */
[--C-:B------:R-:W-:Y:S01]  /*4970*/  @!P5 IMAD.IADD R18, R18, 0x1, -R2.reuse ;  /* 0x000000011212d824 */ /* 0x100fe200078e0a02 */
[C---:B------:R-:W-:Y:S01]  /*4980*/  ISETP.GT.U32.AND P5, PT, R2.reuse, R20, PT ;  /* 0x000000140200720c */ /* 0x040fe20003fa4070 */
[----:B------:R-:W-:Y:S02]  /*4990*/  IMAD.MOV R26, RZ, RZ, -R9 ;  /* 0x000000ffff1a7224 */ /* 0x000fe400078e0a09 */
[----:B------:R-:W-:Y:S02]  /*49a0*/  VIADD R17, R3, 0xac ;  /* 0x000000ac03117836 */ /* 0x000fe40000000000 */
[----:B------:R-:W-:Y:S02]  /*49b0*/  IMAD R26, R2, R26, R11 ;  /* 0x0000001a021a7224 */ /* 0x000fe400078e020b */
[--C-:B------:R-:W-:Y:S01]  /*49c0*/  @!P2 IMAD.IADD R24, R24, 0x1, -R2.reuse ;  /* 0x000000011818a824 */ /* 0x100fe200078e0a02 */
[----:B------:R-:W-:Y:S01]  /*49d0*/  IABS R11, R17 ;  /* 0x00000011000b7213 */ /* 0x000fe20000000000 */
[----:B------:R-:W-:Y:S01]  /*49e0*/  @!P1 IMAD.IADD R14, R14, 0x1, -R2 ;  /* 0x000000010e0e9824 */ /* 0x000fe200078e0a02 */
[----:B------:R-:W-:Y:S01]  /*49f0*/  ISETP.GT.U32.AND P2, PT, R2, R26, PT ;  /* 0x0000001a0200720c */ /* 0x000fe20003f44070 */
[----:B------:R-:W-:Y:S01]  /*4a00*/  IMAD.HI.U32 R9, R6, R13, RZ ;  /* 0x0000000d06097227 */ /* 0x000fe200078e00ff */
[----:B------:R-:W-:-:S03]  /*4a10*/  ISETP.GE.AND P1, PT, R21, RZ, PT ;  /* 0x000000ff1500720c */ /* 0x000fc60003f26270 */
[----:B------:R-:W-:Y:S01]  /*4a20*/  @!P5 IMAD.IADD R20, R20, 0x1, -R2 ;  /* 0x000000011414d824 */ /* 0x000fe200078e0a02 */
[C---:B------:R-:W-:Y:S01]  /*4a30*/  ISETP.GT.U32.AND P5, PT, R2.reuse, R22, PT ;  /* 0x000000160200720c */ /* 0x040fe20003fa4070 */
[----:B------:R-:W-:Y:S02]  /*4a40*/  @!P3 IMAD.MOV R14, RZ, RZ, -R14 ;  /* 0x000000ffff0eb224 */ /* 0x000fe400078e0a0e */
[----:B------:R-:W-:Y:S01]  /*4a50*/  IMAD.MOV R9, RZ, RZ, -R9 ;  /* 0x000000ffff097224 */ /* 0x000fe200078e0a09 */
[C---:B------:R-:W-:Y:S01]  /*4a60*/  ISETP.GT.U32.AND P3, PT, R2.reuse, R20, PT ;  /* 0x000000140200720c */ /* 0x040fe20003f64070 */
[----:B------:R-:W-:Y:S02]  /*4a70*/  VIADD R19, R3, 0xa8 ;  /* 0x000000a803137836 */ /* 0x000fe40000000000 */
[----:B------:R-:W-:Y:S02]  /*4a80*/  IMAD R28, R2, R9, R13 ;  /* 0x00000009021c7224 */ /* 0x000fe400078e020d */
[----:B------:R-:W-:Y:S01]  /*4a90*/  @!P2 IMAD.IADD R26, R26, 0x1, -R2 ;  /* 0x000000011a1aa824 */ /* 0x000fe200078e0a02 */
[----:B------:R-:W-:Y:S01]  /*4aa0*/  IABS R13, R19 ;  /* 0x00000013000d7213 */ /* 0x000fe20000000000 */
[----:B------:R-:W-:Y:S01]  /*4ab0*/  IMAD.HI.U32 R9, R6, R11, RZ ;  /* 0x0000000b06097227 */ /* 0x000fe200078e00ff */
[----:B------:R-:W-:-:S03]  /*4ac0*/  ISETP.GE.AND P2, PT, R15, RZ, PT ;  /* 0x000000ff0f00720c */ /* 0x000fc60003f46270 */
[----:B------:R-:W-:Y:S01]  /*4ad0*/  @!P4 IMAD.MOV R18, RZ, RZ, -R18 ;  /* 0x000000ffff12c224 */ /* 0x000fe200078e0a12 */
[----:B------:R-:W-:Y:S01]  /*4ae0*/  ISETP.GT.U32.AND P4, PT, R2, R26, PT ;  /* 0x0000001a0200720c */ /* 0x000fe20003f84070 */
[----:B------:R-:W-:Y:S02]  /*4af0*/  IMAD.MOV R252, RZ, RZ, -R9 ;  /* 0x000000fffffc7224 */ /* 0x000fe400078e0a09 */
[----:B------:R-:W-:Y:S01]  /*4b00*/  @!P5 IMAD.IADD R22, R22, 0x1, -R2 ;  /* 0x000000011616d824 */ /* 0x000fe200078e0a02 */
[----:B------:R-:W-:Y:S01]  /*4b10*/  ISETP.GT.U32.AND P5, PT, R2, R28, PT ;  /* 0x0000001c0200720c */ /* 0x000fe20003fa4070 */
[----:B------:R-:W-:-:S04]  /*4b20*/  IMAD.HI.U32 R9, R6, R13, RZ ;  /* 0x0000000d06097227 */ /* 0x000fc800078e00ff */
[----:B------:R-:W-:Y:S02]  /*4b30*/  VIADD R21, R3, 0xa4 ;  /* 0x000000a403157836 */ /* 0x000fe40000000000 */
[----:B------:R-:W-:Y:S01]  /*4b40*/  @!P3 IMAD.IADD R20, R20, 0x1, -R2 ;  /* 0x000000011414b824 */ /* 0x000fe200078e0a02 */
[----:B------:R-:W-:Y:S01]  /*4b50*/  ISETP.GE.AND P3, PT, R12, RZ, PT ;  /* 0x000000ff0c00720c */ /* 0x000fe20003f66270 */
[C---:B------:R-:W-:Y:S01]  /*4b60*/  IMAD R252, R2.reuse, R252, R11 ;  /* 0x000000fc02fc7224 */ /* 0x040fe200078e020b */
[----:B------:R-:W-:Y:S01]  /*4b70*/  IABS R12, R21 ;  /* 0x00000015000c7213 */ /* 0x000fe20000000000 */
[----:B------:R-:W-:Y:S02]  /*4b80*/  IMAD.MOV R142, RZ, RZ, -R9 ;  /* 0x000000ffff8e7224 */ /* 0x000fe400078e0a09 */
[----:B------:R-:W-:Y:S01]  /*4b90*/  @!P6 IMAD.MOV R24, RZ, RZ, -R24 ;  /* 0x000000ffff18e224 */ /* 0x000fe200078e0a18 */
[C---:B------:R-:W-:Y:S01]  /*4ba0*/  ISETP.GT.U32.AND P6, PT, R2.reuse, R252, PT ;  /* 0x000000fc0200720c */ /* 0x040fe20003fc4070 */
[----:B------:R-:W-:-:S02]  /*4bb0*/  IMAD R142, R2, R142, R13 ;  /* 0x0000008e028e7224 */ /* 0x000fc400078e020d */
[----:B------:R-:W-:Y:S02]  /*4bc0*/  IMAD.MOV.U32 R11, RZ, RZ, R12 ;  /* 0x000000ffff0b7224 */ /* 0x000fe400078e000c */
[--C-:B------:R-:W-:Y:S01]  /*4bd0*/  @!P4 IMAD.IADD R26, R26, 0x1, -R2.reuse ;  /* 0x000000011a1ac824 */ /* 0x100fe200078e0a02 */
[----:B------:R-:W-:Y:S01]  /*4be0*/  ISETP.GT.U32.AND P4, PT, R2, R142, PT ;  /* 0x0000008e0200720c */ /* 0x000fe20003f84070 */
[----:B------:R-:W-:Y:S02]  /*4bf0*/  @!P5 IMAD.IADD R28, R28, 0x1, -R2 ;  /* 0x000000011c1cd824 */ /* 0x000fe400078e0a02 */
[----:B------:R-:W-:Y:S02]  /*4c00*/  VIADD R13, R3, 0xa0 ;  /* 0x000000a0030d7836 */ /* 0x000fe40000000000 */
[----:B------:R-:W-:Y:S01]  /*4c10*/  IMAD.HI.U32 R9, R6, R11, RZ ;  /* 0x0000000b06097227 */ /* 0x000fe200078e00ff */
[----:B------:R-:W-:Y:S02]  /*4c20*/  ISETP.GT.U32.AND P5, PT, R2, R28, PT ;  /* 0x0000001c0200720c */ /* 0x000fe40003fa4070 */
[----:B------:R-:W-:Y:S01]  /*4c30*/  IABS R12, R13 ;  /* 0x0000000d000c7213 */ /* 0x000fe20000000000 */
[----:B------:R-:W-:-:S02]  /*4c40*/  IMAD.MOV R9, RZ, RZ, -R9 ;  /* 0x000000ffff097224 */ /* 0x000fc400078e0a09 */
[----:B------:R-:W-:Y:S01]  /*4c50*/  @!P6 IMAD.IADD R252, R252, 0x1, -R2 ;  /* 0x00000001fcfce824 */ /* 0x000fe200078e0a02 */
[----:B------:R-:W-:Y:S01]  /*4c60*/  ISETP.GE.AND P6, PT, R13, RZ, PT ;  /* 0x000000ff0d00720c */ /* 0x000fe20003fc6270 */
[----:B------:R-:W-:Y:S02]  /*4c70*/  IMAD R30, R2, R9, R11 ;  /* 0x00000009021e7224 */ /* 0x000fe400078e020b */
[----:B------:R-:W-:Y:S02]  /*4c80*/  IMAD.MOV.U32 R11, RZ, RZ, R12 ;  /* 0x000000ffff0b7224 */ /* 0x000fe400078e000c */
[----:B------:R-:W-:Y:S01]  /*4c90*/  @!P4 IMAD.IADD R142, R142, 0x1, -R2 ;  /* 0x000000018e8ec824 */ /* 0x000fe200078e0a02 */
[----:B------:R-:W-:Y:S01]  /*4ca0*/  ISETP.GT.U32.AND P4, PT, R2, R252, PT ;  /* 0x000000fc0200720c */ /* 0x000fe20003f84070 */
[----:B------:R-:W-:-:S04]  /*4cb0*/  IMAD.HI.U32 R9, R6, R11, RZ ;  /* 0x0000000b06097227 */ /* 0x000fc800078e00ff */
[----:B------:R-:W-:Y:S01]  /*4cc0*/  @!P5 IMAD.IADD R28, R28, 0x1, -R2 ;  /* 0x000000011c1cd824 */ /* 0x000fe200078e0a02 */
[----:B------:R-:W-:Y:S01]  /*4cd0*/  ISETP.GE.AND P5, PT, R21, RZ, PT ;  /* 0x000000ff1500720c */ /* 0x000fe20003fa6270 */
[----:B------:R-:W-:Y:S02]  /*4ce0*/  IMAD.MOV R9, RZ, RZ, -R9 ;  /* 0x000000ffff097224 */ /* 0x000fe400078e0a09 */
[----:B------:R-:W-:Y:S01]  /*4cf0*/  @!P2 IMAD.MOV R28, RZ, RZ, -R28 ;  /* 0x000000ffff1ca224 */ /* 0x000fe200078e0a1c */
[C---:B------:R-:W-:Y:S01]  /*4d00*/  ISETP.GT.U32.AND P2, PT, R2.reuse, R30, PT ;  /* 0x0000001e0200720c */ /* 0x040fe20003f44070 */
[----:B------:R-:W-:Y:S02]  /*4d10*/  IMAD R140, R2, R9, R11 ;  /* 0x00000009028c7224 */ /* 0x000fe400078e020b */
[----:B------:R-:W-:Y:S01]  /*4d20*/  @!P0 IMAD.MOV R20, RZ, RZ, -R20 ;  /* 0x000000ffff148224 */ /* 0x000fe200078e0a14 */
[----:B------:R-:W-:Y:S01]  /*4d30*/  ISETP.GE.AND P0, PT, R19, RZ, PT ;  /* 0x000000ff1300720c */ /* 0x000fe20003f06270 */
[----:B------:R-:W-:Y:S01]  /*4d40*/  @!P4 IMAD.IADD R252, R252, 0x1, -R2 ;  /* 0x00000001fcfcc824 */ /* 0x000fe200078e0a02 */
[----:B------:R-:W-:Y:S01]  /*4d50*/  ISETP.GT.U32.AND P4, PT, R2, R140, PT ;  /* 0x0000008c0200720c */ /* 0x000fe20003f84070 */
[----:B------:R-:W-:-:S02]  /*4d60*/  VIADD R19, R3, 0x9c ;  /* 0x0000009c03137836 */ /* 0x000fc40000000000 */
[----:B------:R-:W-:Y:S02]  /*4d70*/  VIADD R12, R3, 0x98 ;  /* 0x00000098030c7836 */ /* 0x000fe40000000000 */
[----:B------:R-:W-:Y:S01]  /*4d80*/  @!P3 IMAD.MOV R26, RZ, RZ, -R26 ;  /* 0x000000ffff1ab224 */ /* 0x000fe200078e0a1a */
[----:B------:R-:W-:Y:S01]  /*4d90*/  IABS R13, R19 ;  /* 0x00000013000d7213 */ /* 0x000fe20000000000 */
[----:B------:R-:W-:Y:S01]  /*4da0*/  @!P1 IMAD.MOV R22, RZ, RZ, -R22 ;  /* 0x000000ffff169224 */ /* 0x000fe200078e0a16 */
[----:B------:R-:W-:Y:S01]  /*4db0*/  ISETP.GT.U32.AND P3, PT, R2, R142, PT ;  /* 0x0000008e0200720c */ /* 0x000fe20003f64070 */
[----:B------:R-:W-:Y:S01]  /*4dc0*/  @!P2 IMAD.IADD R30, R30, 0x1, -R2 ;  /* 0x000000011e1ea824 */ /* 0x000fe200078e0a02 */
[----:B------:R-:W-:Y:S01]  /*4dd0*/  ISETP.GE.AND P1, PT, R17, RZ, PT ;  /* 0x000000ff1100720c */ /* 0x000fe20003f26270 */
[----:B------:R-:W-:Y:S01]  /*4de0*/  IMAD.HI.U32 R9, R6, R13, RZ ;  /* 0x0000000d06097227 */ /* 0x000fe200078e00ff */
[----:B------:R-:W-:Y:S02]  /*4df0*/  IABS R15, R12 ;  /* 0x0000000c000f7213 */ /* 0x000fe40000000000 */
[----:B------:R-:W-:Y:S01]  /*4e00*/  ISETP.GE.AND P2, PT, R12, RZ, PT ;  /* 0x000000ff0c00720c */ /* 0x000fe20003f46270 */
[----:B------:R-:W-:-:S02]  /*4e10*/  VIADD R21, R3, 0x94 ;  /* 0x0000009403157836 */ /* 0x000fc40000000000 */
[----:B------:R-:W-:Y:S01]  /*4e20*/  @!P4 IMAD.IADD R140, R140, 0x1, -R2 ;  /* 0x000000018c8cc824 */ /* 0x000fe200078e0a02 */
[----:B------:R-:W-:Y:S01]  /*4e30*/  ISETP.GT.U32.AND P4, PT, R2, R30, PT ;  /* 0x0000001e0200720c */ /* 0x000fe20003f84070 */
[----:B------:R-:W-:Y:S01]  /*4e40*/  IMAD.HI.U32 R11, R6, R15, RZ ;  /* 0x0000000f060b7227 */ /* 0x000fe200078e00ff */
[----:B------:R-:W-:-:S03]  /*4e50*/  IABS R17, R21 ;  /* 0x0000001500117213 */ /* 0x000fc60000000000 */
[----:B------:R-:W-:Y:S02]  /*4e60*/  IMAD.MOV R48, RZ, RZ, -R9 ;  /* 0x000000ffff307224 */ /* 0x000fe400078e0a09 */
[----:B------:R-:W-:Y:S01]  /*4e70*/  @!P3 IMAD.IADD R142, R142, 0x1, -R2 ;  /* 0x000000018e8eb824 */ /* 0x000fe200078e0a02 */
[----:B------:R-:W-:Y:S01]  /*4e80*/  ISETP.GE.AND P3, PT, R19, RZ, PT ;  /* 0x000000ff1300720c */ /* 0x000fe20003f66270 */
[----:B------:R-:W-:Y:S02]  /*4e90*/  IMAD.MOV R11, RZ, RZ, -R11 ;  /* 0x000000ffff0b7224 */ /* 0x000fe400078e0a0b */
[C---:B------:R-:W-:Y:S02]  /*4ea0*/  IMAD R48, R2.reuse, R48, R13 ;  /* 0x0000003002307224 */ /* 0x040fe400078e020d */
[----:B------:R-:W-:Y:S01]  /*4eb0*/  @!P1 IMAD.MOV R252, RZ, RZ, -R252 ;  /* 0x000000fffffc9224 */ /* 0x000fe200078e0afc */
[----:B------:R-:W-:Y:S01]  /*4ec0*/  ISETP.GT.U32.AND P1, PT, R2, R140, PT ;  /* 0x0000008c0200720c */ /* 0x000fe20003f24070 */
[----:B------:R-:W-:-:S04]  /*4ed0*/  IMAD.HI.U32 R9, R6, R17, RZ ;  /* 0x0000001106097227 */ /* 0x000fc800078e00ff */
[C---:B------:R-:W-:Y:S02]  /*4ee0*/  IMAD R138, R2.reuse, R11, R15 ;  /* 0x0000000b028a7224 */ /* 0x040fe400078e020f */
[----:B------:R-:W-:Y:S01]  /*4ef0*/  @!P0 IMAD.MOV R142, RZ, RZ, -R142 ;  /* 0x000000ffff8e8224 */ /* 0x000fe200078e0a8e */
[----:B------:R-:W-:Y:S01]  /*4f00*/  ISETP.GT.U32.AND P0, PT, R2, R48, PT ;  /* 0x000000300200720c */ /* 0x000fe20003f04070 */
[----:B------:R-:W-:Y:S02]  /*4f10*/  IMAD.MOV R9, RZ, RZ, -R9 ;  /* 0x000000ffff097224 */ /* 0x000fe400078e0a09 */
[----:B------:R-:W-:Y:S01]  /*4f20*/  @!P4 IMAD.IADD R30, R30, 0x1, -R2 ;  /* 0x000000011e1ec824 */ /* 0x000fe200078e0a02 */
[C---:B------:R-:W-:Y:S01]  /*4f30*/  ISETP.GT.U32.AND P4, PT, R2.reuse, R138, PT ;  /* 0x0000008a0200720c */ /* 0x040fe20003f84070 */
[----:B------:R-:W-:Y:S02]  /*4f40*/  IMAD R50, R2, R9, R17 ;  /* 0x0000000902327224 */ /* 0x000fe400078e0211 */
[----:B------:R-:W-:-:S02]  /*4f50*/  VIADD R12, R3, 0x90 ;  /* 0x00000090030c7836 */ /* 0x000fc40000000000 */
[--C-:B------:R-:W-:Y:S01]  /*4f60*/  @!P1 IMAD.IADD R140, R140, 0x1, -R2.reuse ;  /* 0x000000018c8c9824 */ /* 0x100fe200078e0a02 */
[----:B------:R-:W-:Y:S01]  /*4f70*/  ISETP.GT.U32.AND P1, PT, R2, R50, PT ;  /* 0x000000320200720c */ /* 0x000fe20003f24070 */
[----:B------:R-:W-:Y:S01]  /*4f80*/  VIADD R23, R3, 0x8c ;  /* 0x0000008c03177836 */ /* 0x000fe20000000000 */
[----:B------:R-:W-:Y:S01]  /*4f90*/  IABS R13, R12 ;  /* 0x0000000c000d7213 */ /* 0x000fe20000000000 */
[--C-:B------:R-:W-:Y:S01]  /*4fa0*/  @!P0 IMAD.IADD R48, R48, 0x1, -R2.reuse ;  /* 0x0000000130308824 */ /* 0x100fe200078e0a02 */
[----:B------:R-:W-:Y:S01]  /*4fb0*/  ISETP.GE.AND P0, PT, R21, RZ, PT ;  /* 0x000000ff1500720c */ /* 0x000fe20003f06270 */
[----:B------:R-:W-:Y:S01]  /*4fc0*/  VIADD R25, R3, 0x88 ;  /* 0x0000008803197836 */ /* 0x000fe20000000000 */
[----:B------:R-:W-:Y:S01]  /*4fd0*/  IABS R15, R23 ;  /* 0x00000017000f7213 */ /* 0x000fe20000000000 */
[----:B------:R-:W-:Y:S01]  /*4fe0*/  @!P4 IMAD.IADD R138, R138, 0x1, -R2 ;  /* 0x000000018a8ac824 */ /* 0x000fe200078e0a02 */
[----:B------:R-:W-:Y:S01]  /*4ff0*/  ISETP.GT.U32.AND P4, PT, R2, R48, PT ;  /* 0x000000300200720c */ /* 0x000fe20003f84070 */
[----:B------:R-:W-:Y:S01]  /*5000*/  IMAD.HI.U32 R9, R6, R13, RZ ;  /* 0x0000000d06097227 */ /* 0x000fe200078e00ff */
[----:B------:R-:W-:-:S03]  /*5010*/  IABS R17, R25 ;  /* 0x0000001900117213 */ /* 0x000fc60000000000 */
[----:B------:R-:W-:Y:S02]  /*5020*/  IMAD.MOV R9, RZ, RZ, -R9 ;  /* 0x000000ffff097224 */ /* 0x000fe400078e0a09 */
[----:B------:R-:W-:Y:S01]  /*5030*/  @!P1 IMAD.IADD R50, R50, 0x1, -R2 ;  /* 0x0000000132329824 */ /* 0x000fe200078e0a02 */
[----:B------:R-:W-:Y:S01]  /*5040*/  ISETP.GT.U32.AND P1, PT, R2, R138, PT ;  /* 0x0000008a0200720c */ /* 0x000fe20003f24070 */
[----:B------:R-:W-:-:S04]  /*5050*/  IMAD.HI.U32 R11, R6, R15, RZ ;  /* 0x0000000f060b7227 */ /* 0x000fc800078e00ff */
[----:B------:R-:W-:Y:S02]  /*5060*/  IMAD R136, R2, R9, R13 ;  /* 0x0000000902887224 */ /* 0x000fe400078e020d */
[----:B------:R-:W-:Y:S02]  /*5070*/  IMAD.MOV R52, RZ, RZ, -R11 ;  /* 0x000000ffff347224 */ /* 0x000fe400078e0a0b */
[----:B------:R-:W-:Y:S01]  /*5080*/  @!P4 IMAD.IADD R48, R48, 0x1, -R2 ;  /* 0x000000013030c824 */ /* 0x000fe200078e0a02 */
[----:B------:R-:W-:Y:S01]  /*5090*/  ISETP.GT.U32.AND P4, PT, R2, R136, PT ;  /* 0x000000880200720c */ /* 0x000fe20003f84070 */
[----:B------:R-:W-:Y:S02]  /*50a0*/  VIADD R27, R3, 0x84 ;  /* 0x00000084031b7836 */ /* 0x000fe40000000000 */
[----:B------:R-:W-:-:S03]  /*50b0*/  IMAD.HI.U32 R9, R6, R17, RZ ;  /* 0x0000001106097227 */ /* 0x000fc600078e00ff */
[----:B------:R-:W-:Y:S01]  /*50c0*/  IABS R19, R27 ;  /* 0x0000001b00137213 */ /* 0x000fe20000000000 */
[----:B------:R-:W-:Y:S02]  /*50d0*/  IMAD R52, R2, R52, R15 ;  /* 0x0000003402347224 */ /* 0x000fe400078e020f */
[----:B------:R-:W-:Y:S02]  /*50e0*/  IMAD.MOV R9, RZ, RZ, -R9 ;  /* 0x000000ffff097224 */ /* 0x000fe400078e0a09 */
[----:B------:R-:W-:Y:S01]  /*50f0*/  @!P1 IMAD.IADD R138, R138, 0x1, -R2 ;  /* 0x000000018a8a9824 */ /* 0x000fe200078e0a02 */
[C---:B------:R-:W-:Y:S01]  /*5100*/  ISETP.GT.U32.AND P1, PT, R2.reuse, R52, PT ;  /* 0x000000340200720c */ /* 0x040fe20003f24070 */
[----:B------:R-:W-:Y:S02]  /*5110*/  IMAD R56, R2, R9, R17 ;  /* 0x0000000902387224 */ /* 0x000fe400078e0211 */
[----:B------:R-:W-:-:S04]  /*5120*/  IMAD.HI.U32 R11, R6, R19, RZ ;  /* 0x00000013060b7227 */ /* 0x000fc800078e00ff */
[----:B------:R-:W-:Y:S01]  /*5130*/  @!P5 IMAD.MOV R30, RZ, RZ, -R30 ;  /* 0x000000ffff1ed224 */ /* 0x000fe200078e0a1e */
[----:B------:R-:W-:Y:S01]  /*5140*/  ISETP.GT.U32.AND P5, PT, R2, R50, PT ;  /* 0x000000320200720c */ /* 0x000fe20003fa4070 */
[----:B------:R-:W-:Y:S01]  /*5150*/  @!P4 IMAD.IADD R136, R136, 0x1, -R2 ;  /* 0x000000018888c824 */ /* 0x000fe200078e0a02 */
[----:B------:R-:W-:Y:S01]  /*5160*/  ISETP.GT.U32.AND P4, PT, R2, R56, PT ;  /* 0x000000380200720c */ /* 0x000fe20003f84070 */
[----:B------:R-:W-:Y:S02]  /*5170*/  IMAD.MOV R11, RZ, RZ, -R11 ;  /* 0x000000ffff0b7224 */ /* 0x000fe400078e0a0b */
[----:B------:R-:W-:Y:S01]  /*5180*/  @!P6 IMAD.MOV R140, RZ, RZ, -R140 ;  /* 0x000000ffff8ce224 */ /* 0x000fe200078e0a8c */
[----:B------:R-:W-:Y:S01]  /*5190*/  ISETP.GE.AND P6, PT, R12, RZ, PT ;  /* 0x000000ff0c00720c */ /* 0x000fe20003fc6270 */
[----:B------:R-:W-:Y:S02]  /*51a0*/  VIADD R12, R3, 0x80 ;  /* 0x00000080030c7836 */ /* 0x000fe40000000000 */
[----:B------:R-:W-:-:S02]  /*51b0*/  IMAD R58, R2, R11, R19 ;  /* 0x0000000b023a7224 */ /* 0x000fc400078e0213 */
[----:B------:R-:W-:Y:S01]  /*51c0*/  VIADD R21, R3, 0x7c ;  /* 0x0000007c03157836 */ /* 0x000fe20000000000 */
[----:B------:R-:W-:Y:S01]  /*51d0*/  IABS R13, R12 ;  /* 0x0000000c000d7213 */ /* 0x000fe20000000000 */
[----:B------:R-:W-:Y:S01]  /*51e0*/  @!P1 IMAD.IADD R52, R52, 0x1, -R2 ;  /* 0x0000000134349824 */ /* 0x000fe200078e0a02 */
[C---:B------:R-:W-:Y:S01]  /*51f0*/  ISETP.GT.U32.AND P1, PT, R2.reuse, R136, PT ;  /* 0x000000880200720c */ /* 0x040fe20003f24070 */
[----:B------:R-:W-:Y:S01]  /*5200*/  @!P2 IMAD.MOV R138, RZ, RZ, -R138 ;  /* 0x000000ffff8aa224 */ /* 0x000fe200078e0a8a */
[----:B------:R-:W-:Y:S01]  /*5210*/  ISETP.GT.U32.AND P2, PT, R2, R58, PT ;  /* 0x0000003a0200720c */ /* 0x000fe20003f44070 */
[----:B------:R-:W-:Y:S01]  /*5220*/  @!P3 IMAD.MOV R48, RZ, RZ, -R48 ;  /* 0x000000ffff30b224 */ /* 0x000fe200078e0a30 */
[----:B------:R-:W-:Y:S01]  /*5230*/  IABS R15, R21 ;  /* 0x00000015000f7213 */ /* 0x000fe20000000000 */
[--C-:B------:R-:W-:Y:S01]  /*5240*/  @!P5 IMAD.IADD R50, R50, 0x1, -R2.reuse ;  /* 0x000000013232d824 */ /* 0x100fe200078e0a02 */
[----:B------:R-:W-:Y:S01]  /*5250*/  ISETP.GT.U32.AND P3, PT, R2, R52, PT ;  /* 0x000000340200720c */ /* 0x000fe20003f64070 */
[----:B------:R-:W-:Y:S01]  /*5260*/  @!P4 IMAD.IADD R56, R56, 0x1, -R2 ;  /* 0x000000013838c824 */ /* 0x000fe200078e0a02 */
[----:B------:R-:W-:Y:S01]  /*5270*/  ISETP.GE.AND P5, PT, R23, RZ, PT ;  /* 0x000000ff1700720c */ /* 0x000fe20003fa6270 */
[----:B------:R-:W-:Y:S01]  /*5280*/  IMAD.HI.U32 R9, R6, R13, RZ ;  /* 0x0000000d06097227 */ /* 0x000fe200078e00ff */
[----:B------:R-:W-:-:S03]  /*5290*/  ISETP.GE.AND P4, PT, R25, RZ, PT ;  /* 0x000000ff1900720c */ /* 0x000fc60003f86270 */
[----:B------:R-:W-:-:S04]  /*52a0*/  IMAD.HI.U32 R11, R6, R15, RZ ;  /* 0x0000000f060b7227 */ /* 0x000fc800078e00ff */
[----:B------:R-:W-:Y:S01]  /*52b0*/  @!P0 IMAD.MOV R50, RZ, RZ, -R50 ;  /* 0x000000ffff328224 */ /* 0x000fe200078e0a32 */
[----:B------:R-:W-:Y:S01]  /*52c0*/  ISETP.GT.U32.AND P0, PT, R2, R56, PT ;  /* 0x000000380200720c */ /* 0x000fe20003f04070 */
[----:B------:R-:W-:Y:S02]  /*52d0*/  IMAD.MOV R9, RZ, RZ, -R9 ;  /* 0x000000ffff097224 */ /* 0x000fe400078e0a09 */
[----:B------:R-:W-:Y:S02]  /*52e0*/  IMAD.MOV R11, RZ, RZ, -R11 ;  /* 0x000000ffff0b7224 */ /* 0x000fe400078e0a0b */
[--C-:B------:R-:W-:Y:S01]  /*52f0*/  @!P1 IMAD.IADD R136, R136, 0x1, -R2.reuse ;  /* 0x0000000188889824 */ /* 0x100fe200078e0a02 */
[----:B------:R-:W-:Y:S01]  /*5300*/  ISETP.GE.AND P1, PT, R27, RZ, PT ;  /* 0x000000ff1b00720c */ /* 0x000fe20003f26270 */
[----:B------:R-:W-:Y:S02]  /*5310*/  IMAD R78, R2, R9, R13 ;  /* 0x00000009024e7224 */ /* 0x000fe400078e020d */
[----:B------:R-:W-:-:S02]  /*5320*/  @!P2 IMAD.IADD R58, R58, 0x1, -R2 ;  /* 0x000000013a3aa824 */ /* 0x000fc400078e0a02 */
[----:B------:R-:W-:Y:S01]  /*5330*/  @!P3 IMAD.IADD R52, R52, 0x1, -R2 ;  /* 0x000000013434b824 */ /* 0x000fe200078e0a02 */
[----:B------:R-:W-:Y:S01]  /*5340*/  ISETP.GE.AND P3, PT, R12, RZ, PT ;  /* 0x000000ff0c00720c */ /* 0x000fe20003f66270 */
[C---:B------:R-:W-:Y:S01]  /*5350*/  IMAD R80, R2.reuse, R11, R15 ;  /* 0x0000000b02507224 */ /* 0x040fe200078e020f */
[C---:B------:R-:W-:Y:S01]  /*5360*/  ISETP.GT.U32.AND P2, PT, R2.reuse, R58, PT ;  /* 0x0000003a0200720c */ /* 0x040fe20003f44070 */
[----:B------:R-:W-:Y:S01]  /*5370*/  @!P6 IMAD.MOV R136, RZ, RZ, -R136 ;  /* 0x000000ffff88e224 */ /* 0x000fe200078e0a88 */
[C---:B------:R-:W-:Y:S01]  /*5380*/  ISETP.GT.U32.AND P6, PT, R2.reuse, R78, PT ;  /* 0x0000004e0200720c */ /* 0x040fe20003fc4070 */
[----:B------:R-:W-:Y:S01]  /*5390*/  @!P5 IMAD.MOV R52, RZ, RZ, -R52 ;  /* 0x000000ffff34d224 */ /* 0x000fe200078e0a34 */
[----:B------:R-:W-:Y:S01]  /*53a0*/  ISETP.GT.U32.AND P5, PT, R2, R80, PT ;  /* 0x000000500200720c */ /* 0x000fe20003fa4070 */
[----:B------:R-:W-:Y:S02]  /*53b0*/  VIADD R9, R3, 0x78 ;  /* 0x0000007803097836 */ /* 0x000fe40000000000 */
[----:B------:R-:W-:Y:S01]  /*53c0*/  @!P0 IMAD.IADD R56, R56, 0x1, -R2 ;  /* 0x0000000138388824 */ /* 0x000fe200078e0a02 */
[----:B------:R-:W-:Y:S01]  /*53d0*/  ISETP.GE.AND P0, PT, R21, RZ, PT ;  /* 0x000000ff1500720c */ /* 0x000fe20003f06270 */
[----:B------:R-:W-:Y:S01]  /*53e0*/  VIADD R12, R3, 0x70 ;  /* 0x00000070030c7836 */ /* 0x000fe20000000000 */
[----:B------:R-:W-:Y:S01]  /*53f0*/  IABS R11, R9 ;  /* 0x00000009000b7213 */ /* 0x000fe20000000000 */
[----:B------:R-:W-:Y:S01]  /*5400*/  @!P4 IMAD.MOV R56, RZ, RZ, -R56 ;  /* 0x000000ffff38c224 */ /* 0x000fe200078e0a38 */
[----:B------:R-:W-:Y:S01]  /*5410*/  ISETP.GE.AND P4, PT, R9, RZ, PT ;  /* 0x000000ff0900720c */ /* 0x000fe20003f86270 */
[----:B------:R-:W-:Y:S01]  /*5420*/  VIADD R9, R3, 0x74 ;  /* 0x0000007403097836 */ /* 0x000fe20000000000 */
[----:B------:R-:W-:Y:S01]  /*5430*/  IABS R15, R12 ;  /* 0x0000000c000f7213 */ /* 0x000fe20000000000 */
[----:B------:R-:W-:-:S02]  /*5440*/  @!P2 IMAD.IADD R58, R58, 0x1, -R2 ;  /* 0x000000013a3aa824 */ /* 0x000fc400078e0a02 */
[--C-:B------:R-:W-:Y:S01]  /*5450*/  @!P6 IMAD.IADD R78, R78, 0x1, -R2.reuse ;  /* 0x000000014e4ee824 */ /* 0x100fe200078e0a02 */
[----:B------:R-:W-:Y:S01]  /*5460*/  ISETP.GE.AND P2, PT, R9, RZ, PT ;  /* 0x000000ff0900720c */ /* 0x000fe20003f46270 */
[----:B------:R-:W-:Y:S01]  /*5470*/  @!P5 IMAD.IADD R80, R80, 0x1, -R2 ;  /* 0x000000015050d824 */ /* 0x000fe200078e0a02 */
[----:B------:R-:W-:Y:S01]  /*5480*/  IABS R13, R9 ;  /* 0x00000009000d7213 */ /* 0x000fe20000000000 */
[----:B------:R-:W-:Y:S01]  /*5490*/  IMAD.HI.U32 R9, R6, R11, RZ ;  /* 0x0000000b06097227 */ /* 0x000fe200078e00ff */
[C---:B------:R-:W-:Y:S02]  /*54a0*/  ISETP.GT.U32.AND P6, PT, R2.reuse, R78, PT ;  /* 0x0000004e0200720c */ /* 0x040fe40003fc4070 */
[----:B------:R-:W-:Y:S01]  /*54b0*/  ISETP.GT.U32.AND P5, PT, R2, R80, PT ;  /* 0x000000500200720c */ /* 0x000fe20003fa4070 */
[----:B------:R-:W-:Y:S02]  /*54c0*/  IMAD.MOV R9, RZ, RZ, -R9 ;  /* 0x000000ffff097224 */ /* 0x000fe400078e0a09 */
[----:B------:R-:W-:-:S02]  /*54d0*/  VIADD R17, R3, 0x6c ;  /* 0x0000006c03117836 */ /* 0x000fc40000000000 */
[----:B------:R-:W-:Y:S02]  /*54e0*/  IMAD R120, R2, R9, R11 ;  /* 0x0000000902787224 */ /* 0x000fe400078e020b */
[----:B------:R-:W-:-:S04]  /*54f0*/  IMAD.HI.U32 R9, R6, R13, RZ ;  /* 0x0000000d06097227 */ /* 0x000fc800078e00ff */
[----:B------:R-:W-:Y:S02]  /*5500*/  IMAD.MOV R9, RZ, RZ, -R9 ;  /* 0x000000ffff097224 */ /* 0x000fe400078e0a09 */
[--C-:B------:R-:W-:Y:S01]  /*5510*/  @!P6 IMAD.IADD R78, R78, 0x1, -R2.reuse ;  /* 0x000000014e4ee824 */ /* 0x100fe200078e0a02 */
[----:B------:R-:W-:Y:S01]  /*5520*/  ISETP.GT.U32.AND P6, PT, R2, R120, PT ;  /* 0x000000780200720c */ /* 0x000fe20003fc4070 */
[----:B------:R-:W-:Y:S01]  /*5530*/  @!P5 IMAD.IADD R80, R80, 0x1, -R2 ;  /* 0x000000015050d824 */ /* 0x000fe200078e0a02 */
[----:B------:R-:W-:Y:S01]  /*5540*/  ISETP.GE.AND P5, PT, R17, RZ, PT ;  /* 0x000000ff1100720c */ /* 0x000fe20003fa6270 */
[C---:B------:R-:W-:Y:S02]  /*5550*/  IMAD R134, R2.reuse, R9, R13 ;  /* 0x0000000902867224 */ /* 0x040fe400078e020d */
[----:B------:R-:W-:Y:S02]  /*5560*/  @!P0 IMAD.MOV R80, RZ, RZ, -R80 ;  /* 0x000000ffff508224 */ /* 0x000fe400078e0a50 */
[----:B------:R-:W-:Y:S01]  /*5570*/  @!P1 IMAD.MOV R58, RZ, RZ, -R58 ;  /* 0x000000ffff3a9224 */ /* 0x000fe200078e0a3a */
[----:B------:R-:W-:Y:S01]  /*5580*/  ISETP.GT.U32.AND P0, PT, R2, R134, PT ;  /* 0x000000860200720c */ /* 0x000fe20003f04070 */
[----:B------:R-:W-:Y:S01]  /*5590*/  IMAD.HI.U32 R11, R6, R15, RZ ;  /* 0x0000000f060b7227 */ /* 0x000fe200078e00ff */
[----:B------:R-:W-:-:S02]  /*55a0*/  ISETP.GE.AND P1, PT, R12, RZ, PT ;  /* 0x000000ff0c00720c */ /* 0x000fc40003f26270 */
[----:B------:R-:W-:Y:S01]  /*55b0*/  IABS R12, R17 ;  /* 0x00000011000c7213 */ /* 0x000fe20000000000 */
[----:B------:R-:W-:Y:S02]  /*55c0*/  IMAD.MOV R11, RZ, RZ, -R11 ;  /* 0x000000ffff0b7224 */ /* 0x000fe400078e0a0b */
[----:B------:R-:W-:Y:S02]  /*55d0*/  @!P6 IMAD.IADD R120, R120, 0x1, -R2 ;  /* 0x000000017878e824 */ /* 0x000fe400078e0a02 */
[----:B------:R-:W-:Y:S02]  /*55e0*/  IMAD.MOV.U32 R13, RZ, RZ, R12 ;  /* 0x000000ffff0d7224 */ /* 0x000fe400078e000c */
[C---:B------:R-:W-:Y:S01]  /*55f0*/  IMAD R132, R2.reuse, R11, R15 ;  /* 0x0000000b02847224 */ /* 0x040fe200078e020f */
[----:B------:R-:W-:Y:S01]  /*5600*/  ISETP.GT.U32.AND P6, PT, R2, R120, PT ;  /* 0x000000780200720c */ /* 0x000fe20003fc4070 */
[----:B------:R-:W-:Y:S02]  /*5610*/  VIADD R11, R3, 0x68 ;  /* 0x00000068030b7836 */ /* 0x000fe40000000000 */
[----:B------:R-:W-:-:S04]  /*5620*/  IMAD.HI.U32 R9, R6, R13, RZ ;  /* 0x0000000d06097227 */ /* 0x000fc800078e00ff */
[----:B------:R-:W-:Y:S01]  /*5630*/  @!P3 IMAD.MOV R78, RZ, RZ, -R78 ;  /* 0x000000ffff4eb224 */ /* 0x000fe200078e0a4e */
[----:B------:R-:W-:Y:S01]  /*5640*/  ISETP.GE.AND P3, PT, R11, RZ, PT ;  /* 0x000000ff0b00720c */ /* 0x000fe20003f66270 */
[--C-:B------:R-:W-:Y:S01]  /*5650*/  @!P0 IMAD.IADD R134, R134, 0x1, -R2.reuse ;  /* 0x0000000186868824 */ /* 0x100fe200078e0a02 */
[----:B------:R-:W-:Y:S01]  /*5660*/  IABS R11, R11 ;  /* 0x0000000b000b7213 */ /* 0x000fe20000000000 */
[----:B------:R-:W-:Y:S02]  /*5670*/  IMAD.MOV R9, RZ, RZ, -R9 ;  /* 0x000000ffff097224 */ /* 0x000fe400078e0a09 */
[----:B------:R-:W-:Y:S01]  /*5680*/  VIADD R27, R3, 0x60 ;  /* 0x00000060031b7836 */ /* 0x000fe20000000000 */
[C---:B------:R-:W-:Y:S01]  /*5690*/  ISETP.GT.U32.AND P0, PT, R2.reuse, R134, PT ;  /* 0x000000860200720c */ /* 0x040fe20003f04070 */
[----:B------:R-:W-:Y:S02]  /*56a0*/  IMAD R122, R2, R9, R13 ;  /* 0x00000009027a7224 */ /* 0x000fe400078e020d */
[----:B------:R-:W-:Y:S01]  /*56b0*/  IMAD.MOV.U32 R13, RZ, RZ, R11 ;  /* 0x000000ffff0d7224 */ /* 0x000fe200078e000b */
[----:B------:R-:W-:Y:S01]  /*56c0*/  IABS R17, R27 ;  /* 0x0000001b00117213 */ /* 0x000fe20000000000 */
[----:B------:R-:W-:Y:S01]  /*56d0*/  @!P6 IMAD.IADD R120, R120, 0x1, -R2 ;  /* 0x000000017878e824 */ /* 0x000fe200078e0a02 */
[----:B------:R-:W-:Y:S01]  /*56e0*/  ISETP.GT.U32.AND P6, PT, R2, R132, PT ;  /* 0x000000840200720c */ /* 0x000fe20003fc4070 */
[----:B------:R-:W-:-:S04]  /*56f0*/  IMAD.HI.U32 R9, R6, R13, RZ ;  /* 0x0000000d06097227 */ /* 0x000fc800078e00ff */
[----:B------:R-:W-:Y:S02]  /*5700*/  IMAD.MOV R9, RZ, RZ, -R9 ;  /* 0x000000ffff097224 */ /* 0x000fe400078e0a09 */
[----:B------:R-:W-:Y:S01]  /*5710*/  @!P0 IMAD.IADD R134, R134, 0x1, -R2 ;  /* 0x0000000186868824 */ /* 0x000fe200078e0a02 */
[C---:B------:R-:W-:Y:S01]  /*5720*/  ISETP.GT.U32.AND P0, PT, R2.reuse, R122, PT ;  /* 0x0000007a0200720c */ /* 0x040fe20003f04070 */
[----:B------:R-:W-:Y:S02]  /*5730*/  IMAD R124, R2, R9, R13 ;  /* 0x00000009027c7224 */ /* 0x000fe400078e020d */
[----:B------:R-:W-:-:S04]  /*5740*/  IMAD.HI.U32 R9, R6, R17, RZ ;  /* 0x0000001106097227 */ /* 0x000fc800078e00ff */
[C---:B------:R-:W-:Y:S02]  /*5750*/  VIADD R21, R3.reuse, 0x64 ;  /* 0x0000006403157836 */ /* 0x040fe40000000000 */
[----:B------:R-:W-:Y:S02]  /*5760*/  IMAD.MOV R130, RZ, RZ, -R9 ;  /* 0x000000ffff827224 */ /* 0x000fe400078e0a09 */
[----:B------:R-:W-:Y:S01]  /*5770*/  @!P6 IMAD.IADD R132, R132, 0x1, -R2 ;  /* 0x000000018484e824 */ /* 0x000fe200078e0a02 */
[----:B------:R-:W-:Y:S01]  /*5780*/  IABS R15, R21 ;  /* 0x00000015000f7213 */ /* 0x000fe20000000000 */
[C---:B------:R-:W-:Y:S02]  /*5790*/  IMAD R130, R2.reuse, R130, R17 ;  /* 0x0000008202827224 */ /* 0x040fe400078e0211 */
[----:B------:R-:W-:Y:S01]  /*57a0*/  VIADD R29, R3, 0x5c ;  /* 0x0000005c031d7836 */ /* 0x000fe20000000000 */
[C---:B------:R-:W-:Y:S01]  /*57b0*/  ISETP.GT.U32.AND P6, PT, R2.reuse, R132, PT ;  /* 0x000000840200720c */ /* 0x040fe20003fc4070 */
[----:B------:R-:W-:Y:S01]  /*57c0*/  @!P4 IMAD.MOV R120, RZ, RZ, -R120 ;  /* 0x000000ffff78c224 */ /* 0x000fe200078e0a78 */
[----:B------:R-:W-:Y:S01]  /*57d0*/  ISETP.GT.U32.AND P4, PT, R2, R124, PT ;  /* 0x0000007c0200720c */ /* 0x000fe20003f84070 */
[----:B------:R-:W-:Y:S01]  /*57e0*/  @!P0 IMAD.IADD R122, R122, 0x1, -R2 ;  /* 0x000000017a7a8824 */ /* 0x000fe200078e0a02 */
[----:B------:R-:W-:Y:S01]  /*57f0*/  ISETP.GT.U32.AND P0, PT, R2, R130, PT ;  /* 0x000000820200720c */ /* 0x000fe20003f04070 */
[----:B------:R-:W-:Y:S01]  /*5800*/  IMAD.HI.U32 R11, R6, R15, RZ ;  /* 0x0000000f060b7227 */ /* 0x000fe200078e00ff */
[----:B------:R-:W-:-:S03]  /*5810*/  IABS R12, R29 ;  /* 0x0000001d000c7213 */ /* 0x000fc60000000000 */
[----:B------:R-:W-:Y:S02]  /*5820*/  IMAD.MOV R11, RZ, RZ, -R11 ;  /* 0x000000ffff0b7224 */ /* 0x000fe400078e0a0b */
[----:B------:R-:W-:Y:S02]  /*5830*/  IMAD.MOV.U32 R13, RZ, RZ, R12 ;  /* 0x000000ffff0d7224 */ /* 0x000fe400078e000c */
[----:B------:R-:W-:Y:S02]  /*5840*/  IMAD R126, R2, R11, R15 ;  /* 0x0000000b027e7224 */ /* 0x000fe400078e020f */
[----:B------:R-:W-:Y:S02]  /*5850*/  VIADD R12, R3, 0x54 ;  /* 0x00000054030c7836 */ /* 0x000fe40000000000 */
[----:B------:R-:W-:-:S04]  /*5860*/  IMAD.HI.U32 R9, R6, R13, RZ ;  /* 0x0000000d06097227 */ /* 0x000fc800078e00ff */
[----:B------:R-:W-:Y:S01]  /*5870*/  @!P6 IMAD.IADD R132, R132, 0x1, -R2 ;  /* 0x000000018484e824 */ /* 0x000fe200078e0a02 */
[----:B------:R-:W-:Y:S01]  /*5880*/  ISETP.GE.AND P6, PT, R21, RZ, PT ;  /* 0x000000ff1500720c */ /* 0x000fe20003fc6270 */
[----:B------:R-:W-:Y:S01]  /*5890*/  @!P2 IMAD.MOV R134, RZ, RZ, -R134 ;  /* 0x000000ffff86a224 */ /* 0x000fe200078e0a86 */
[----:B------:R-:W-:Y:S01]  /*58a0*/  ISETP.GT.U32.AND P2, PT, R2, R126, PT ;  /* 0x0000007e0200720c */ /* 0x000fe20003f44070 */
[--C-:B------:R-:W-:Y:S01]  /*58b0*/  @!P4 IMAD.IADD R124, R124, 0x1, -R2.reuse ;  /* 0x000000017c7cc824 */ /* 0x100fe200078e0a02 */
[----:B------:R-:W-:Y:S01]  /*58c0*/  ISETP.GT.U32.AND P4, PT, R2, R122, PT ;  /* 0x0000007a0200720c */ /* 0x000fe20003f84070 */
[----:B------:R-:W-:Y:S01]  /*58d0*/  @!P0 IMAD.IADD R130, R130, 0x1, -R2 ;  /* 0x0000000182828824 */ /* 0x000fe200078e0a02 */
[----:B------:R-:W-:Y:S01]  /*58e0*/  IABS R21, R12 ;  /* 0x0000000c00157213 */ /* 0x000fe20000000000 */
[----:B------:R-:W-:Y:S02]  /*58f0*/  IMAD.MOV R9, RZ, RZ, -R9 ;  /* 0x000000ffff097224 */ /* 0x000fe400078e0a09 */
[----:B------:R-:W-:Y:S01]  /*5900*/  VIADD R31, R3, 0x58 ;  /* 0x00000058031f7836 */ /* 0x000fe20000000000 */
[C---:B------:R-:W-:Y:S01]  /*5910*/  ISETP.GT.U32.AND P0, PT, R2.reuse, R130, PT ;  /* 0x000000820200720c */ /* 0x040fe20003f04070 */
[----:B------:R-:W-:-:S02]  /*5920*/  IMAD R128, R2, R9, R13 ;  /* 0x0000000902807224 */ /* 0x000fc400078e020d */
[----:B------:R-:W-:Y:S01]  /*5930*/  IMAD.HI.U32 R9, R6, R21, RZ ;  /* 0x0000001506097227 */ /* 0x000fe200078e00ff */
[----:B------:R-:W-:-:S03]  /*5940*/  IABS R19, R31 ;  /* 0x0000001f00137213 */ /* 0x000fc60000000000 */
[----:B------:R-:W-:Y:S02]  /*5950*/  IMAD.MOV R9, RZ, RZ, -R9 ;  /* 0x000000ffff097224 */ /* 0x000fe400078e0a09 */
[--C-:B------:R-:W-:Y:S01]  /*5960*/  @!P2 IMAD.IADD R126, R126, 0x1, -R2.reuse ;  /* 0x000000017e7ea824 */ /* 0x100fe200078e0a02 */
[----:B------:R-:W-:Y:S01]  /*5970*/  ISETP.GT.U32.AND P2, PT, R2, R124, PT ;  /* 0x0000007c0200720c */ /* 0x000fe20003f44070 */
[----:B------:R-:W-:Y:S01]  /*5980*/  @!P4 IMAD.IADD R122, R122, 0x1, -R2 ;  /* 0x000000017a7ac824 */ /* 0x000fe200078e0a02 */
[C---:B------:R-:W-:Y:S01]  /*5990*/  ISETP.GT.U32.AND P4, PT, R2.reuse, R128, PT ;  /* 0x000000800200720c */ /* 0x040fe20003f84070 */
[C---:B------:R-:W-:Y:S02]  /*59a0*/  IMAD R21, R2.reuse, R9, R21 ;  /* 0x0000000902157224 */ /* 0x040fe400078e0215 */
[----:B------:R-:W-:Y:S01]  /*59b0*/  @!P1 IMAD.MOV R132, RZ, RZ, -R132 ;  /* 0x000000ffff849224 */ /* 0x000fe200078e0a84 */
[----:B------:R-:W-:Y:S01]  /*59c0*/  ISETP.GT.U32.AND P1, PT, R2, R126, PT ;  /* 0x0000007e0200720c */ /* 0x000fe20003f24070 */
[----:B------:R-:W-:Y:S01]  /*59d0*/  @!P0 IMAD.IADD R130, R130, 0x1, -R2 ;  /* 0x0000000182828824 */ /* 0x000fe200078e0a02 */
[----:B------:R-:W-:Y:S01]  /*59e0*/  ISETP.GT.U32.AND P0, PT, R2, R21, PT ;  /* 0x000000150200720c */ /* 0x000fe20003f04070 */
[----:B------:R-:W-:-:S04]  /*59f0*/  IMAD.HI.U32 R11, R6, R19, RZ ;  /* 0x00000013060b7227 */ /* 0x000fc800078e00ff */
[C---:B------:R-:W-:Y:S02]  /*5a00*/  VIADD R13, R3.reuse, 0x50 ;  /* 0x00000050030d7836 */ /* 0x040fe40000000000 */
[----:B------:R-:W-:Y:S02]  /*5a10*/  IMAD.MOV R11, RZ, RZ, -R11 ;  /* 0x000000ffff0b7224 */ /* 0x000fe400078e0a0b */
[----:B------:R-:W-:Y:S01]  /*5a20*/  VIADD R15, R3, 0x4c ;  /* 0x0000004c030f7836 */ /* 0x000fe20000000000 */
[----:B------:R-:W-:Y:S01]  /*5a30*/  IABS R23, R13 ;  /* 0x0000000d00177213 */ /* 0x000fe20000000000 */
[----:B------:R-:W-:Y:S02]  /*5a40*/  IMAD R19, R2, R11, R19 ;  /* 0x0000000b02137224 */ /* 0x000fe400078e0213 */
[----:B------:R-:W-:Y:S01]  /*5a50*/  @!P4 IMAD.IADD R128, R128, 0x1, -R2 ;  /* 0x000000018080c824 */ /* 0x000fe200078e0a02 */
[----:B------:R-:W-:Y:S01]  /*5a60*/  IABS R25, R15 ;  /* 0x0000000f00197213 */ /* 0x000fe20000000000 */
[----:B------:R-:W-:Y:S01]  /*5a70*/  IMAD.HI.U32 R9, R6, R23, RZ ;  /* 0x0000001706097227 */ /* 0x000fe200078e00ff */
[----:B------:R-:W-:-:S03]  /*5a80*/  ISETP.GE.AND P4, PT, R29, RZ, PT ;  /* 0x000000ff1d00720c */ /* 0x000fc60003f86270 */
[--C-:B------:R-:W-:Y:S01]  /*5a90*/  @!P2 IMAD.IADD R124, R124, 0x1, -R2.reuse ;  /* 0x000000017c7ca824 */ /* 0x100fe200078e0a02 */
[----:B------:R-:W-:Y:S01]  /*5aa0*/  ISETP.GT.U32.AND P2, PT, R2, R19, PT ;  /* 0x000000130200720c */ /* 0x000fe20003f44070 */
[--C-:B------:R-:W-:Y:S01]  /*5ab0*/  @!P1 IMAD.IADD R126, R126, 0x1, -R2.reuse ;  /* 0x000000017e7e9824 */ /* 0x100fe200078e0a02 */
[----:B------:R-:W-:Y:S01]  /*5ac0*/  ISETP.GE.AND P1, PT, R27, RZ, PT ;  /* 0x000000ff1b00720c */ /* 0x000fe20003f26270 */
[----:B------:R-:W-:Y:S01]  /*5ad0*/  @!P0 IMAD.IADD R21, R21, 0x1, -R2 ;  /* 0x0000000115158824 */ /* 0x000fe200078e0a02 */
[----:B------:R-:W-:Y:S01]  /*5ae0*/  ISETP.GT.U32.AND P0, PT, R2, R128, PT ;  /* 0x000000800200720c */ /* 0x000fe20003f04070 */
[----:B------:R-:W-:-:S04]  /*5af0*/  IMAD.HI.U32 R11, R6, R25, RZ ;  /* 0x00000019060b7227 */ /* 0x000fc800078e00ff */
[----:B------:R-:W-:Y:S02]  /*5b00*/  IMAD.MOV R9, RZ, RZ, -R9 ;  /* 0x000000ffff097224 */ /* 0x000fe400078e0a09 */
[----:B------:R-:W-:Y:S02]  /*5b10*/  IMAD.MOV R11, RZ, RZ, -R11 ;  /* 0x000000ffff0b7224 */ /* 0x000fe400078e0a0b */
[----:B------:R-:W-:Y:S02]  /*5b20*/  VIADD R17, R3, 0x48 ;  /* 0x0000004803117836 */ /* 0x000fe40000000000 */
[C---:B------:R-:W-:Y:S02]  /*5b30*/  IMAD R23, R2.reuse, R9, R23 ;  /* 0x0000000902177224 */ /* 0x040fe400078e0217 */
[C---:B------:R-:W-:Y:S01]  /*5b40*/  IMAD R25, R2.reuse, R11, R25 ;  /* 0x0000000b02197224 */ /* 0x040fe200078e0219 */
[----:B------:R-:W-:Y:S01]  /*5b50*/  IABS R27, R17 ;  /* 0x00000011001b7213 */ /* 0x000fe20000000000 */
[----:B------:R-:W-:Y:S01]  /*5b60*/  @!P3 IMAD.MOV R124, RZ, RZ, -R124 ;  /* 0x000000ffff7cb224 */ /* 0x000fe200078e0a7c */
[C---:B------:R-:W-:Y:S01]  /*5b70*/  ISETP.GT.U32.AND P3, PT, R2.reuse, R21, PT ;  /* 0x000000150200720c */ /* 0x040fe20003f64070 */
[----:B------:R-:W-:Y:S01]  /*5b80*/  @!P6 IMAD.MOV R126, RZ, RZ, -R126 ;  /* 0x000000ffff7ee224 */ /* 0x000fe200078e0a7e */
[----:B------:R-:W-:Y:S01]  /*5b90*/  ISETP.GT.U32.AND P6, PT, R2, R23, PT ;  /* 0x000000170200720c */ /* 0x000fe20003fc4070 */
[----:B------:R-:W-:Y:S01]  /*5ba0*/  @!P2 IMAD.IADD R19, R19, 0x1, -R2 ;  /* 0x000000011313a824 */ /* 0x000fe200078e0a02 */
[----:B------:R-:W-:Y:S01]  /*5bb0*/  ISETP.GE.AND P2, PT, R31, RZ, PT ;  /* 0x000000ff1f00720c */ /* 0x000fe20003f46270 */
[----:B------:R-:W-:Y:S01]  /*5bc0*/  @!P1 IMAD.MOV R130, RZ, RZ, -R130 ;  /* 0x000000ffff829224 */ /* 0x000fe200078e0a82 */
[----:B------:R-:W-:Y:S01]  /*5bd0*/  ISETP.GE.AND P1, PT, R12, RZ, PT ;  /* 0x000000ff0c00720c */ /* 0x000fe20003f26270 */
[----:B------:R-:W-:Y:S01]  /*5be0*/  @!P0 IMAD.IADD R128, R128, 0x1, -R2 ;  /* 0x0000000180808824 */ /* 0x000fe200078e0a02 */
[----:B------:R-:W-:Y:S01]  /*5bf0*/  ISETP.GT.U32.AND P0, PT, R2, R25, PT ;  /* 0x000000190200720c */ /* 0x000fe20003f04070 */
[----:B------:R-:W-:-:S04]  /*5c00*/  IMAD.HI.U32 R9, R6, R27, RZ ;  /* 0x0000001b06097227 */ /* 0x000fc800078e00ff */
[----:B------:R-:W-:Y:S01]  /*5c10*/  @!P5 IMAD.MOV R122, RZ, RZ, -R122 ;  /* 0x000000ffff7ad224 */ /* 0x000fe200078e0a7a */
[C---:B------:R-:W-:Y:S01]  /*5c20*/  ISETP.GT.U32.AND P5, PT, R2.reuse, R19, PT ;  /* 0x000000130200720c */ /* 0x040fe20003fa4070 */
[----:B------:R-:W-:Y:S02]  /*5c30*/  VIADD R12, R3, 0x44 ;  /* 0x00000044030c7836 */ /* 0x000fe40000000000 */
[----:B------:R-:W-:Y:S02]  /*5c40*/  IMAD.MOV R9, RZ, RZ, -R9 ;  /* 0x000000ffff097224 */ /* 0x000fe400078e0a09 */
[--C-:B------:R-:W-:Y:S01]  /*5c50*/  @!P3 IMAD.IADD R21, R21, 0x1, -R2.reuse ;  /* 0x000000011515b824 */ /* 0x100fe200078e0a02 */
[----:B------:R-:W-:Y:S01]  /*5c60*/  IABS R11, R12 ;  /* 0x0000000c000b7213 */ /* 0x000fe20000000000 */
[--C-:B------:R-:W-:Y:S01]  /*5c70*/  @!P6 IMAD.IADD R23, R23, 0x1, -R2.reuse ;  /* 0x000000011717e824 */ /* 0x100fe200078e0a02 */
[----:B------:R-:W-:Y:S01]  /*5c80*/  ISETP.GE.AND P3, PT, R15, RZ, PT ;  /* 0x000000ff0f00720c */ /* 0x000fe20003f66270 */
[C---:B------:R-:W-:Y:S01]  /*5c90*/  IMAD R27, R2.reuse, R9, R27 ;  /* 0x00000009021b7224 */ /* 0x040fe200078e021b */
[----:B------:R-:W-:Y:S01]  /*5ca0*/  ISETP.GE.AND P6, PT, R17, RZ, PT ;  /* 0x000000ff1100720c */ /* 0x000fe20003fc6270 */
[----:B------:R-:W-:Y:S01]  /*5cb0*/  @!P0 IMAD.IADD R25, R25, 0x1, -R2 ;  /* 0x0000000119198824 */ /* 0x000fe200078e0a02 */
[C---:B------:R-:W-:Y:S01]  /*5cc0*/  ISETP.GT.U32.AND P0, PT, R2.reuse, R23, PT ;  /* 0x000000170200720c */ /* 0x040fe20003f04070 */
[----:B------:R-:W-:Y:S01]  /*5cd0*/  @!P1 IMAD.MOV R21, RZ, RZ, -R21 ;  /* 0x000000ffff159224 */ /* 0x000fe200078e0a15 */
        /* <DEDUP_REMOVED lines=8> */
[----:B------:R-:W-:Y:S02]  /*5d60*/  VIADD R9, R3, 0x40 ;  /* 0x0000004003097836 */ /* 0x000fe40000000000 */
[----:B------:R-:W-:-:S02]  /*5d70*/  @!P0 IMAD.IADD R23, R23, 0x1, -R2 ;  /* 0x0000000117178824 */ /* 0x000fc400078e0a02 */
[----:B------:R-:W-:Y:S01]  /*5d80*/  @!P1 IMAD.IADD R27, R27, 0x1, -R2 ;  /* 0x000000011b1b9824 */ /* 0x000fe200078e0a02 */
[----:B------:R-:W-:Y:S01]  /*5d90*/  IABS R13, R9 ;  /* 0x00000009000d7213 */ /* 0x000fe20000000000 */
[----:B------:R-:W-:Y:S01]  /*5da0*/  @!P5 IMAD.MOV R23, RZ, RZ, -R23 ;  /* 0x000000ffff17d224 */ /* 0x000fe200078e0a17 */
[----:B------:R-:W-:Y:S01]  /*5db0*/  ISETP.GE.AND P0, PT, R9, RZ, PT ;  /* 0x000000ff0900720c */ /* 0x000fe20003f06270 */
[----:B------:R-:W-:Y:S01]  /*5dc0*/  VIADD R11, R3, 0x3c ;  /* 0x0000003c030b7836 */ /* 0x000fe20000000000 */
[----:B------:R-:W-:Y:S01]  /*5dd0*/  ISETP.GT.U32.AND P5, PT, R2, R27, PT ;  /* 0x0000001b0200720c */ /* 0x000fe20003fa4070 */
[----:B------:R-:W-:Y:S01]  /*5de0*/  IMAD.HI.U32 R9, R6, R13, RZ ;  /* 0x0000000d06097227 */ /* 0x000fe200078e00ff */
[----:B------:R-:W-:Y:S02]  /*5df0*/  ISETP.GT.U32.AND P1, PT, R2, R60, PT ;  /* 0x0000003c0200720c */ /* 0x000fe40003f24070 */
[----:B------:R-:W-:Y:S01]  /*5e00*/  IABS R15, R11 ;  /* 0x0000000b000f7213 */ /* 0x000fe20000000000 */
[----:B------:R-:W-:-:S02]  /*5e10*/  IMAD.MOV R9, RZ, RZ, -R9 ;  /* 0x000000ffff097224 */ /* 0x000fc400078e0a09 */
[----:B------:R-:W-:Y:S02]  /*5e20*/  VIADD R29, R3, 0x34 ;  /* 0x00000034031d7836 */ /* 0x000fe40000000000 */
[----:B------:R-:W-:Y:S02]  /*5e30*/  IMAD R64, R2, R9, R13 ;  /* 0x0000000902407224 */ /* 0x000fe400078e020d */
[----:B------:R-:W-:Y:S01]  /*5e40*/  @!P2 IMAD.MOV R19, RZ, RZ, -R19 ;  /* 0x000000ffff13a224 */ /* 0x000fe200078e0a13 */
[----:B------:R-:W-:Y:S01]  /*5e50*/  ISETP.GE.AND P2, PT, R12, RZ, PT ;  /* 0x000000ff0c00720c */ /* 0x000fe20003f46270 */
[--C-:B------:R-:W-:Y:S01]  /*5e60*/  @!P5 IMAD.IADD R27, R27, 0x1, -R2.reuse ;  /* 0x000000011b1bd824 */ /* 0x100fe200078e0a02 */
[----:B------:R-:W-:Y:S01]  /*5e70*/  ISETP.GT.U32.AND P5, PT, R2, R64, PT ;  /* 0x000000400200720c */ /* 0x000fe20003fa4070 */
[--C-:B------:R-:W-:Y:S01]  /*5e80*/  @!P4 IMAD.IADD R25, R25, 0x1, -R2.reuse ;  /* 0x000000011919c824 */ /* 0x100fe200078e0a02 */
[----:B------:R-:W-:Y:S01]  /*5e90*/  ISETP.GE.AND P4, PT, R11, RZ, PT ;  /* 0x000000ff0b00720c */ /* 0x000fe20003f86270 */
[----:B------:R-:W-:Y:S01]  /*5ea0*/  VIADD R12, R3, 0x38 ;  /* 0x00000038030c7836 */ /* 0x000fe20000000000 */
[----:B------:R-:W-:Y:S01]  /*5eb0*/  IABS R11, R29 ;  /* 0x0000001d000b7213 */ /* 0x000fe20000000000 */
[----:B------:R-:W-:-:S02]  /*5ec0*/  @!P1 IMAD.IADD R60, R60, 0x1, -R2 ;  /* 0x000000013c3c9824 */ /* 0x000fc400078e0a02 */
[----:B------:R-:W-:Y:S01]  /*5ed0*/  @!P3 IMAD.MOV R25, RZ, RZ, -R25 ;  /* 0x000000ffff19b224 */ /* 0x000fe200078e0a19 */
[----:B------:R-:W-:Y:S01]  /*5ee0*/  IABS R17, R12 ;  /* 0x0000000c00117213 */ /* 0x000fe20000000000 */
[----:B------:R-:W-:Y:S01]  /*5ef0*/  IMAD.MOV.U32 R13, RZ, RZ, R11 ;  /* 0x000000ffff0d7224 */ /* 0x000fe200078e000b */
[----:B------:R-:W-:Y:S01]  /*5f00*/  ISETP.GT.U32.AND P1, PT, R2, R60, PT ;  /* 0x0000003c0200720c */ /* 0x000fe20003f24070 */
[----:B------:R-:W-:Y:S01]  /*5f10*/  IMAD.HI.U32 R9, R6, R15, RZ ;  /* 0x0000000f06097227 */ /* 0x000fe200078e00ff */
[----:B------:R-:W-:-:S03]  /*5f20*/  ISETP.GE.AND P3, PT, R12, RZ, PT ;  /* 0x000000ff0c00720c */ /* 0x000fc60003f66270 */
[----:B------:R-:W-:Y:S02]  /*5f30*/  @!P5 IMAD.IADD R64, R64, 0x1, -R2 ;  /* 0x000000014040d824 */ /* 0x000fe400078e0a02 */
[----:B------:R-:W-:-:S03]  /*5f40*/  IMAD.HI.U32 R12, R6, R13, RZ ;  /* 0x0000000d060c7227 */ /* 0x000fc600078e00ff */
[----:B------:R-:W-:Y:S01]  /*5f50*/  ISETP.GT.U32.AND P5, PT, R2, R64, PT ;  /* 0x000000400200720c */ /* 0x000fe20003fa4070 */
[----:B------:R-:W-:-:S04]  /*5f60*/  IMAD.HI.U32 R11, R6, R17, RZ ;  /* 0x00000011060b7227 */ /* 0x000fc800078e00ff */
[----:B------:R-:W-:Y:S02]  /*5f70*/  IMAD.MOV R12, RZ, RZ, -R12 ;  /* 0x000000ffff0c7224 */ /* 0x000fe400078e0a0c */
[----:B------:R-:W-:Y:S02]  /*5f80*/  IMAD.MOV R11, RZ, RZ, -R11 ;  /* 0x000000ffff0b7224 */ /* 0x000fe400078e0a0b */
[C---:B------:R-:W-:Y:S02]  /*5f90*/  IMAD R72, R2.reuse, R12, R13 ;  /* 0x0000000c02487224 */ /* 0x040fe400078e020d */
[----:B------:R-:W-:Y:S02]  /*5fa0*/  IMAD R68, R2, R11, R17 ;  /* 0x0000000b02447224 */ /* 0x000fe400078e0211 */
[--C-:B------:R-:W-:Y:S02]  /*5fb0*/  @!P1 IMAD.IADD R60, R60, 0x1, -R2.reuse ;  /* 0x000000013c3c9824 */ /* 0x100fe400078e0a02 */
[----:B------:R-:W-:Y:S01]  /*5fc0*/  @!P5 IMAD.IADD R64, R64, 0x1, -R2 ;  /* 0x000000014040d824 */ /* 0x000fe200078e0a02 */
[C---:B------:R-:W-:Y:S01]  /*5fd0*/  ISETP.GT.U32.AND P5, PT, R2.reuse, R72, PT ;  /* 0x000000480200720c */ /* 0x040fe20003fa4070 */
[----:B------:R-:W-:Y:S01]  /*5fe0*/  @!P2 IMAD.MOV R60, RZ, RZ, -R60 ;  /* 0x000000ffff3ca224 */ /* 0x000fe200078e0a3c */
[----:B------:R-:W-:Y:S01]  /*5ff0*/  ISETP.GT.U32.AND P2, PT, R2, R68, PT ;  /* 0x000000440200720c */ /* 0x000fe20003f44070 */
[----:B------:R-:W-:-:S02]  /*6000*/  IMAD.MOV R9, RZ, RZ, -R9 ;  /* 0x000000ffff097224 */ /* 0x000fc400078e0a09 */
[C---:B------:R-:W-:Y:S02]  /*6010*/  VIADD R35, R3.reuse, 0x28 ;  /* 0x0000002803237836 */ /* 0x040fe40000000000 */
[C---:B------:R-:W-:Y:S02]  /*6020*/  IMAD R66, R2.reuse, R9, R15 ;  /* 0x0000000902427224 */ /* 0x040fe400078e020f */
[----:B------:R-:W-:Y:S01]  /*6030*/  VIADD R33, R3, 0x2c ;  /* 0x0000002c03217836 */ /* 0x000fe20000000000 */
[----:B------:R-:W-:Y:S01]  /*6040*/  IABS R17, R35 ;  /* 0x0000002300117213 */ /* 0x000fe20000000000 */
[----:B------:R-:W-:Y:S01]  /*6050*/  @!P6 IMAD.MOV R27, RZ, RZ, -R27 ;  /* 0x000000ffff1be224 */ /* 0x000fe200078e0a1b */
[----:B------:R-:W-:Y:S01]  /*6060*/  ISETP.GT.U32.AND P1, PT, R2, R66, PT ;  /* 0x000000420200720c */ /* 0x000fe20003f24070 */
[--C-:B------:R-:W-:Y:S01]  /*6070*/  @!P5 IMAD.IADD R72, R72, 0x1, -R2.reuse ;  /* 0x000000014848d824 */ /* 0x100fe200078e0a02 */
[----:B------:R-:W-:Y:S01]  /*6080*/  IABS R15, R33 ;  /* 0x00000021000f7213 */ /* 0x000fe20000000000 */
[----:B------:R-:W-:Y:S01]  /*6090*/  @!P2 IMAD.IADD R68, R68, 0x1, -R2 ;  /* 0x000000014444a824 */ /* 0x000fe200078e0a02 */
[----:B------:R-:W-:Y:S01]  /*60a0*/  ISETP.GE.AND P6, PT, R29, RZ, PT ;  /* 0x000000ff1d00720c */ /* 0x000fe20003fc6270 */
[----:B------:R-:W-:Y:S01]  /*60b0*/  IMAD.HI.U32 R12, R6, R17, RZ ;  /* 0x00000011060c7227 */ /* 0x000fe200078e00ff */
[----:B------:R-:W-:-:S02]  /*60c0*/  ISETP.GT.U32.AND P5, PT, R2, R72, PT ;  /* 0x000000480200720c */ /* 0x000fc40003fa4070 */
[----:B------:R-:W-:Y:S01]  /*60d0*/  ISETP.GT.U32.AND P2, PT, R2, R68, PT ;  /* 0x000000440200720c */ /* 0x000fe20003f44070 */
[----:B------:R-:W-:-:S04]  /*60e0*/  IMAD.HI.U32 R11, R6, R15, RZ ;  /* 0x0000000f060b7227 */ /* 0x000fc800078e00ff */
[----:B------:R-:W-:Y:S02]  /*60f0*/  VIADD R29, R3, 0x30 ;  /* 0x00000030031d7836 */ /* 0x000fe40000000000 */
[----:B------:R-:W-:Y:S02]  /*6100*/  IMAD.MOV R12, RZ, RZ, -R12 ;  /* 0x000000ffff0c7224 */ /* 0x000fe400078e0a0c */
[----:B------:R-:W-:Y:S01]  /*6110*/  IMAD.MOV R11, RZ, RZ, -R11 ;  /* 0x000000ffff0b7224 */ /* 0x000fe200078e0a0b */
[----:B------:R-:W-:Y:S01]  /*6120*/  IABS R13, R29 ;  /* 0x0000001d000d7213 */ /* 0x000fe20000000000 */
[--C-:B------:R-:W-:Y:S02]  /*6130*/  @!P1 IMAD.IADD R66, R66, 0x1, -R2.reuse ;  /* 0x0000000142429824 */ /* 0x100fe400078e0a02 */
[C---:B------:R-:W-:Y:S02]  /*6140*/  IMAD R100, R2.reuse, R12, R17 ;  /* 0x0000000c02647224 */ /* 0x040fe400078e0211 */
[C---:B------:R-:W-:Y:S01]  /*6150*/  IMAD R98, R2.reuse, R11, R15 ;  /* 0x0000000b02627224 */ /* 0x040fe200078e020f */
[----:B------:R-:W-:Y:S01]  /*6160*/  ISETP.GT.U32.AND P1, PT, R2, R66, PT ;  /* 0x000000420200720c */ /* 0x000fe20003f24070 */
[--C-:B------:R-:W-:Y:S01]  /*6170*/  @!P5 IMAD.IADD R72, R72, 0x1, -R2.reuse ;  /* 0x000000014848d824 */ /* 0x100fe200078e0a02 */
[----:B------:R-:W-:Y:S01]  /*6180*/  ISETP.GT.U32.AND P5, PT, R2, R100, PT ;  /* 0x000000640200720c */ /* 0x000fe20003fa4070 */
[----:B------:R-:W-:Y:S01]  /*6190*/  @!P2 IMAD.IADD R68, R68, 0x1, -R2 ;  /* 0x000000014444a824 */ /* 0x000fe200078e0a02 */
[----:B------:R-:W-:Y:S01]  /*61a0*/  ISETP.GT.U32.AND P2, PT, R2, R98, PT ;  /* 0x000000620200720c */ /* 0x000fe20003f44070 */
[----:B------:R-:W-:-:S04]  /*61b0*/  IMAD.HI.U32 R9, R6, R13, RZ ;  /* 0x0000000d06097227 */ /* 0x000fc800078e00ff */
[----:B------:R-:W-:Y:S02]  /*61c0*/  IMAD.MOV R9, RZ, RZ, -R9 ;  /* 0x000000ffff097224 */ /* 0x000fe400078e0a09 */
[C---:B------:R-:W-:Y:S02]  /*61d0*/  VIADD R39, R3.reuse, 0x20 ;  /* 0x0000002003277836 */ /* 0x040fe40000000000 */
[----:B------:R-:W-:Y:S02]  /*61e0*/  IMAD R74, R2, R9, R13 ;  /* 0x00000009024a7224 */ /* 0x000fe400078e020d */
[----:B------:R-:W-:Y:S01]  /*61f0*/  VIADD R37, R3, 0x24 ;  /* 0x0000002403257836 */ /* 0x000fe20000000000 */
[----:B------:R-:W-:Y:S01]  /*6200*/  IABS R17, R39 ;  /* 0x0000002700117213 */ /* 0x000fe20000000000 */
[--C-:B------:R-:W-:Y:S01]  /*6210*/  @!P1 IMAD.IADD R66, R66, 0x1, -R2.reuse ;  /* 0x0000000142429824 */ /* 0x100fe200078e0a02 */
[----:B------:R-:W-:Y:S01]  /*6220*/  ISETP.GT.U32.AND P1, PT, R2, R74, PT ;  /* 0x0000004a0200720c */ /* 0x000fe20003f24070 */
[--C-:B------:R-:W-:Y:S01]  /*6230*/  @!P5 IMAD.IADD R100, R100, 0x1, -R2.reuse ;  /* 0x000000016464d824 */ /* 0x100fe200078e0a02 */
[----:B------:R-:W-:Y:S01]  /*6240*/  IABS R15, R37 ;  /* 0x00000025000f7213 */ /* 0x000fe20000000000 */
[----:B------:R-:W-:-:S02]  /*6250*/  @!P2 IMAD.IADD R98, R98, 0x1, -R2 ;  /* 0x000000016262a824 */ /* 0x000fc400078e0a02 */
[----:B------:R-:W-:Y:S01]  /*6260*/  VIADD R43, R3, 0x18 ;  /* 0x00000018032b7836 */ /* 0x000fe20000000000 */
[----:B------:R-:W-:Y:S01]  /*6270*/  ISETP.GT.U32.AND P5, PT, R2, R100, PT ;  /* 0x000000640200720c */ /* 0x000fe20003fa4070 */
[----:B------:R-:W-:Y:S01]  /*6280*/  IMAD.HI.U32 R11, R6, R17, RZ ;  /* 0x00000011060b7227 */ /* 0x000fe200078e00ff */
[----:B------:R-:W-:Y:S02]  /*6290*/  ISETP.GT.U32.AND P2, PT, R2, R98, PT ;  /* 0x000000620200720c */ /* 0x000fe40003f44070 */
[----:B------:R-:W-:Y:S01]  /*62a0*/  IABS R31, R43 ;  /* 0x0000002b001f7213 */ /* 0x000fe20000000000 */
[----:B------:R-:W-:-:S04]  /*62b0*/  IMAD.HI.U32 R9, R6, R15, RZ ;  /* 0x0000000f06097227 */ /* 0x000fc800078e00ff */
[----:B------:R-:W-:Y:S02]  /*62c0*/  IMAD.MOV R11, RZ, RZ, -R11 ;  /* 0x000000ffff0b7224 */ /* 0x000fe400078e0a0b */
[----:B------:R-:W-:Y:S02]  /*62d0*/  VIADD R41, R3, 0x1c ;  /* 0x0000001c03297836 */ /* 0x000fe40000000000 */
[----:B------:R-:W-:Y:S02]  /*62e0*/  IMAD.MOV R9, RZ, RZ, -R9 ;  /* 0x000000ffff097224 */ /* 0x000fe400078e0a09 */
[----:B------:R-:W-:Y:S01]  /*62f0*/  @!P0 IMAD.MOV R64, RZ, RZ, -R64 ;  /* 0x000000ffff408224 */ /* 0x000fe200078e0a40 */
[----:B------:R-:W-:Y:S01]  /*6300*/  ISETP.GE.AND P0, PT, R29, RZ, PT ;  /* 0x000000ff1d00720c */ /* 0x000fe20003f06270 */
[----:B------:R-:W-:Y:S01]  /*6310*/  @!P1 IMAD.IADD R74, R74, 0x1, -R2 ;  /* 0x000000014a4a9824 */ /* 0x000fe200078e0a02 */
[----:B------:R-:W-:Y:S01]  /*6320*/  IABS R29, R41 ;  /* 0x00000029001d7213 */ /* 0x000fe20000000000 */
[----:B------:R-:W-:-:S02]  /*6330*/  IMAD R104, R2, R11, R17 ;  /* 0x0000000b02687224 */ /* 0x000fc400078e0211 */
[C---:B------:R-:W-:Y:S01]  /*6340*/  IMAD R102, R2.reuse, R9, R15 ;  /* 0x0000000902667224 */ /* 0x040fe200078e020f */
[----:B------:R-:W-:Y:S01]  /*6350*/  ISETP.GT.U32.AND P1, PT, R2, R74, PT ;  /* 0x0000004a0200720c */ /* 0x000fe20003f24070 */
[----:B------:R-:W-:-:S04]  /*6360*/  IMAD.HI.U32 R13, R6, R31, RZ ;  /* 0x0000001f060d7227 */ /* 0x000fc800078e00ff */
[--C-:B------:R-:W-:Y:S01]  /*6370*/  @!P5 IMAD.IADD R100, R100, 0x1, -R2.reuse ;  /* 0x000000016464d824 */ /* 0x100fe200078e0a02 */
[----:B------:R-:W-:Y:S01]  /*6380*/  ISETP.GT.U32.AND P5, PT, R2, R104, PT ;  /* 0x000000680200720c */ /* 0x000fe20003fa4070 */
[----:B------:R-:W-:Y:S01]  /*6390*/  @!P2 IMAD.IADD R98, R98, 0x1, -R2 ;  /* 0x000000016262a824 */ /* 0x000fe200078e0a02 */
[----:B------:R-:W-:Y:S01]  /*63a0*/  ISETP.GT.U32.AND P2, PT, R2, R102, PT ;  /* 0x000000660200720c */ /* 0x000fe20003f44070 */
[----:B------:R-:W-:Y:S02]  /*63b0*/  IMAD.MOV R13, RZ, RZ, -R13 ;  /* 0x000000ffff0d7224 */ /* 0x000fe400078e0a0d */
[----:B------:R-:W-:-:S04]  /*63c0*/  IMAD.HI.U32 R12, R6, R29, RZ ;  /* 0x0000001d060c7227 */ /* 0x000fc800078e00ff */
[C---:B------:R-:W-:Y:S02]  /*63d0*/  IMAD R108, R2.reuse, R13, R31 ;  /* 0x0000000d026c7224 */ /* 0x040fe400078e021f */
[----:B------:R-:W-:Y:S02]  /*63e0*/  IMAD.MOV R12, RZ, RZ, -R12 ;  /* 0x000000ffff0c7224 */ /* 0x000fe400078e0a0c */
[----:B------:R-:W-:Y:S02]  /*63f0*/  VIADD R31, R3, 0x14 ;  /* 0x00000014031f7836 */ /* 0x000fe40000000000 */
[----:B------:R-:W-:Y:S02]  /*6400*/  IMAD R106, R2, R12, R29 ;  /* 0x0000000c026a7224 */ /* 0x000fe400078e021d */
[--C-:B------:R-:W-:Y:S01]  /*6410*/  @!P1 IMAD.IADD R74, R74, 0x1, -R2.reuse ;  /* 0x000000014a4a9824 */ /* 0x100fe200078e0a02 */
[----:B------:R-:W-:Y:S01]  /*6420*/  IABS R9, R31 ;  /* 0x0000001f00097213 */ /* 0x000fe20000000000 */
[--C-:B------:R-:W-:Y:S01]  /*6430*/  @!P5 IMAD.IADD R104, R104, 0x1, -R2.reuse ;  /* 0x000000016868d824 */ /* 0x100fe200078e0a02 */
[----:B------:R-:W-:Y:S01]  /*6440*/  ISETP.GE.AND P1, PT, R33, RZ, PT ;  /* 0x000000ff2100720c */ /* 0x000fe20003f26270 */
[----:B------:R-:W-:Y:S01]  /*6450*/  @!P2 IMAD.IADD R102, R102, 0x1, -R2 ;  /* 0x000000016666a824 */ /* 0x000fe200078e0a02 */
[C---:B------:R-:W-:Y:S01]  /*6460*/  ISETP.GT.U32.AND P5, PT, R2.reuse, R108, PT ;  /* 0x0000006c0200720c */ /* 0x040fe20003fa4070 */
[C---:B------:R-:W-:Y:S01]  /*6470*/  VIADD R33, R3.reuse, 0x10 ;  /* 0x0000001003217836 */ /* 0x040fe20000000000 */
[----:B------:R-:W-:Y:S01]  /*6480*/  ISETP.GT.U32.AND P2, PT, R2, R106, PT ;  /* 0x0000006a0200720c */ /* 0x000fe20003f44070 */
[----:B------:R-:W-:-:S02]  /*6490*/  VIADD R45, R3, 0xc ;  /* 0x0000000c032d7836 */ /* 0x000fc40000000000 */
[C---:B------:R-:W-:Y:S01]  /*64a0*/  VIADD R47, R3.reuse, 0x8 ;  /* 0x00000008032f7836 */ /* 0x040fe20000000000 */
[----:B------:R-:W-:Y:S01]  /*64b0*/  IABS R13, R33 ;  /* 0x00000021000d7213 */ /* 0x000fe20000000000 */
[----:B------:R-:W-:Y:S01]  /*64c0*/  VIADD R12, R3, 0x4 ;  /* 0x00000004030c7836 */ /* 0x000fe20000000000 */
[----:B------:R-:W-:Y:S01]  /*64d0*/  IABS R15, R45 ;  /* 0x0000002d000f7213 */ /* 0x000fe20000000000 */
[----:B------:R-:W-:Y:S01]  /*64e0*/  IMAD.HI.U32 R3, R6, R9, RZ ;  /* 0x0000000906037227 */ /* 0x000fe200078e00ff */
[----:B------:R-:W-:Y:S02]  /*64f0*/  IABS R17, R47 ;  /* 0x0000002f00117213 */ /* 0x000fe40000000000 */
[----:B------:R-:W-:Y:S01]  /*6500*/  IABS R29, R12 ;  /* 0x0000000c001d7213 */ /* 0x000fe20000000000 */
[----:B------:R-:W-:Y:S02]  /*6510*/  IMAD.MOV R3, RZ, RZ, -R3 ;  /* 0x000000ffff037224 */ /* 0x000fe400078e0a03 */
[----:B------:R-:W-:Y:S01]  /*6520*/  @!P5 IMAD.IADD R108, R108, 0x1, -R2 ;  /* 0x000000016c6cd824 */ /* 0x000fe200078e0a02 */
[----:B------:R-:W-:Y:S01]  /*6530*/  ISETP.GE.AND P5, PT, R35, RZ, PT ;  /* 0x000000ff2300720c */ /* 0x000fe20003fa6270 */
[----:B------:R-:W-:-:S02]  /*6540*/  IMAD R110, R2, R3, R9 ;  /* 0x00000003026e7224 */ /* 0x000fc400078e0209 */
[----:B------:R-:W-:Y:S02]  /*6550*/  @!P2 IMAD.IADD R106, R106, 0x1, -R2 ;  /* 0x000000016a6aa824 */ /* 0x000fe400078e0a02 */
[----:B------:R-:W-:Y:S01]  /*6560*/  @!P0 IMAD.MOV R74, RZ, RZ, -R74 ;  /* 0x000000ffff4a8224 */ /* 0x000fe200078e0a4a */
[----:B------:R-:W-:Y:S01]  /*6570*/  ISETP.GT.U32.AND P2, PT, R2, R110, PT ;  /* 0x0000006e0200720c */ /* 0x000fe20003f44070 */
[----:B------:R-:W-:Y:S01]  /*6580*/  IMAD.HI.U32 R3, R6, R13, RZ ;  /* 0x0000000d06037227 */ /* 0x000fe200078e00ff */
[----:B------:R-:W-:-:S03]  /*6590*/  ISETP.GT.U32.AND P0, PT, R2, R108, PT ;  /* 0x0000006c0200720c */ /* 0x000fc60003f04070 */
[----:B------:R-:W-:-:S04]  /*65a0*/  IMAD.HI.U32 R9, R6, R15, RZ ;  /* 0x0000000f06097227 */ /* 0x000fc800078e00ff */
[----:B------:R-:W-:-:S04]  /*65b0*/  IMAD.HI.U32 R11, R6, R17, RZ ;  /* 0x00000011060b7227 */ /* 0x000fc800078e00ff */
[----:B------:R-:W-:-:S04]  /*65c0*/  IMAD.HI.U32 R6, R6, R29, RZ ;  /* 0x0000001d06067227 */ /* 0x000fc800078e00ff */
[----:B------:R-:W-:Y:S01]  /*65d0*/  @!P4 IMAD.MOV R66, RZ, RZ, -R66 ;  /* 0x000000ffff42c224 */ /* 0x000fe200078e0a42 */
[----:B------:R-:W-:Y:S01]  /*65e0*/  ISETP.GT.U32.AND P4, PT, R2, R106, PT ;  /* 0x0000006a0200720c */ /* 0x000fe20003f84070 */
[----:B------:R-:W-:Y:S02]  /*65f0*/  IMAD.MOV R6, RZ, RZ, -R6 ;  /* 0x000000ffff067224 */ /* 0x000fe400078e0a06 */
[----:B------:R-:W-:Y:S01]  /*6600*/  @!P2 IMAD.IADD R110, R110, 0x1, -R2 ;  /* 0x000000016e6ea824 */ /* 0x000fe200078e0a02 */
[C---:B------:R-:W-:Y:S01]  /*6610*/  ISETP.GT.U32.AND P2, PT, R2.reuse, R102, PT ;  /* 0x000000660200720c */ /* 0x040fe20003f44070 */
[C---:B------:R-:W-:Y:S01]  /*6620*/  IMAD R118, R2.reuse, R6, R29 ;  /* 0x0000000602767224 */ /* 0x040fe200078e021d */
[----:B0-----:R-:W-:Y:S01]  /*6630*/  SHF.R.S32.HI R6, RZ, 0x6, R205 ;  /* 0x00000006ff067819 */ /* 0x001fe200000114cd */
[----:B------:R-:W-:Y:S01]  /*6640*/  @!P3 IMAD.MOV R68, RZ, RZ, -R68 ;  /* 0x000000ffff44b224 */ /* 0x000fe200078e0a44 */
[----:B------:R-:W-:Y:S01]  /*6650*/  ISETP.GT.U32.AND P3, PT, R2, R104, PT ;  /* 0x000000680200720c */ /* 0x000fe20003f64070 */
[----:B------:R-:W-:Y:S01]  /*6660*/  @!P0 IMAD.IADD R108, R108, 0x1, -R2 ;  /* 0x000000016c6c8824 */ /* 0x000fe200078e0a02 */
[----:B------:R-:W-:Y:S01]  /*6670*/  ISETP.GT.U32.AND P0, PT, R2, R118, PT ;  /* 0x000000760200720c */ /* 0x000fe20003f04070 */
[----:B------:R-:W-:Y:S01]  /*6680*/  IMAD.MOV R3, RZ, RZ, -R3 ;  /* 0x000000ffff037224 */ /* 0x000fe200078e0a03 */
[----:B------:R-:W-:Y:S01]  /*6690*/  SGXT R6, R6, 0x1 ;  /* 0x000000010606781a */ /* 0x000fe20000000200 */
[----:B------:R-:W-:-:S02]  /*66a0*/  IMAD.MOV R9, RZ, RZ, -R9 ;  /* 0x000000ffff097224 */ /* 0x000fc400078e0a09 */
[----:B------:R-:W-:Y:S02]  /*66b0*/  IMAD.MOV R11, RZ, RZ, -R11 ;  /* 0x000000ffff0b7224 */ /* 0x000fe400078e0a0b */
[----:B------:R-:W-:Y:S01]  /*66c0*/  @!P4 IMAD.IADD R106, R106, 0x1, -R2 ;  /* 0x000000016a6ac824 */ /* 0x000fe200078e0a02 */
[----:B------:R-:W-:Y:S01]  /*66d0*/  ISETP.GE.AND P4, PT, R39, RZ, PT ;  /* 0x000000ff2700720c */ /* 0x000fe20003f86270 */
[C---:B------:R-:W-:Y:S02]  /*66e0*/  IMAD R112, R2.reuse, R3, R13 ;  /* 0x0000000302707224 */ /* 0x040fe400078e020d */
[C---:B------:R-:W-:Y:S01]  /*66f0*/  IMAD R114, R2.reuse, R9, R15 ;  /* 0x0000000902727224 */ /* 0x040fe200078e020f */
[----:B------:R-:W-:Y:S01]  /*6700*/  LOP3.LUT R9, R205, 0x40, RZ, 0xc0, !PT ;  /* 0x00000040cd097812 */ /* 0x000fe200078ec0ff */
[C---:B------:R-:W-:Y:S02]  /*6710*/  IMAD R116, R2.reuse, R11, R17 ;  /* 0x0000000b02747224 */ /* 0x040fe400078e0211 */
[----:B------:R-:W-:Y:S01]  /*6720*/  @!P1 IMAD.MOV R98, RZ, RZ, -R98 ;  /* 0x000000ffff629224 */ /* 0x000fe200078e0a62 */
[C---:B------:R-:W-:Y:S01]  /*6730*/  ISETP.GT.U32.AND P1, PT, R2.reuse, R112, PT ;  /* 0x000000700200720c */ /* 0x040fe20003f24070 */
[----:B------:R-:W-:Y:S01]  /*6740*/  @!P5 IMAD.MOV R100, RZ, RZ, -R100 ;  /* 0x000000ffff64d224 */ /* 0x000fe200078e0a64 */
[----:B------:R-:W-:Y:S01]  /*6750*/  ISETP.GT.U32.AND P5, PT, R2, R114, PT ;  /* 0x000000720200720c */ /* 0x000fe20003fa4070 */
[--C-:B------:R-:W-:Y:S01]  /*6760*/  @!P2 IMAD.IADD R102, R102, 0x1, -R2.reuse ;  /* 0x000000016666a824 */ /* 0x100fe200078e0a02 */
[----:B------:R-:W-:Y:S01]  /*6770*/  ISETP.GT.U32.AND P2, PT, R2, R116, PT ;  /* 0x000000740200720c */ /* 0x000fe20003f44070 */
[--C-:B------:R-:W-:Y:S01]  /*6780*/  @!P3 IMAD.IADD R104, R104, 0x1, -R2.reuse ;  /* 0x000000016868b824 */ /* 0x100fe200078e0a02 */
[----:B------:R-:W-:Y:S01]  /*6790*/  ISETP.GE.AND P3, PT, R37, RZ, PT ;  /* 0x000000ff2500720c */ /* 0x000fe20003f66270 */
[----:B------:R-:W-:-:S02]  /*67a0*/  @!P0 IMAD.IADD R118, R118, 0x1, -R2 ;  /* 0x0000000176768824 */ /* 0x000fc400078e0a02 */
[----:B------:R-:W-:Y:S01]  /*67b0*/  @!P6 IMAD.MOV R72, RZ, RZ, -R72 ;  /* 0x000000ffff48e224 */ /* 0x000fe200078e0a48 */
[C---:B------:R-:W-:Y:S01]  /*67c0*/  ISETP.GT.U32.AND P6, PT, R2.reuse, R110, PT ;  /* 0x0000006e0200720c */ /* 0x040fe20003fc4070 */
[----:B------:R-:W-:Y:S01]  /*67d0*/  @!P4 IMAD.MOV R104, RZ, RZ, -R104 ;  /* 0x000000ffff68c224 */ /* 0x000fe200078e0a68 */
[----:B------:R-:W-:Y:S01]  /*67e0*/  ISETP.GT.U32.AND P4, PT, R2, R118, PT ;  /* 0x000000760200720c */ /* 0x000fe20003f84070 */
[--C-:B------:R-:W-:Y:S01]  /*67f0*/  @!P1 IMAD.IADD R112, R112, 0x1, -R2.reuse ;  /* 0x0000000170709824 */ /* 0x100fe200078e0a02 */
[----:B------:R-:W-:Y:S01]  /*6800*/  ISETP.GE.AND P1, PT, R43, RZ, PT ;  /* 0x000000ff2b00720c */ /* 0x000fe20003f26270 */
[--C-:B------:R-:W-:Y:S02]  /*6810*/  @!P5 IMAD.IADD R114, R114, 0x1, -R2.reuse ;  /* 0x000000017272d824 */ /* 0x100fe400078e0a02 */
[----:B------:R-:W-:Y:S01]  /*6820*/  @!P2 IMAD.IADD R116, R116, 0x1, -R2 ;  /* 0x000000017474a824 */ /* 0x000fe200078e0a02 */
[C---:B------:R-:W-:Y:S01]  /*6830*/  ISETP.GT.U32.AND P5, PT, R2.reuse, R112, PT ;  /* 0x000000700200720c */ /* 0x040fe20003fa4070 */
[----:B------:R-:W-:Y:S01]  /*6840*/  @!P3 IMAD.MOV R102, RZ, RZ, -R102 ;  /* 0x000000ffff66b224 */ /* 0x000fe200078e0a66 */
[C---:B------:R-:W-:Y:S01]  /*6850*/  ISETP.GT.U32.AND P2, PT, R2.reuse, R114, PT ;  /* 0x000000720200720c */ /* 0x040fe20003f44070 */
[----:B------:R-:W-:Y:S01]  /*6860*/  IMAD.SHL.U32 R3, R205, 0x2, RZ ;  /* 0x00000002cd037824 */ /* 0x000fe200078e00ff */
[----:B------:R-:W-:Y:S01]  /*6870*/  ISETP.GT.U32.AND P0, PT, R2, R116, PT ;  /* 0x000000740200720c */ /* 0x000fe20003f04070 */
[--C-:B------:R-:W-:Y:S01]  /*6880*/  @!P6 IMAD.IADD R110, R110, 0x1, -R2.reuse ;  /* 0x000000016e6ee824 */ /* 0x100fe200078e0a02 */
[----:B------:R-:W-:Y:S01]  /*6890*/  ISETP.GE.AND P6, PT, R41, RZ, PT ;  /* 0x000000ff2900720c */ /* 0x000fe20003fc6270 */
[----:B------:R-:W-:Y:S01]  /*68a0*/  @!P4 IMAD.IADD R118, R118, 0x1, -R2 ;  /* 0x000000017676c824 */ /* 0x000fe200078e0a02 */
[----:B------:R-:W-:Y:S01]  /*68b0*/  ISETP.NE.AND P4, PT, R5, RZ, PT ;  /* 0x000000ff0500720c */ /* 0x000fe20003f85270 */
[----:B------:R-:W-:Y:S01]  /*68c0*/  @!P1 IMAD.MOV R108, RZ, RZ, -R108 ;  /* 0x000000ffff6c9224 */ /* 0x000fe200078e0a6c */
[----:B------:R-:W-:Y:S01]  /*68d0*/  LOP3.LUT R5, RZ, R5, RZ, 0x33, !PT ;  /* 0x00000005ff057212 */ /* 0x000fe200078e33ff */
[----:B------:R-:W-:Y:S01]  /*68e0*/  IMAD R0, R0, UR4, RZ ;  /* 0x0000000400007c24 */ /* 0x000fe2000f8e02ff */
[----:B------:R-:W-:Y:S01]  /*68f0*/  ISETP.GE.AND P3, PT, R31, RZ, PT ;  /* 0x000000ff1f00720c */ /* 0x000fe20003f66270 */
[--C-:B------:R-:W-:Y:S01]  /*6900*/  @!P5 IMAD.IADD R112, R112, 0x1, -R2.reuse ;  /* 0x000000017070d824 */ /* 0x100fe200078e0a02 */
[C---:B------:R-:W-:Y:S01]  /*6910*/  SEL R15, R5.reuse, R22, !P4 ;  /* 0x00000016050f7207 */ /* 0x040fe20006000000 */
[--C-:B------:R-:W-:Y:S01]  /*6920*/  @!P2 IMAD.IADD R114, R114, 0x1, -R2.reuse ;  /* 0x000000017272a824 */ /* 0x100fe200078e0a02 */
[C---:B------:R-:W-:Y:S01]  /*6930*/  SEL R13, R5.reuse, R24, !P4 ;  /* 0x00000018050d7207 */ /* 0x040fe20006000000 */
[----:B------:R-:W-:Y:S01]  /*6940*/  @!P0 IMAD.IADD R116, R116, 0x1, -R2 ;  /* 0x0000000174748824 */ /* 0x000fe200078e0a02 */
[C---:B------:R-:W-:Y:S01]  /*6950*/  SEL R22, R5.reuse, R56, !P4 ;  /* 0x0000003805167207 */ /* 0x040fe20006000000 */
[----:B------:R-:W-:Y:S01]  /*6960*/  @!P6 IMAD.MOV R106, RZ, RZ, -R106 ;  /* 0x000000ffff6ae224 */ /* 0x000fe200078e0a6a */
[----:B------:R-:W-:Y:S01]  /*6970*/  SEL R24, R5, R52, !P4 ;  /* 0x0000003405187207 */ /* 0x000fe20006000000 */
[----:B------:R-:W0:Y:S01]  /*6980*/  LDC.64 R56, c[0x0][0x218] ;  /* 0x00008600ff387b82 */ /* 0x000e220000000a00 */
[----:B------:R-:W-:Y:S01]  /*6990*/  ISETP.GE.AND P6, PT, R33, RZ, PT ;  /* 0x000000ff2100720c */ /* 0x000fe20003fc6270 */
[-C--:B--2---:R-:W-:Y:S01]  /*69a0*/  IMAD R22, R22, R59.reuse, RZ ;  /* 0x0000003b16167224 */ /* 0x084fe200078e02ff */
[----:B------:R-:W-:Y:S01]  /*69b0*/  ISETP.GE.AND P5, PT, R45, RZ, PT ;  /* 0x000000ff2d00720c */ /* 0x000fe20003fa6270 */
[----:B------:R-:W-:Y:S01]  /*69c0*/  @!P3 IMAD.MOV R110, RZ, RZ, -R110 ;  /* 0x000000ffff6eb224 */ /* 0x000fe200078e0a6e */
[----:B------:R-:W-:Y:S01]  /*69d0*/  ISETP.GE.AND P2, PT, R47, RZ, PT ;  /* 0x000000ff2f00720c */ /* 0x000fe20003f46270 */
[----:B------:R-:W-:Y:S01]  /*69e0*/  IMAD R24, R24, R59, RZ ;  /* 0x0000003b18187224 */ /* 0x000fe200078e02ff */
[----:B------:R-:W-:Y:S01]  /*69f0*/  ISETP.GE.AND P0, PT, R12, RZ, PT ;  /* 0x000000ff0c00720c */ /* 0x000fe20003f06270 */
[----:B------:R-:W1:Y:S01]  /*6a00*/  LDC.64 R52, c[0x0][0x218] ;  /* 0x00008600ff347b82 */ /* 0x000e620000000a00 */
[C---:B------:R-:W-:Y:S01]  /*6a10*/  SEL R251, R5.reuse, R26, !P4 ;  /* 0x0000001a05fb7207 */ /* 0x040fe20006000000 */
[----:B------:R-:W-:Y:S01]  /*6a20*/  ULDC.64 UR4, c[0x0][0x210] ;  /* 0x0000840000047ab9 */ /* 0x000fe20000000a00 */
[----:B------:R-:W-:-:S02]  /*6a30*/  SEL R17, R5, R28, !P4 ;  /* 0x0000001c05117207 */ /* 0x000fc40006000000 */
[C---:B------:R-:W-:Y:S01]  /*6a40*/  SEL R26, R5.reuse, R50, !P4 ;  /* 0x00000032051a7207 */ /* 0x040fe20006000000 */
[----:B------:R-:W-:Y:S01]  /*6a50*/  @!P6 IMAD.MOV R112, RZ, RZ, -R112 ;  /* 0x000000ffff70e224 */ /* 0x000fe200078e0a70 */
[----:B------:R-:W-:Y:S01]  /*6a60*/  SEL R28, R5, R48, !P4 ;  /* 0x00000030051c7207 */ /* 0x000fe20006000000 */
[----:B------:R-:W2:Y:S01]  /*6a70*/  LDC.64 R50, c[0x0][0x218] ;  /* 0x00008600ff327b82 */ /* 0x000ea20000000a00 */
[----:B------:R-:W-:Y:S01]  /*6a80*/  LOP3.LUT R3, R3, 0x7e, RZ, 0xc0, !PT ;  /* 0x0000007e03037812 */ /* 0x000fe200078ec0ff */
[----:B------:R-:W-:Y:S01]  /*6a90*/  @!P5 IMAD.MOV R114, RZ, RZ, -R114 ;  /* 0x000000ffff72d224 */ /* 0x000fe200078e0a72 */
[C---:B------:R-:W-:Y:S01]  /*6aa0*/  SEL R60, R5.reuse, R60, !P4 ;  /* 0x0000003c053c7207 */ /* 0x040fe20006000000 */
[----:B------:R-:W-:Y:S01]  /*6ab0*/  @!P2 IMAD.MOV R116, RZ, RZ, -R116 ;  /* 0x000000ffff74a224 */ /* 0x000fe200078e0a74 */
[C---:B------:R-:W-:Y:S01]  /*6ac0*/  SEL R64, R5.reuse, R64, !P4 ;  /* 0x0000004005407207 */ /* 0x040fe20006000000 */
[----:B------:R-:W-:Y:S01]  /*6ad0*/  @!P0 IMAD.MOV R118, RZ, RZ, -R118 ;  /* 0x000000ffff768224 */ /* 0x000fe200078e0a76 */
[----:B------:R-:W-:Y:S01]  /*6ae0*/  SEL R11, R5, R16, !P4 ;  /* 0x00000010050b7207 */ /* 0x000fe20006000000 */
[----:B------:R-:W3:Y:S01]  /*6af0*/  LDC.64 R48, c[0x0][0x218] ;  /* 0x00008600ff307b82 */ /* 0x000ee20000000a00 */
[----:B------:R-:W-:Y:S01]  /*6b00*/  IMAD R12, R9, 0x40, R3 ;  /* 0x00000040090c7824 */ /* 0x000fe200078e0203 */
[----:B------:R-:W-:Y:S01]  /*6b10*/  LOP3.LUT R3, R3, 0x90, R6, 0x78, !PT ;  /* 0x0000009003037812 */ /* 0x000fe200078e7806 */
[-C--:B------:R-:W-:Y:S01]  /*6b20*/  IMAD R60, R60, R59.reuse, RZ ;  /* 0x0000003b3c3c7224 */ /* 0x080fe200078e02ff */
[C---:B------:R-:W-:Y:S01]  /*6b30*/  SEL R9, R5.reuse, R10, !P4 ;  /* 0x0000000a05097207 */ /* 0x040fe20006000000 */
[-C--:B------:R-:W-:Y:S01]  /*6b40*/  IMAD R64, R64, R59.reuse, RZ ;  /* 0x0000003b40407224 */ /* 0x080fe200078e02ff */
[----:B------:R-:W-:Y:S01]  /*6b50*/  SEL R35, R5, R14, !P4 ;  /* 0x0000000e05237207 */ /* 0x000fe20006000000 */
[-C--:B------:R-:W-:Y:S01]  /*6b60*/  IMAD R251, R251, R59.reuse, RZ ;  /* 0x0000003bfbfb7224 */ /* 0x080fe200078e02ff */
[C---:B------:R-:W-:Y:S01]  /*6b70*/  SEL R249, R5.reuse, R18, !P4 ;  /* 0x0000001205f97207 */ /* 0x040fe20006000000 */
[-C--:B------:R-:W-:Y:S01]  /*6b80*/  IMAD R28, R28, R59.reuse, RZ ;  /* 0x0000003b1c1c7224 */ /* 0x080fe200078e02ff */
[----:B------:R-:W-:Y:S01]  /*6b90*/  SEL R33, R5, R20, !P4 ;  /* 0x0000001405217207 */ /* 0x000fe20006000000 */
[-C--:B------:R-:W-:Y:S01]  /*6ba0*/  IMAD R35, R35, R59.reuse, RZ ;  /* 0x0000003b23237224 */ /* 0x080fe200078e02ff */
[----:B------:R-:W-:Y:S01]  /*6bb0*/  SEL R16, R5, R80, !P4 ;  /* 0x0000005005107207 */ /* 0x000fe20006000000 */
[-C--:B------:R-:W-:Y:S01]  /*6bc0*/  IMAD R249, R249, R59.reuse, RZ ;  /* 0x0000003bf9f97224 */ /* 0x080fe200078e02ff */
[C---:B------:R-:W-:Y:S01]  /*6bd0*/  SEL R20, R5.reuse, R58, !P4 ;  /* 0x0000003a05147207 */ /* 0x040fe20006000000 */
[----:B------:R-:W4:Y:S01]  /*6be0*/  LDC.64 R80, c[0x0][0x218] ;  /* 0x00008600ff507b82 */ /* 0x000f220000000a00 */
[----:B------:R-:W-:Y:S01]  /*6bf0*/  SEL R18, R5, R78, !P4 ;  /* 0x0000004e05127207 */ /* 0x000fe20006000000 */
[-C--:B------:R-:W-:Y:S01]  /*6c00*/  IMAD R33, R33, R59.reuse, RZ ;  /* 0x0000003b21217224 */ /* 0x080fe200078e02ff */
[C---:B------:R-:W-:Y:S01]  /*6c10*/  SEL R14, R5.reuse, R120, !P4 ;  /* 0x00000078050e7207 */ /* 0x040fe20006000000 */
[-C--:B------:R-:W-:Y:S01]  /*6c20*/  IMAD R26, R26, R59.reuse, RZ ;  /* 0x0000003b1a1a7224 */ /* 0x080fe200078e02ff */
[C---:B------:R-:W-:Y:S01]  /*6c30*/  SEL R2, R5.reuse, R122, !P4 ;  /* 0x0000007a05027207 */ /* 0x040fe20006000000 */
[-C--:B------:R-:W-:Y:S01]  /*6c40*/  IMAD R20, R20, R59.reuse, RZ ;  /* 0x0000003b14147224 */ /* 0x080fe200078e02ff */
[C---:B------:R-:W-:Y:S01]  /*6c50*/  SEL R6, R5.reuse, R124, !P4 ;  /* 0x0000007c05067207 */ /* 0x040fe20006000000 */
[----:B------:R-:W5:Y:S01]  /*6c60*/  LDC.64 R78, c[0x0][0x218] ;  /* 0x00008600ff4e7b82 */ /* 0x000f620000000a00 */
[C---:B------:R-:W-:Y:S01]  /*6c70*/  SEL R10, R5.reuse, R126, !P4 ;  /* 0x0000007e050a7207 */ /* 0x040fe20006000000 */
[-C--:B------:R-:W-:Y:S01]  /*6c80*/  IMAD R18, R18, R59.reuse, RZ ;  /* 0x0000003b12127224 */ /* 0x080fe200078e02ff */
        /* <DEDUP_REMOVED lines=17> */
[-C--:B------:R-:W-:Y:S01]  /*6da0*/  IMAD R95, R36, R59.reuse, RZ ;  /* 0x0000003b245f7224 */ /* 0x080fe200078e02ff */
[C---:B------:R-:W-:Y:S01]  /*6db0*/  SEL R212, R5.reuse, R212, !P4 ;  /* 0x000000d405d47207 */ /* 0x040fe20006000000 */
[-C--:B------:R-:W-:Y:S01]  /*6dc0*/  IMAD R211, R38, R59.reuse, RZ ;  /* 0x0000003b26d37224 */ /* 0x080fe200078e02ff */
[----:B------:R-:W-:Y:S01]  /*6dd0*/  SEL R40, R5, R40, !P4 ;  /* 0x0000002805287207 */ /* 0x000fe20006000000 */
        /* <DEDUP_REMOVED lines=150> */
[----:B------:R-:W-:Y:S01]  /*7740*/  IMAD R30, R30, R59, RZ ;  /* 0x0000003b1e1e7224 */ /* 0x000fe200078e02ff */
        /* <DEDUP_REMOVED lines=38> */
[----:B------:R-:W-:Y:S01]  /*79b0*/  SEL R118, R5, R118, !P4 ;  /* 0x0000007605767207 */ /* 0x000fe20006000000 */
[----:B------:R-:W5:Y:S01]  /*79c0*/  LDC.64 R68, c[0x0][0x218] ;  /* 0x00008600ff447b82 */ /* 0x000f620000000a00 */
[----:B0-----:R-:W-:Y:S01]  /*79d0*/  LEA R56, P0, R60, R56, 0x1 ;  /* 0x000000383c387211 */ /* 0x001fe200078008ff */
[-C--:B------:R-:W-:Y:S01]  /*79e0*/  IMAD R23, R120, R59.reuse, RZ ;  /* 0x0000003b78177224 */ /* 0x080fe200078e02ff */
[----:B-1----:R-:W-:Y:S01]  /*79f0*/  LEA R52, P1, R64, R52, 0x1 ;  /* 0x0000003440347211 */ /* 0x002fe200078208ff */
[-C--:B------:R-:W-:Y:S01]  /*7a00*/  IMAD R99, R58, R59.reuse, RZ ;  /* 0x0000003b3a637224 */ /* 0x080fe200078e02ff */
[----:B------:R-:W-:Y:S01]  /*7a10*/  CS2R R120, SRZ ;  /* 0x0000000000787805 */ /* 0x000fe2000001ff00 */
[----:B------:R0:W-:Y:S01]  /*7a20*/  STL [R1+0x924], R56 ;  /* 0x0009243801007387 */ /* 0x0001e20000100800 */
[-C--:B------:R-:W-:Y:S01]  /*7a30*/  IMAD R100, R100, R59.reuse, RZ ;  /* 0x0000003b64647224 */ /* 0x080fe200078e02ff */
[----:B------:R-:W1:Y:S01]  /*7a40*/  LDC.64 R4, c[0x0][0x218] ;  /* 0x00008600ff047b82 */ /* 0x000e620000000a00 */
[-C--:B------:R-:W-:Y:S01]  /*7a50*/  IMAD R102, R102, R59.reuse, RZ ;  /* 0x0000003b66667224 */ /* 0x080fe200078e02ff */
[----:B------:R3:W-:Y:S01]  /*7a60*/  STL [R1+0x80c], R52 ;  /* 0x00080c3401007387 */ /* 0x0007e20000100800 */
[-C--:B------:R-:W-:Y:S01]  /*7a70*/  IMAD R104, R104, R59.reuse, RZ ;  /* 0x0000003b68687224 */ /* 0x080fe200078e02ff */
[----:B------:R-:W-:Y:S01]  /*7a80*/  CS2R R122, SRZ ;  /* 0x00000000007a7805 */ /* 0x000fe2000001ff00 */
[-C--:B------:R-:W-:Y:S01]  /*7a90*/  IMAD R106, R106, R59.reuse, RZ ;  /* 0x0000003b6a6a7224 */ /* 0x080fe200078e02ff */
[----:B------:R-:W-:Y:S01]  /*7aa0*/  CS2R R124, SRZ ;  /* 0x00000000007c7805 */ /* 0x000fe2000001ff00 */
[----:B------:R-:W-:Y:S01]  /*7ab0*/  IMAD R108, R108, R59, RZ ;  /* 0x0000003b6c6c7224 */ /* 0x000fe200078e02ff */
[----:B0-----:R-:W-:Y:S01]  /*7ac0*/  LEA.HI.X.SX32 R56, R60, R57, 0x1, P0 ;  /* 0x000000393c387211 */ /* 0x001fe200000f0eff */
[----:B------:R-:W0:Y:S01]  /*7ad0*/  LDC.64 R66, c[0x0][0x218] ;  /* 0x00008600ff427b82 */ /* 0x000e220000000a00 */
[----:B--2---:R-:W-:Y:S01]  /*7ae0*/  LEA R50, P0, R101, R50, 0x1 ;  /* 0x0000003265327211 */ /* 0x004fe200078008ff */
[----:B------:R-:W-:Y:S01]  /*7af0*/  IMAD R110, R110, R59, RZ ;  /* 0x0000003b6e6e7224 */ /* 0x000fe200078e02ff */
[----:B---3--:R-:W-:Y:S01]  /*7b00*/  LEA.HI.X.SX32 R52, R64, R53, 0x1, P1 ;  /* 0x0000003540347211 */ /* 0x008fe200008f0eff */
[----:B------:R-:W-:Y:S01]  /*7b10*/  STL [R1+0x808], R56 ;  /* 0x0008083801007387 */ /* 0x000fe20000100800 */
[----:B------:R-:W-:Y:S01]  /*7b20*/  LEA R48, P1, R103, R48, 0x1 ;  /* 0x0000003067307211 */ /* 0x000fe200078208ff */
[-C--:B------:R-:W-:Y:S01]  /*7b30*/  IMAD R112, R112, R59.reuse, RZ ;  /* 0x0000003b70707224 */ /* 0x080fe200078e02ff */
[----:B------:R-:W-:Y:S01]  /*7b40*/  CS2R R126, SRZ ;  /* 0x00000000007e7805 */ /* 0x000fe2000001ff00 */
[----:B------:R-:W-:Y:S01]  /*7b50*/  STL [R1+0x630], R52 ;  /* 0x0006303401007387 */ /* 0x000fe20000100800 */
[----:B------:R-:W2:Y:S01]  /*7b60*/  LDC.64 R64, c[0x0][0x218] ;  /* 0x00008600ff407b82 */ /* 0x000ea20000000a00 */
[-C--:B------:R-:W-:Y:S01]  /*7b70*/  IMAD R114, R114, R59.reuse, RZ ;  /* 0x0000003b72727224 */ /* 0x080fe200078e02ff */
[----:B------:R-:W-:Y:S01]  /*7b80*/  CS2R R128, SRZ ;  /* 0x0000000000807805 */ /* 0x000fe2000001ff00 */
[----:B------:R3:W-:Y:S01]  /*7b90*/  STL [R1+0x928], R50 ;  /* 0x0009283201007387 */ /* 0x0007e20000100800 */
[-C--:B------:R-:W-:Y:S01]  /*7ba0*/  IMAD R116, R116, R59.reuse, RZ ;  /* 0x0000003b74747224 */ /* 0x080fe200078e02ff */
[----:B------:R-:W-:Y:S01]  /*7bb0*/  CS2R R130, SRZ ;  /* 0x0000000000827805 */ /* 0x000fe2000001ff00 */
[-C--:B------:R-:W-:Y:S01]  /*7bc0*/  IMAD R118, R118, R59.reuse, RZ ;  /* 0x0000003b76767224 */ /* 0x080fe200078e02ff */
[----:B------:R4:W-:Y:S01]  /*7bd0*/  STL [R1+0x814], R48 ;  /* 0x0008143001007387 */ /* 0x0009e20000100800 */
[----:B------:R-:W2:Y:S01]  /*7be0*/  LDC.64 R60, c[0x0][0x218] ;  /* 0x00008600ff3c7b82 */ /* 0x000ea20000000a00 */
[----:B------:R-:W-:Y:S01]  /*7bf0*/  IMAD R8, R8, R59, RZ ;  /* 0x0000003b08087224 */ /* 0x000fe200078e02ff */
[----:B------:R-:W-:-:S02]  /*7c00*/  CS2R R132, SRZ ;  /* 0x0000000000847805 */ /* 0x000fc4000001ff00 */
[----:B------:R-:W-:Y:S02]  /*7c10*/  CS2R R134, SRZ ;  /* 0x0000000000867805 */ /* 0x000fe4000001ff00 */
[----:B------:R-:W-:Y:S02]  /*7c20*/  CS2R R136, SRZ ;  /* 0x0000000000887805 */ /* 0x000fe4000001ff00 */
[----:B---3--:R-:W-:Y:S02]  /*7c30*/  LEA.HI.X.SX32 R50, R101, R51, 0x1, P0 ;  /* 0x0000003365327211 */ /* 0x008fe400000f0eff */
[----:B------:R-:W-:Y:S02]  /*7c40*/  CS2R R138, SRZ ;  /* 0x00000000008a7805 */ /* 0x000fe4000001ff00 */
[----:B------:R-:W-:Y:S01]  /*7c50*/  CS2R R140, SRZ ;  /* 0x00000000008c7805 */ /* 0x000fe2000001ff00 */
[----:B------:R-:W3:Y:S01]  /*7c60*/  LDC.64 R58, c[0x0][0x218] ;  /* 0x00008600ff3a7b82 */ /* 0x000ee20000000a00 */
[----:B----4-:R-:W-:Y:S01]  /*7c70*/  LEA.HI.X.SX32 R48, R103, R49, 0x1, P1 ;  /* 0x0000003167307211 */ /* 0x010fe200008f0eff */
[----:B------:R-:W-:Y:S01]  /*7c80*/  STL [R1+0x810], R50 ;  /* 0x0008103201007387 */ /* 0x000fe20000100800 */
[----:B------:R-:W-:-:S02]  /*7c90*/  CS2R R142, SRZ ;  /* 0x00000000008e7805 */ /* 0x000fc4000001ff00 */
[----:B------:R-:W-:Y:S02]  /*7ca0*/  CS2R R144, SRZ ;  /* 0x0000000000907805 */ /* 0x000fe4000001ff00 */
[----:B------:R-:W-:Y:S01]  /*7cb0*/  CS2R R146, SRZ ;  /* 0x0000000000927805 */ /* 0x000fe2000001ff00 */
[----:B------:R4:W-:Y:S01]  /*7cc0*/  STL [R1+0x634], R48 ;  /* 0x0006343001007387 */ /* 0x0009e20000100800 */
[----:B------:R-:W-:Y:S01]  /*7cd0*/  CS2R R148, SRZ ;  /* 0x0000000000947805 */ /* 0x000fe2000001ff00 */
[----:B------:R-:W3:Y:S01]  /*7ce0*/  LDC.64 R56, c[0x0][0x218] ;  /* 0x00008600ff387b82 */ /* 0x000ee20000000a00 */
[----:B------:R-:W-:Y:S02]  /*7cf0*/  CS2R R150, SRZ ;  /* 0x0000000000967805 */ /* 0x000fe4000001ff00 */
[----:B----4-:R-:W-:-:S05]  /*7d00*/  LEA R48, P0, R105, R80, 0x1 ;  /* 0x0000005069307211 */ /* 0x010fca00078008ff */
[----:B------:R-:W4:Y:S01]  /*7d10*/  LDC.64 R52, c[0x0][0x218] ;  /* 0x00008600ff347b82 */ /* 0x000f220000000a00 */
[----:B-----5:R-:W-:Y:S02]  /*7d20*/  LEA R80, P1, R107, R78, 0x1 ;  /* 0x0000004e6b507211 */ /* 0x020fe400078208ff */
[----:B-1----:R-:W-:Y:S01]  /*7d30*/  LEA R78, P2, R98, R4, 0x1 ;  /* 0x00000004624e7211 */ /* 0x002fe200078408ff */
[----:B------:R1:W-:Y:S01]  /*7d40*/  STL [R1+0x92c], R48 ;  /* 0x00092c3001007387 */ /* 0x0003e20000100800 */
[----:B------:R-:W-:-:S03]  /*7d50*/  LEA.HI.X.SX32 R4, R105, R81, 0x1, P0 ;  /* 0x0000005169047211 */ /* 0x000fc600000f0eff */
[----:B------:R5:W-:Y:S01]  /*7d60*/  STL [R1+0x81c], R80 ;  /* 0x00081c5001007387 */ /* 0x000be20000100800 */
[----:B------:R-:W4:Y:S03]  /*7d70*/  LDC.64 R50, c[0x0][0x218] ;  /* 0x00008600ff327b82 */ /* 0x000f260000000a00 */
[----:B------:R0:W-:Y:S04]  /*7d80*/  STL [R1+0x930], R78 ;  /* 0x0009304e01007387 */ /* 0x0001e80000100800 */
[----:B------:R2:W-:Y:S01]  /*7d90*/  STL [R1+0x818], R4 ;  /* 0x0008180401007387 */ /* 0x0005e20000100800 */
[----:B-1----:R-:W1:Y:S01]  /*7da0*/  LDC.64 R48, c[0x0][0x218] ;  /* 0x00008600ff307b82 */ /* 0x002e620000000a00 */
[----:B-----5:R-:W-:-:S02]  /*7db0*/  CS2R R80, SRZ ;  /* 0x0000000000507805 */ /* 0x020fc4000001ff00 */
[----:B0-----:R-:W-:Y:S02]  /*7dc0*/  LEA.HI.X.SX32 R78, R107, R79, 0x1, P1 ;  /* 0x0000004f6b4e7211 */ /* 0x001fe400008f0eff */
[----:B------:R-:W-:Y:S02]  /*7dd0*/  LEA.HI.X.SX32 R79, R98, R5, 0x1, P2 ;  /* 0x00000005624f7211 */ /* 0x000fe400010f0eff */
[----:B------:R-:W-:Y:S01]  /*7de0*/  LEA R72, P1, R102, R72, 0x1 ;  /* 0x0000004866487211 */ /* 0x000fe200078208ff */
[----:B------:R0:W-:Y:S01]  /*7df0*/  STL [R1+0x638], R78 ;  /* 0x0006384e01007387 */ /* 0x0001e20000100800 */
[----:B--2---:R-:W2:Y:S03]  /*7e00*/  LDC.64 R4, c[0x0][0x218] ;  /* 0x00008600ff047b82 */ /* 0x004ea60000000a00 */
[----:B------:R-:W-:Y:S01]  /*7e10*/  STL [R1+0x820], R79 ;  /* 0x0008204f01007387 */ /* 0x000fe20000100800 */
[----:B0-----:R-:W-:-:S02]  /*7e20*/  LEA R78, P0, R100, R74, 0x1 ;  /* 0x0000004a644e7211 */ /* 0x001fc400078008ff */
[----:B------:R-:W-:Y:S02]  /*7e30*/  LEA R74, P2, R104, R68, 0x1 ;  /* 0x00000044684a7211 */ /* 0x000fe400078408ff */
[----:B------:R-:W-:Y:S01]  /*7e40*/  LEA R68, P3, R106, R66, 0x1 ;  /* 0x000000426a447211 */ /* 0x000fe200078608ff */
[----:B------:R0:W-:Y:S01]  /*7e50*/  STL [R1+0x824], R78 ;  /* 0x0008244e01007387 */ /* 0x0001e20000100800 */
[----:B------:R-:W-:Y:S02]  /*7e60*/  LEA.HI.X.SX32 R66, R102, R73, 0x1, P1 ;  /* 0x0000004966427211 */ /* 0x000fe400008f0eff */
[----:B------:R-:W-:Y:S02]  /*7e70*/  CS2R R102, SRZ ;  /* 0x0000000000667805 */ /* 0x000fe4000001ff00 */
[----:B------:R-:W-:Y:S01]  /*7e80*/  LEA.HI.X.SX32 R67, R106, R67, 0x1, P3 ;  /* 0x000000436a437211 */ /* 0x000fe200018f0eff */
[----:B------:R5:W-:Y:S01]  /*7e90*/  STL [R1+0x934], R72 ;  /* 0x0009344801007387 */ /* 0x000be20000100800 */
[----:B------:R-:W-:-:S02]  /*7ea0*/  LEA R60, P1, R110, R60, 0x1 ;  /* 0x0000003c6e3c7211 */ /* 0x000fc400078208ff */
[----:B------:R-:W-:Y:S01]  /*7eb0*/  CS2R R106, SRZ ;  /* 0x00000000006a7805 */ /* 0x000fe2000001ff00 */
[----:B------:R3:W-:Y:S01]  /*7ec0*/  STL [R1+0x82c], R74 ;  /* 0x00082c4a01007387 */ /* 0x0007e20000100800 */
[----:B0-----:R-:W-:-:S03]  /*7ed0*/  CS2R R78, SRZ ;  /* 0x00000000004e7805 */ /* 0x001fc6000001ff00 */
[----:B------:R0:W-:Y:S01]  /*7ee0*/  STL [R1+0x938], R68 ;  /* 0x0009384401007387 */ /* 0x0001e20000100800 */
[----:B-----5:R-:W-:Y:S02]  /*7ef0*/  LEA.HI.X.SX32 R72, R100, R75, 0x1, P0 ;  /* 0x0000004b64487211 */ /* 0x020fe400000f0eff */
[----:B------:R-:W-:Y:S02]  /*7f00*/  CS2R R100, SRZ ;  /* 0x0000000000647805 */ /* 0x000fe4000001ff00 */
[----:B---3--:R-:W-:Y:S01]  /*7f10*/  CS2R R74, SRZ ;  /* 0x00000000004a7805 */ /* 0x008fe2000001ff00 */
[----:B------:R3:W-:Y:S01]  /*7f20*/  STL [R1+0x63c], R72 ;  /* 0x00063c4801007387 */ /* 0x0007e20000100800 */
[----:B0-----:R-:W-:-:S03]  /*7f30*/  LEA.HI.X.SX32 R68, R104, R69, 0x1, P2 ;  /* 0x0000004568447211 */ /* 0x001fc600010f0eff */
[----:B------:R0:W-:Y:S01]  /*7f40*/  STL [R1+0x828], R66 ;  /* 0x0008284201007387 */ /* 0x0001e20000100800 */
[----:B------:R-:W-:-:S03]  /*7f50*/  CS2R R104, SRZ ;  /* 0x0000000000687805 */ /* 0x000fc6000001ff00 */
[----:B------:R5:W-:Y:S01]  /*7f60*/  STL [R1+0x640], R68 ;  /* 0x0006404401007387 */ /* 0x000be20000100800 */
[----:B---3--:R-:W-:-:S03]  /*7f70*/  CS2R R72, SRZ ;  /* 0x0000000000487805 */ /* 0x008fc6000001ff00 */
[----:B------:R-:W-:Y:S01]  /*7f80*/  STL [R1+0x830], R67 ;  /* 0x0008304301007387 */ /* 0x000fe20000100800 */
[----:B0-----:R-:W-:Y:S02]  /*7f90*/  LEA R66, P0, R108, R64, 0x1 ;  /* 0x000000406c427211 */ /* 0x001fe400078008ff */
[----:B------:R-:W-:Y:S02]  /*7fa0*/  LEA R64, P2, R112, R58, 0x1 ;  /* 0x0000003a70407211 */ /* 0x000fe400078408ff */
[----:B------:R-:W-:Y:S01]  /*7fb0*/  LEA R58, P3, R114, R56, 0x1 ;  /* 0x00000038723a7211 */ /* 0x000fe200078608ff */
[----:B------:R0:W-:Y:S01]  /*7fc0*/  STL [R1+0x834], R66 ;  /* 0x0008344201007387 */ /* 0x0001e20000100800 */
[----:B------:R-:W-:Y:S02]  /*7fd0*/  LEA.HI.X.SX32 R56, R110, R61, 0x1, P1 ;  /* 0x0000003d6e387211 */ /* 0x000fe400008f0eff */
[----:B-----5:R-:W-:Y:S02]  /*7fe0*/  CS2R R68, SRZ ;  /* 0x0000000000447805 */ /* 0x020fe4000001ff00 */
[----:B------:R-:W-:Y:S01]  /*7ff0*/  LEA.HI.X.SX32 R57, R114, R57, 0x1, P3 ;  /* 0x0000003972397211 */ /* 0x000fe200018f0eff */
[----:B------:R3:W-:Y:S01]  /*8000*/  STL [R1+0x93c], R60 ;  /* 0x00093c3c01007387 */ /* 0x0007e20000100800 */
[----:B------:R-:W-:-:S02]  /*8010*/  CS2R R110, SRZ ;  /* 0x00000000006e7805 */ /* 0x000fc4000001ff00 */
[----:B------:R-:W-:Y:S01]  /*8020*/  CS2R R114, SRZ ;  /* 0x0000000000727805 */ /* 0x000fe2000001ff00 */
[----:B------:R5:W-:Y:S01]  /*8030*/  STL [R1+0x83c], R64 ;  /* 0x00083c4001007387 */ /* 0x000be20000100800 */
[----:B0-----:R-:W-:-:S03]  /*8040*/  CS2R R66, SRZ ;  /* 0x0000000000427805 */ /* 0x001fc6000001ff00 */
[----:B------:R0:W-:Y:S01]  /*8050*/  STL [R1+0x940], R58 ;  /* 0x0009403a01007387 */ /* 0x0001e20000100800 */
[----:B---3--:R-:W-:Y:S02]  /*8060*/  LEA.HI.X.SX32 R60, R108, R65, 0x1, P0 ;  /* 0x000000416c3c7211 */ /* 0x008fe400000f0eff */
[----:B------:R-:W-:Y:S02]  /*8070*/  CS2R R108, SRZ ;  /* 0x00000000006c7805 */ /* 0x000fe4000001ff00 */
[----:B-----5:R-:W-:Y:S01]  /*8080*/  CS2R R64, SRZ ;  /* 0x0000000000407805 */ /* 0x020fe2000001ff00 */
[----:B------:R3:W-:Y:S01]  /*8090*/  STL [R1+0x644], R60 ;  /* 0x0006443c01007387 */ /* 0x0007e20000100800 */
[----:B0-----:R-:W-:-:S03]  /*80a0*/  LEA.HI.X.SX32 R58, R112, R59, 0x1, P2 ;  /* 0x0000003b703a7211 */ /* 0x001fc600010f0eff */
[----:B------:R4:W-:Y:S01]  /*80b0*/  STL [R1+0x838], R56 ;  /* 0x0008383801007387 */ /* 0x0009e20000100800 */
[C---:B-1----:R-:W-:Y:S02]  /*80c0*/  LEA R48, P2, R8.reuse, R48, 0x1 ;  /* 0x0000003008307211 */ /* 0x042fe400078408ff */
[----:B------:R-:W-:Y:S01]  /*80d0*/  CS2R R112, SRZ ;  /* 0x0000000000707805 */ /* 0x000fe2000001ff00 */
[----:B------:R0:W-:Y:S01]  /*80e0*/  STL [R1+0x648], R58 ;  /* 0x0006483a01007387 */ /* 0x0001e20000100800 */
[----:B------:R-:W-:Y:S02]  /*80f0*/  LEA.HI.X.SX32 R8, R8, R49, 0x1, P2 ;  /* 0x0000003108087211 */ /* 0x000fe400010f0eff */
[----:B---3--:R-:W-:Y:S01]  /*8100*/  CS2R R60, SRZ ;  /* 0x00000000003c7805 */ /* 0x008fe2000001ff00 */
[----:B------:R-:W-:Y:S01]  /*8110*/  STL [R1+0x840], R57 ;  /* 0x0008403901007387 */ /* 0x000fe20000100800 */
[----:B----4-:R-:W-:Y:S02]  /*8120*/  LEA R56, P0, R116, R52, 0x1 ;  /* 0x0000003474387211 */ /* 0x010fe400078008ff */
[----:B------:R-:W-:-:S02]  /*8130*/  LEA R52, P1, R118, R50, 0x1 ;  /* 0x0000003276347211 */ /* 0x000fc400078208ff */
[----:B------:R-:W-:Y:S01]  /*8140*/  LEA.HI.X.SX32 R50, R116, R53, 0x1, P0 ;  /* 0x0000003574327211 */ /* 0x000fe200000f0eff */
[----:B------:R1:W-:Y:S01]  /*8150*/  STL [R1+0x844], R56 ;  /* 0x0008443801007387 */ /* 0x0003e20000100800 */
[----:B0-----:R-:W-:Y:S02]  /*8160*/  CS2R R58, SRZ ;  /* 0x00000000003a7805 */ /* 0x001fe4000001ff00 */
[----:B------:R-:W-:Y:S01]  /*8170*/  CS2R R116, SRZ ;  /* 0x0000000000747805 */ /* 0x000fe2000001ff00 */
[----:B------:R0:W-:Y:S04]  /*8180*/  STL [R1+0x944], R52 ;  /* 0x0009443401007387 */ /* 0x0001e80000100800 */
[----:B------:R3:W-:Y:S01]  /*8190*/  STL [R1+0x948], R48 ;  /* 0x0009483001007387 */ /* 0x0007e20000100800 */
[----:B-1----:R-:W-:-:S03]  /*81a0*/  CS2R R56, SRZ ;  /* 0x0000000000387805 */ /* 0x002fc6000001ff00 */
[----:B------:R1:W-:Y:S01]  /*81b0*/  STL [R1+0x64c], R50 ;  /* 0x00064c3201007387 */ /* 0x0003e20000100800 */
[----:B0-----:R-:W-:Y:S02]  /*81c0*/  CS2R R52, SRZ ;  /* 0x0000000000347805 */ /* 0x001fe4000001ff00 */
[----:B---3--:R-:W-:Y:S02]  /*81d0*/  LEA.HI.X.SX32 R48, R118, R51, 0x1, P1 ;  /* 0x0000003376307211 */ /* 0x008fe400008f0eff */
[----:B------:R-:W-:Y:S02]  /*81e0*/  CS2R R118, SRZ ;  /* 0x0000000000767805 */ /* 0x000fe4000001ff00 */
[-C--:B--2---:R-:W-:Y:S02]  /*81f0*/  LEA R49, P1, R99, R4.reuse, 0x1 ;  /* 0x0000000463317211 */ /* 0x084fe400078208ff */
[-C--:B-1----:R-:W-:Y:S01]  /*8200*/  LEA R50, P3, R97, R4.reuse, 0x1 ;  /* 0x0000000461327211 */ /* 0x082fe200078608ff */
[----:B------:R0:W-:Y:S04]  /*8210*/  STL [R1+0x848], R48 ;  /* 0x0008483001007387 */ /* 0x0001e80000100800 */
[----:B------:R1:W-:Y:S04]  /*8220*/  STL [R1+0x84c], R8 ;  /* 0x00084c0801007387 */ /* 0x0003e80000100800 */
[----:B------:R2:W-:Y:S01]  /*8230*/  STL [R1+0x804], R49 ;  /* 0x0008043101007387 */ /* 0x0005e20000100800 */
[----:B0-----:R-:W-:-:S04]  /*8240*/  LEA R48, P4, R208, R4, 0x1 ;  /* 0x00000004d0307211 */ /* 0x001fc800078808ff */
[-C--:B------:R-:W-:Y:S01]  /*8250*/  LEA.HI.X.SX32 R208, R208, R5.reuse, 0x1, P4 ;  /* 0x00000005d0d07211 */ /* 0x080fe200020f0eff */
[----:B------:R0:W-:Y:S01]  /*8260*/  STL [R1+0x650], R48 ;  /* 0x0006503001007387 */ /* 0x0001e20000100800 */
[----:B-1----:R-:W-:Y:S01]  /*8270*/  LEA R8, P0, R0, UR4, 0x1 ;  /* 0x0000000400087c11 */ /* 0x002fe2000f8008ff */
[----:B------:R-:W-:Y:S01]  /*8280*/  UMOV UR4, URZ ;  /* 0x0000003f00047c82 */ /* 0x000fe20008000000 */
[CC--:B--2---:R-:W-:Y:S01]  /*8290*/  LEA R49, P2, R209.reuse, R4.reuse, 0x1 ;  /* 0x00000004d1317211 */ /* 0x0c4fe200078408ff */
[----:B------:R1:W-:Y:S03]  /*82a0*/  STL [R1+0x854], R50 ;  /* 0x0008543201007387 */ /* 0x0003e60000100800 */
[----:B------:R-:W-:Y:S01]  /*82b0*/  LEA.HI.X.SX32 R209, R209, R5, 0x1, P2 ;  /* 0x00000005d1d17211 */ /* 0x000fe200010f0eff */
[----:B------:R2:W-:Y:S01]  /*82c0*/  STL [R1+0x658], R49 ;  /* 0x0006583101007387 */ /* 0x0005e20000100800 */
[----:B0-----:R-:W-:-:S02]  /*82d0*/  LEA R48, P6, R96, R4, 0x1 ;  /* 0x0000000460307211 */ /* 0x001fc400078c08ff */
[----:B-1----:R-:W-:-:S03]  /*82e0*/  LEA R50, P5, R210, R4, 0x1 ;  /* 0x00000004d2327211 */ /* 0x002fc600078a08ff */
[----:B------:R0:W-:Y:S01]  /*82f0*/  STL [R1+0x858], R48 ;  /* 0x0008583001007387 */ /* 0x0001e20000100800 */
[----:B--2---:R-:W-:-:S03]  /*8300*/  LEA.HI.X.SX32 R49, R99, R5, 0x1, P1 ;  /* 0x0000000563317211 */ /* 0x004fc600008f0eff */
[----:B------:R1:W-:Y:S01]  /*8310*/  STL [R1+0x660], R50 ;  /* 0x0006603201007387 */ /* 0x0003e20000100800 */
[----:B------:R-:W-:Y:S02]  /*8320*/  LEA.HI.X.SX32 R210, R210, R5, 0x1, P5 ;  /* 0x00000005d2d27211 */ /* 0x000fe400028f0eff */
[----:B------:R-:W-:Y:S01]  /*8330*/  CS2R R98, SRZ ;  /* 0x0000000000627805 */ /* 0x000fe2000001ff00 */
[----:B------:R2:W-:Y:S01]  /*8340*/  STL [R1+0x62c], R49 ;  /* 0x00062c3101007387 */ /* 0x0005e20000100800 */
[-C--:B0-----:R-:W-:Y:S02]  /*8350*/  LEA R48, P1, R95, R4.reuse, 0x1 ;  /* 0x000000045f307211 */ /* 0x081fe400078208ff */
[----:B-1----:R-:W-:-:S03]  /*8360*/  LEA R50, P4, R211, R4, 0x1 ;  /* 0x00000004d3327211 */ /* 0x002fc600078808ff */
[----:B------:R0:W-:Y:S01]  /*8370*/  STL [R1+0x85c], R48 ;  /* 0x00085c3001007387 */ /* 0x0001e20000100800 */
[----:B--2---:R-:W-:-:S03]  /*8380*/  LEA.HI.X.SX32 R49, R97, R5, 0x1, P3 ;  /* 0x0000000561317211 */ /* 0x004fc600018f0eff */
[----:B------:R1:W-:Y:S01]  /*8390*/  STL [R1+0x668], R50 ;  /* 0x0006683201007387 */ /* 0x0003e20000100800 */
[----:B------:R-:W-:-:S03]  /*83a0*/  LEA.HI.X.SX32 R211, R211, R5, 0x1, P4 ;  /* 0x00000005d3d37211 */ /* 0x000fc600020f0eff */
[----:B------:R2:W-:Y:S01]  /*83b0*/  STL [R1+0x654], R49 ;  /* 0x0006543101007387 */ /* 0x0005e20000100800 */
[-C--:B0-----:R-:W-:Y:S02]  /*83c0*/  LEA R48, P3, R94, R4.reuse, 0x1 ;  /* 0x000000045e307211 */ /* 0x081fe400078608ff */
        /* <DEDUP_REMOVED lines=47> */
[-C--:B------:R-:W-:Y:S02]  /*86c0*/  LEA.HI.X.SX32 R218, R218, R5.reuse, 0x1, P3 ;  /* 0x00000005dada7211 */ /* 0x080fe400018f0eff */
[-C--:B--2---:R-:W-:Y:S01]  /*86d0*/  LEA.HI.X.SX32 R49, R90, R5.reuse, 0x1, P6 ;  /* 0x000000055a317211 */ /* 0x084fe200030f0eff */
        /* <DEDUP_REMOVED lines=14> */
[CC--:B--2---:R-:W-:Y:S02]  /*87c0*/  LEA R49, P4, R221.reuse, R4.reuse, 0x1 ;  /* 0x00000004dd317211 */ /* 0x0c4fe400078808ff */
[-C--:B------:R-:W-:Y:S02]  /*87d0*/  LEA.HI.X.SX32 R222, R222, R5.reuse, 0x1, P2 ;  /* 0x00000005dede7211 */ /* 0x080fe400010f0eff */
[----:B------:R-:W-:Y:S01]  /*87e0*/  LEA.HI.X.SX32 R221, R221, R5, 0x1, P4 ;  /* 0x00000005dddd7211 */ /* 0x000fe200020f0eff */
[----:B------:R1:W-:Y:S01]  /*87f0*/  STL [R1+0x6b0], R49 ;  /* 0x0006b03101007387 */ /* 0x0003e20000100800 */
[----:B0-----:R-:W-:-:S05]  /*8800*/  LEA R48, P3, R86, R4, 0x1 ;  /* 0x0000000456307211 */ /* 0x001fca00078608ff */
[----:B------:R0:W-:Y:S01]  /*8810*/  STL [R1+0x880], R48 ;  /* 0x0008803001007387 */ /* 0x0001e20000100800 */
[----:B-1----:R-:W-:-:S03]  /*8820*/  LEA.HI.X.SX32 R49, R88, R5, 0x1, P6 ;  /* 0x0000000558317211 */ /* 0x002fc600030f0eff */
[----:B------:R1:W-:Y:S01]  /*8830*/  STL [R1+0x6b8], R50 ;  /* 0x0006b83201007387 */ /* 0x0003e20000100800 */
[----:B------:R-:W-:-:S03]  /*8840*/  CS2R R88, SRZ ;  /* 0x0000000000587805 */ /* 0x000fc6000001ff00 */
        /* <DEDUP_REMOVED lines=106> */
[----:B0-----:R-:W-:Y:S02]  /*8ef0*/  LEA R48, P3, R45, R4, 0x1 ;  /* 0x000000042d307211 */ /* 0x001fe400078608ff */
[----:B-1----:R-:W-:-:S03]  /*8f00*/  CS2R R50, SRZ ;  /* 0x0000000000327805 */ /* 0x002fc6000001ff00 */
[----:B------:R0:W-:Y:S01]  /*8f10*/  STL [R1+0x8bc], R48 ;  /* 0x0008bc3001007387 */ /* 0x0001e20000100800 */
[----:B--2---:R-:W-:-:S04]  /*8f20*/  LEA R49, P2, R237, R4, 0x1 ;  /* 0x00000004ed317211 */ /* 0x004fc800078408ff */
[-C--:B------:R-:W-:Y:S01]  /*8f30*/  LEA.HI.X.SX32 R237, R237, R5.reuse, 0x1, P2 ;  /* 0x00000005eded7211 */ /* 0x080fe200010f0eff */
[----:B------:R-:W-:Y:S01]  /*8f40*/  STL [R1+0x73c], R49 ;  /* 0x00073c3101007387 */ /* 0x000fe20000100800 */
[----:B0-----:R-:W-:Y:S02]  /*8f50*/  LEA.HI.X.SX32 R48, R47, R5, 0x1, P6 ;  /* 0x000000052f307211 */ /* 0x001fe400030f0eff */
[----:B------:R-:W-:-:S03]  /*8f60*/  LEA R47, P6, R44, R4, 0x1 ;  /* 0x000000042c2f7211 */ /* 0x000fc600078c08ff */
[----:B------:R0:W-:Y:S04]  /*8f70*/  STL [R1+0x71c], R48 ;  /* 0x00071c3001007387 */ /* 0x0001e80000100800 */
[----:B------:R1:W-:Y:S01]  /*8f80*/  STL [R1+0x8c0], R47 ;  /* 0x0008c02f01007387 */ /* 0x0003e20000100800 */
[----:B0-----:R-:W-:Y:S02]  /*8f90*/  LEA R48, P5, R238, R4, 0x1 ;  /* 0x00000004ee307211 */ /* 0x001fe400078a08ff */
[----:B-1----:R-:W-:-:S03]  /*8fa0*/  LEA.HI.X.SX32 R47, R46, R5, 0x1, P1 ;  /* 0x000000052e2f7211 */ /* 0x002fc600008f0eff */
[----:B------:R0:W-:Y:S01]  /*8fb0*/  STL [R1+0x744], R48 ;  /* 0x0007443001007387 */ /* 0x0001e20000100800 */
[-C--:B------:R-:W-:Y:S02]  /*8fc0*/  LEA R46, P1, R43, R4.reuse, 0x1 ;  /* 0x000000042b2e7211 */ /* 0x080fe400078208ff */
[----:B------:R-:W-:Y:S01]  /*8fd0*/  LEA.HI.X.SX32 R238, R238, R5, 0x1, P5 ;  /* 0x00000005eeee7211 */ /* 0x000fe200028f0eff */
[----:B------:R1:W-:Y:S04]  /*8fe0*/  STL [R1+0x730], R47 ;  /* 0x0007302f01007387 */ /* 0x0003e80000100800 */
[----:B------:R2:W-:Y:S01]  /*8ff0*/  STL [R1+0x8c4], R46 ;  /* 0x0008c42e01007387 */ /* 0x0005e20000100800 */
[----:B0-----:R-:W-:Y:S02]  /*9000*/  CS2R R48, SRZ ;  /* 0x0000000000307805 */ /* 0x001fe4000001ff00 */
[----:B-1----:R-:W-:-:S02]  /*9010*/  LEA R47, P4, R239, R4, 0x1 ;  /* 0x00000004ef2f7211 */ /* 0x002fc400078808ff */
[----:B--2---:R-:W-:-:S03]  /*9020*/  LEA.HI.X.SX32 R46, R45, R5, 0x1, P3 ;  /* 0x000000052d2e7211 */ /* 0x004fc600018f0eff */
[----:B------:R-:W-:Y:S01]  /*9030*/  STL [R1+0x74c], R47 ;  /* 0x00074c2f01007387 */ /* 0x000fe20000100800 */
[-C--:B------:R-:W-:Y:S02]  /*9040*/  LEA R45, P3, R42, R4.reuse, 0x1 ;  /* 0x000000042a2d7211 */ /* 0x080fe400078608ff */
[-C--:B------:R-:W-:Y:S01]  /*9050*/  LEA.HI.X.SX32 R239, R239, R5.reuse, 0x1, P4 ;  /* 0x00000005efef7211 */ /* 0x080fe200020f0eff */
[----:B------:R0:W-:Y:S04]  /*9060*/  STL [R1+0x738], R46 ;  /* 0x0007382e01007387 */ /* 0x0001e80000100800 */
[----:B------:R1:W-:Y:S01]  /*9070*/  STL [R1+0x8c8], R45 ;  /* 0x0008c82d01007387 */ /* 0x0003e20000100800 */
[----:B0-----:R-:W-:Y:S02]  /*9080*/  LEA R46, P2, R240, R4, 0x1 ;  /* 0x00000004f02e7211 */ /* 0x001fe400078408ff */
[----:B-1----:R-:W-:-:S03]  /*9090*/  LEA.HI.X.SX32 R45, R44, R5, 0x1, P6 ;  /* 0x000000052c2d7211 */ /* 0x002fc600030f0eff */
[----:B------:R0:W-:Y:S01]  /*90a0*/  STL [R1+0x754], R46 ;  /* 0x0007542e01007387 */ /* 0x0001e20000100800 */
[C---:B------:R-:W-:Y:S02]  /*90b0*/  LEA R44, P6, R241.reuse, R4, 0x1 ;  /* 0x00000004f12c7211 */ /* 0x040fe400078c08ff */
[-C--:B------:R-:W-:Y:S01]  /*90c0*/  LEA.HI.X.SX32 R240, R240, R5.reuse, 0x1, P2 ;  /* 0x00000005f0f07211 */ /* 0x080fe200010f0eff */
[----:B------:R1:W-:Y:S01]  /*90d0*/  STL [R1+0x740], R45 ;  /* 0x0007402d01007387 */ /* 0x0003e20000100800 */
[----:B------:R-:W-:-:S03]  /*90e0*/  LEA.HI.X.SX32 R241, R241, R5, 0x1, P6 ;  /* 0x00000005f1f17211 */ /* 0x000fc600030f0eff */
[----:B------:R2:W-:Y:S01]  /*90f0*/  STL [R1+0x758], R44 ;  /* 0x0007582c01007387 */ /* 0x0005e20000100800 */
[----:B0-----:R-:W-:Y:S02]  /*9100*/  CS2R R46, SRZ ;  /* 0x00000000002e7805 */ /* 0x001fe4000001ff00 */
[----:B-1----:R-:W-:Y:S02]  /*9110*/  LEA R45, P5, R242, R4, 0x1 ;  /* 0x00000004f22d7211 */ /* 0x002fe400078a08ff */
        /* <DEDUP_REMOVED lines=15> */
[----:B--2---:R-:W-:-:S03]  /*9210*/  LEA R42, P6, R39, R4, 0x1 ;  /* 0x00000004272a7211 */ /* 0x004fc600078c08ff */
[----:B------:R0:W-:Y:S01]  /*9220*/  STL [R1+0x76c], R43 ;  /* 0x00076c2b01007387 */ /* 0x0001e20000100800 */
[----:B------:R-:W-:-:S03]  /*9230*/  LEA.HI.X.SX32 R244, R244, R5, 0x1, P2 ;  /* 0x00000005f4f47211 */ /* 0x000fc600010f0eff */
[----:B------:R1:W-:Y:S01]  /*9240*/  STL [R1+0x8d4], R42 ;  /* 0x0008d42a01007387 */ /* 0x0003e20000100800 */
[----:B0-----:R-:W-:Y:S02]  /*9250*/  LEA R43, P5, R245, R4, 0x1 ;  /* 0x00000004f52b7211 */ /* 0x001fe400078a08ff */
[----:B-1----:R-:W-:-:S03]  /*9260*/  LEA.HI.X.SX32 R42, R41, R5, 0x1, P1 ;  /* 0x00000005292a7211 */ /* 0x002fc600008f0eff */
        /* <DEDUP_REMOVED lines=61> */
[----:B------:R-:W-:-:S03]  /*9640*/  LEA R33, P6, R29, R4, 0x1 ;  /* 0x000000041d217211 */ /* 0x000fc600078c08ff */
[----:B------:R0:W-:Y:S01]  /*9650*/  STL [R1+0x7a0], R34 ;  /* 0x0007a02201007387 */ /* 0x0001e20000100800 */
[----:B------:R-:W-:-:S03]  /*9660*/  LEA.HI.X.SX32 R29, R29, R5, 0x1, P6 ;  /* 0x000000051d1d7211 */ /* 0x000fc600030f0eff */
[----:B------:R1:W-:Y:S01]  /*9670*/  STL [R1+0x8f8], R33 ;  /* 0x0008f82101007387 */ /* 0x0003e20000100800 */
[----:B0-----:R-:W-:Y:S02]  /*9680*/  LEA R34, P5, R28, R4, 0x1 ;  /* 0x000000041c227211 */ /* 0x001fe400078a08ff */
[----:B-1----:R-:W-:-:S03]  /*9690*/  LEA.HI.X.SX32 R33, R32, R5, 0x1, P1 ;  /* 0x0000000520217211 */ /* 0x002fc600008f0eff */
[----:B------:R0:W-:Y:S01]  /*96a0*/  STL [R1+0x7bc], R34 ;  /* 0x0007bc2201007387 */ /* 0x0001e20000100800 */
[----:B------:R-:W-:-:S03]  /*96b0*/  LEA R32, P1, R27, R4, 0x1 ;  /* 0x000000041b207211 */ /* 0x000fc600078208ff */
[----:B------:R1:W-:Y:S04]  /*96c0*/  STL [R1+0x7a8], R33 ;  /* 0x0007a82101007387 */ /* 0x0003e80000100800 */
[----:B------:R2:W-:Y:S01]  /*96d0*/  STL [R1+0x8fc], R32 ;  /* 0x0008fc2001007387 */ /* 0x0005e20000100800 */
[----:B0-----:R-:W-:Y:S02]  /*96e0*/  LEA R34, P4, R26, R4, 0x1 ;  /* 0x000000041a227211 */ /* 0x001fe400078808ff */
[----:B-1----:R-:W-:-:S03]  /*96f0*/  LEA.HI.X.SX32 R33, R31, R5, 0x1, P3 ;  /* 0x000000051f217211 */ /* 0x002fc600018f0eff */
[----:B------:R0:W-:Y:S01]  /*9700*/  STL [R1+0x7c4], R34 ;  /* 0x0007c42201007387 */ /* 0x0001e20000100800 */
[-C--:B------:R-:W-:Y:S02]  /*9710*/  LEA.HI.X.SX32 R31, R30, R5.reuse, 0x1, P2 ;  /* 0x000000051e1f7211 */ /* 0x080fe400010f0eff */
[-C--:B--2---:R-:W-:Y:S01]  /*9720*/  LEA R32, P3, R25, R4.reuse, 0x1 ;  /* 0x0000000419207211 */ /* 0x084fe200078608ff */
[----:B------:R-:W-:Y:S01]  /*9730*/  STL [R1+0x7b0], R33 ;  /* 0x0007b02101007387 */ /* 0x000fe20000100800 */
[----:B------:R-:W-:Y:S02]  /*9740*/  LEA R30, P2, R24, R4, 0x1 ;  /* 0x00000004181e7211 */ /* 0x000fe400078408ff */
[----:B------:R-:W-:Y:S01]  /*9750*/  LEA.HI.X.SX32 R26, R26, R5, 0x1, P4 ;  /* 0x000000051a1a7211 */ /* 0x000fe200020f0eff */
[----:B------:R1:W-:Y:S01]  /*9760*/  STL [R1+0x900], R32 ;  /* 0x0009002001007387 */ /* 0x0003e20000100800 */
[----:B0-----:R-:W-:-:S03]  /*9770*/  CS2R R34, SRZ ;  /* 0x0000000000227805 */ /* 0x001fc6000001ff00 */
[----:B------:R0:W-:Y:S04]  /*9780*/  STL [R1+0x600], R31 ;  /* 0x0006001f01007387 */ /* 0x0001e80000100800 */
[----:B------:R2:W-:Y:S01]  /*9790*/  STL [R1+0x7cc], R30 ;  /* 0x0007cc1e01007387 */ /* 0x0005e20000100800 */
[----:B-1----:R-:W-:-:S03]  /*97a0*/  CS2R R32, SRZ ;  /* 0x0000000000207805 */ /* 0x002fc6000001ff00 */
[----:B------:R1:W-:Y:S01]  /*97b0*/  STL [R1+0x7b8], R29 ;  /* 0x0007b81d01007387 */ /* 0x0003e20000100800 */
[----:B0-----:R-:W-:Y:S02]  /*97c0*/  LEA R31, P6, R22, R4, 0x1 ;  /* 0x00000004161f7211 */ /* 0x001fe400078c08ff */
[----:B--2---:R-:W-:-:S03]  /*97d0*/  LEA.HI.X.SX32 R30, R28, R5, 0x1, P5 ;  /* 0x000000051c1e7211 */ /* 0x004fc600028f0eff */
[----:B------:R-:W-:Y:S01]  /*97e0*/  STL [R1+0x904], R31 ;  /* 0x0009041f01007387 */ /* 0x000fe20000100800 */
[-C--:B------:R-:W-:Y:S02]  /*97f0*/  LEA.HI.X.SX32 R28, R27, R5.reuse, 0x1, P1 ;  /* 0x000000051b1c7211 */ /* 0x080fe400008f0eff */
[-C--:B-1----:R-:W-:Y:S01]  /*9800*/  LEA R29, P5, R20, R4.reuse, 0x1 ;  /* 0x00000004141d7211 */ /* 0x082fe200078a08ff */
[----:B------:R0:W-:Y:S01]  /*9810*/  STL [R1+0x604], R30 ;  /* 0x0006041e01007387 */ /* 0x0001e20000100800 */
[----:B------:R-:W-:Y:S02]  /*9820*/  LEA R27, P1, R18, R4, 0x1 ;  /* 0x00000004121b7211 */ /* 0x000fe400078208ff */
[----:B------:R-:W-:Y:S01]  /*9830*/  LEA.HI.X.SX32 R22, R22, R5, 0x1, P6 ;  /* 0x0000000516167211 */ /* 0x000fe200030f0eff */
[----:B------:R-:W-:Y:S04]  /*9840*/  STL [R1+0x7d4], R29 ;  /* 0x0007d41d01007387 */ /* 0x000fe80000100800 */
[----:B------:R1:W-:Y:S01]  /*9850*/  STL [R1+0x7c0], R28 ;  /* 0x0007c01c01007387 */ /* 0x0003e20000100800 */
[----:B0-----:R-:W-:-:S03]  /*9860*/  CS2R R30, SRZ ;  /* 0x00000000001e7805 */ /* 0x001fc6000001ff00 */
[----:B------:R0:W-:Y:S04]  /*9870*/  STL [R1+0x908], R27 ;  /* 0x0009081b01007387 */ /* 0x0001e80000100800 */
[----:B------:R2:W-:Y:S01]  /*9880*/  STL [R1+0x608], R26 ;  /* 0x0006081a01007387 */ /* 0x0005e20000100800 */
[----:B-1----:R-:W-:Y:S02]  /*9890*/  LEA R28, P4, R16, R4, 0x1 ;  /* 0x00000004101c7211 */ /* 0x002fe400078808ff */
[----:B0-----:R-:W-:-:S03]  /*98a0*/  LEA.HI.X.SX32 R27, R25, R5, 0x1, P3 ;  /* 0x00000005191b7211 */ /* 0x001fc600018f0eff */
        /* <DEDUP_REMOVED lines=27> */
[----:B------:R-:W-:Y:S01]  /*9a60*/  STL [R1+0x918], R20 ;  /* 0x0009181401007387 */ /* 0x000fe20000100800 */
[----:B------:R-:W-:Y:S02]  /*9a70*/  LEA.HI.X.SX32 R14, R11, R5, 0x1, P2 ;  /* 0x000000050b0e7211 */ /* 0x000fe400010f0eff */
[-C--:B--2---:R-:W-:Y:S01]  /*9a80*/  LEA R16, P3, R13, R4.reuse, 0x1 ;  /* 0x000000040d107211 */ /* 0x084fe200078608ff */
[----:B------:R-:W-:Y:S01]  /*9a90*/  STL [R1+0x614], R18 ;  /* 0x0006141201007387 */ /* 0x000fe20000100800 */
[----:B------:R-:W-:-:S03]  /*9aa0*/  LEA R11, P2, R15, R4, 0x1 ;  /* 0x000000040f0b7211 */ /* 0x000fc600078408ff */
[----:B------:R-:W-:Y:S04]  /*9ab0*/  STL [R1+0x7f8], R16 ;  /* 0x0007f81001007387 */ /* 0x000fe80000100800 */
[----:B------:R0:W-:Y:S04]  /*9ac0*/  STL [R1+0x7e4], R14 ;  /* 0x0007e40e01007387 */ /* 0x0001e80000100800 */
[----:B------:R1:W-:Y:S04]  /*9ad0*/  STL [R1+0x91c], R11 ;  /* 0x00091c0b01007387 */ /* 0x0003e80000100800 */
[----:B------:R2:W-:Y:S01]  /*9ae0*/  STL [R1+0x618], R9 ;  /* 0x0006180901007387 */ /* 0x0005e20000100800 */
[----:B0-----:R-:W-:-:S02]  /*9af0*/  LEA R14, P6, R17, R4, 0x1 ;  /* 0x00000004110e7211 */ /* 0x001fc400078c08ff */
[----:B-1----:R-:W-:-:S03]  /*9b00*/  LEA.HI.X.SX32 R11, R2, R5, 0x1, P5 ;  /* 0x00000005020b7211 */ /* 0x002fc600028f0eff */
[----:B------:R-:W-:Y:S01]  /*9b10*/  STL [R1+0x7fc], R14 ;  /* 0x0007fc0e01007387 */ /* 0x000fe20000100800 */
[----:B------:R-:W-:Y:S02]  /*9b20*/  LEA.HI.X.SX32 R2, R6, R5, 0x1, P1 ;  /* 0x0000000506027211 */ /* 0x000fe400008f0eff */
[-C--:B--2---:R-:W-:Y:S01]  /*9b30*/  LEA R9, P5, R19, R4.reuse, 0x1 ;  /* 0x0000000413097211 */ /* 0x084fe200078a08ff */
[----:B------:R-:W-:Y:S01]  /*9b40*/  STL [R1+0x7ec], R11 ;  /* 0x0007ec0b01007387 */ /* 0x000fe20000100800 */
[----:B------:R-:W-:-:S03]  /*9b50*/  LEA R6, P1, R21, R4, 0x1 ;  /* 0x0000000415067211 */ /* 0x000fc600078208ff */
[----:B------:R0:W-:Y:S04]  /*9b60*/  STL [R1+0x920], R9 ;  /* 0x0009200901007387 */ /* 0x0001e80000100800 */
[----:B------:R1:W-:Y:S04]  /*9b70*/  STL [R1+0x61c], R2 ;  /* 0x00061c0201007387 */ /* 0x0003e80000100800 */
[----:B------:R2:W-:Y:S01]  /*9b80*/  STL [R1+0x800], R6 ;  /* 0x0008000601007387 */ /* 0x0005e20000100800 */
[----:B0-----:R-:W-:Y:S02]  /*9b90*/  LEA.HI.X.SX32 R9, R10, R5, 0x1, P4 ;  /* 0x000000050a097211 */ /* 0x001fe400020f0eff */
[----:B------:R-:W-:-:S02]  /*9ba0*/  LOP3.LUT R10, R12, 0x30, RZ, 0x3c, !PT ;  /* 0x000000300c0a7812 */ /* 0x000fc400078e3cff */
[----:B-1----:R-:W-:Y:S01]  /*9bb0*/  LEA R2, P4, R23, R4, 0x1 ;  /* 0x0000000417027211 */ /* 0x002fe200078808ff */
[----:B------:R0:W-:Y:S01]  /*9bc0*/  STL [R1+0x7f4], R9 ;  /* 0x0007f40901007387 */ /* 0x0001e20000100800 */
[-C--:B------:R-:W-:Y:S02]  /*9bd0*/  LEA.HI.X.SX32 R4, R15, R5.reuse, 0x1, P2 ;  /* 0x000000050f047211 */ /* 0x080fe400010f0eff */
[----:B--2---:R-:W-:Y:S01]  /*9be0*/  LEA.HI.X.SX32 R6, R13, R5, 0x1, P3 ;  /* 0x000000050d067211 */ /* 0x004fe200018f0eff */
[----:B------:R1:W-:Y:S01]  /*9bf0*/  STL [R1+0x850], R2 ;  /* 0x0008500201007387 */ /* 0x0003e20000100800 */
[----:B------:R-:W-:-:S03]  /*9c00*/  LOP3.LUT R10, R12, 0x60, RZ, 0x3c, !PT ;  /* 0x000000600c0a7812 */ /* 0x000fc600078e3cff */
[----:B------:R2:W-:Y:S01]  /*9c10*/  STL [R1+0x620], R6 ;  /* 0x0006200601007387 */ /* 0x0005e20000100800 */
[----:B0-----:R-:W-:-:S03]  /*9c20*/  LOP3.LUT R9, R12, 0x10, RZ, 0x3c, !PT ;  /* 0x000000100c097812 */ /* 0x001fc600078e3cff */
[----:B------:R0:W-:Y:S01]  /*9c30*/  STL [R1+0x724], R4 ;  /* 0x0007240401007387 */ /* 0x0001e20000100800 */
[C---:B------:R-:W-:Y:S02]  /*9c40*/  LOP3.LUT R9, R12.reuse, 0x40, RZ, 0x3c, !PT ;  /* 0x000000400c097812 */ /* 0x040fe400078e3cff */
[-C--:B-1----:R-:W-:Y:S02]  /*9c50*/  LEA.HI.X.SX32 R2, R17, R5.reuse, 0x1, P6 ;  /* 0x0000000511027211 */ /* 0x082fe400030f0eff */
[----:B------:R-:W-:Y:S02]  /*9c60*/  LOP3.LUT R9, R12, 0x70, RZ, 0x3c, !PT ;  /* 0x000000700c097812 */ /* 0x000fe400078e3cff */
[-C--:B--2---:R-:W-:Y:S01]  /*9c70*/  LEA.HI.X.SX32 R6, R19, R5.reuse, 0x1, P5 ;  /* 0x0000000513067211 */ /* 0x084fe200028f0eff */
[----:B------:R1:W-:Y:S01]  /*9c80*/  STL [R1+0x624], R2 ;  /* 0x0006240201007387 */ /* 0x0003e20000100800 */
[----:B0-----:R-:W-:-:S03]  /*9c90*/  LEA.HI.X.SX32 R4, R21, R5, 0x1, P1 ;  /* 0x0000000515047211 */ /* 0x001fc600008f0eff */
[----:B------:R0:W-:Y:S04]  /*9ca0*/  STL [R1+0x728], R6 ;  /* 0x0007280601007387 */ /* 0x0001e80000100800 */
[----:B------:R2:W-:Y:S01]  /*9cb0*/  STL [R1+0x628], R4 ;  /* 0x0006280401007387 */ /* 0x0005e20000100800 */
[----:B-1----:R-:W-:Y:S02]  /*9cc0*/  LEA.HI.X.SX32 R2, R23, R5, 0x1, P4 ;  /* 0x0000000517027211 */ /* 0x002fe400020f0eff */
[C---:B------:R-:W-:Y:S02]  /*9cd0*/  LOP3.LUT R5, R12.reuse, 0x20, RZ, 0x3c, !PT ;  /* 0x000000200c057812 */ /* 0x040fe400078e3cff */
[----:B0-----:R-:W-:Y:S01]  /*9ce0*/  LOP3.LUT R6, R205, 0x1f, RZ, 0xc0, !PT ;  /* 0x0000001fcd067812 */ /* 0x001fe200078ec0ff */
[----:B------:R0:W-:Y:S01]  /*9cf0*/  STL [R1+0x72c], R2 ;  /* 0x00072c0201007387 */ /* 0x0001e20000100800 */
[----:B------:R-:W-:-:S02]  /*9d00*/  LOP3.LUT R5, R12, 0x50, RZ, 0x3c, !PT ;  /* 0x000000500c057812 */ /* 0x000fc400078e3cff */
[----:B--2---:R-:W-:Y:S01]  /*9d10*/  LEA.HI.X.SX32 R4, R0, UR5, 0x1, P0 ;  /* 0x0000000500047c11 */ /* 0x004fe200080f0eff */
[----:B------:R1:W-:Y:S01]  /*9d20*/  STL [R1+0x400], RZ ;  /* 0x000400ff01007387 */ /* 0x0003e20000100800 */
[----:B------:R-:W-:Y:S01]  /*9d30*/  UMOV UR5, URZ ;  /* 0x0000003f00057c82 */ /* 0x000fe20008000000 */
[----:B------:R-:W-:Y:S01]  /*9d40*/  LOP3.LUT R5, R3, 0x20, RZ, 0x3c, !PT ;  /* 0x0000002003057812 */ /* 0x000fe200078e3cff */
[----:B------:R-:W-:Y:S01]  /*9d50*/  UIADD3.X UR7, UR5, -0x7fffffe0, URZ, UP1, !UPT ;  /* 0x8000002005077890 */ /* 0x000fe20008ffe43f */
[----:B------:R1:W-:Y:S01]  /*9d60*/  STL [R1+0x404], RZ ;  /* 0x000404ff01007387 */ /* 0x0003e20000100800 */
[----:B------:R-:W-:Y:S01]  /*9d70*/  UIADD3.X UR5, UR4, 0x40000040, URZ, UP0, !UPT ;  /* 0x4000004004057890 */ /* 0x000fe200087fe43f */
[----:B0-----:R-:W0:Y:S01]  /*9d80*/  LDC R2, c[0x0][0x23c] ;  /* 0x00008f00ff027b82 */ /* 0x001e220000000800 */
[----:B------:R-:W-:Y:S01]  /*9d90*/  UIADD3.64 UR22, UR6, 0x3fe, URZ ;  /* 0x000003fe06167897 */ /* 0x000fe2000fffe03f */
[----:B------:R1:W-:Y:S01]  /*9da0*/  STL [R1+0x408], RZ ;  /* 0x000408ff01007387 */ /* 0x0003e20000100800 */
[----:B------:R-:W-:Y:S01]  /*9db0*/  UMOV UR4, UR9 ;  /* 0x0000000900047c82 */ /* 0x000fe20008000000 */
[----:B------:R-:W-:-:S02]  /*9dc0*/  UIADD3.64 UR26, UR6, 0x400, URZ ;  /* 0x00000400061a7897 */ /* 0x000fc4000fffe03f */
[----:B------:R1:W-:Y:S01]  /*9dd0*/  STL [R1+0x40c], RZ ;  /* 0x00040cff01007387 */ /* 0x0003e20000100800 */
[----:B------:R-:W-:Y:S02]  /*9de0*/  UIADD3.64 UR12, UR4, 0x80, URZ ;  /* 0x00000080040c7897 */ /* 0x000fe4000fffe03f */
[----:B------:R-:W-:Y:S01]  /*9df0*/  UIADD3.64 UR16, UR4, 0x100, URZ ;  /* 0x0000010004107897 */ /* 0x000fe2000fffe03f */
[----:B------:R1:W-:Y:S01]  /*9e00*/  STL [R1+0x410], RZ ;  /* 0x000410ff01007387 */ /* 0x0003e20000100800 */
[----:B------:R-:W-:-:S03]  /*9e10*/  UMOV UR9, 0x40000040 ;  /* 0x4000004000097882 */ /* 0x000fc60000000000 */
[----:B------:R1:W-:Y:S04]  /*9e20*/  STL [R1+0x414], RZ ;  /* 0x000414ff01007387 */ /* 0x0003e80000100800 */
[----:B------:R1:W-:Y:S04]  /*9e30*/  STL [R1+0x418], RZ ;  /* 0x000418ff01007387 */ /* 0x0003e80000100800 */
[----:B------:R1:W-:Y:S01]  /*9e40*/  STL [R1+0x41c], RZ ;  /* 0x00041cff01007387 */ /* 0x0003e20000100800 */
[----:B0-----:R-:W-:-:S03]  /*9e50*/  IMAD.SHL.U32 R13, R2, 0x20, RZ ;  /* 0x00000020020d7824 */ /* 0x001fc600078e00ff */
[----:B------:R1:W-:Y:S01]  /*9e60*/  STL [R1+0x420], RZ ;  /* 0x000420ff01007387 */ /* 0x0003e20000100800 */
[----:B------:R-:W-:Y:S02]  /*9e70*/  IMAD R2, R6, R2, RZ ;  /* 0x0000000206027224 */ /* 0x000fe400078e02ff */
[----:B------:R-:W-:Y:S01]  /*9e80*/  IMAD.U32 R6, RZ, RZ, UR11 ;  /* 0x0000000bff067e24 */ /* 0x000fe2000f8e00ff */
[----:B------:R1:W-:Y:S01]  /*9e90*/  STL [R1+0x424], RZ ;  /* 0x000424ff01007387 */ /* 0x0003e20000100800 */
[----:B------:R-:W-:Y:S01]  /*9ea0*/  UMOV UR11, 0x80000020 ;  /* 0x80000020000b7882 */ /* 0x000fe20000000000 */
[----:B------:R-:W-:Y:S02]  /*9eb0*/  SHF.R.S32.HI R0, RZ, 0x1f, R2 ;  /* 0x0000001fff007819 */ /* 0x000fe40000011402 */
[----:B------:R1:W-:Y:S02]  /*9ec0*/  STL [R1+0x428], RZ ;  /* 0x000428ff01007387 */ /* 0x0003e40000100800 */
[C---:B------:R-:W-:Y:S01]  /*9ed0*/  SHF.L.U64.HI R0, R2.reuse, 0x1, R0 ;  /* 0x0000000102007819 */ /* 0x040fe20000010200 */
[----:B------:R-:W-:Y:S01]  /*9ee0*/  IMAD.SHL.U32 R2, R2, 0x2, RZ ;  /* 0x0000000202027824 */ /* 0x000fe200078e00ff */
        /* <DEDUP_REMOVED lines=245> */
[----:B------:R1:W-:Y:S04]  /*ae40*/  STL [R1], RZ ;  /* 0x000000ff01007387 */ /* 0x0003e80000100800 */
        /* <DEDUP_REMOVED lines=126> */
[----:B------:R1:W-:Y:S02]  /*b630*/  STL [R1+0x1fc], RZ ;  /* 0x0001fcff01007387 */ /* 0x0003e40000100800 */
.L_x_1:
[----:B------:R-:W0:Y:S01]  /*b640*/  LDC R9, c[0x0][0x238] ;  /* 0x00008e00ff097b82 */ /* 0x000e220000000800 */
[C---:B------:R-:W-:Y:S01]  /*b650*/  ISETP.GT.AND P0, PT, R6.reuse, 0x1, PT ;  /* 0x000000010600780c */ /* 0x040fe20003f04270 */
[----:B------:R-:W-:Y:S01]  /*b660*/  IMAD.MOV.U32 R5, RZ, RZ, R4 ;  /* 0x000000ffff057224 */ /* 0x000fe200078e0004 */
[----:B-----5:R-:W-:Y:S01]  /*b670*/  PRMT R16, RZ, 0x7610, R16 ;  /* 0x00007610ff107816 */ /* 0x020fe20000000010 */
[----:B------:R-:W-:Y:S01]  /*b680*/  IMAD.MOV.U32 R4, RZ, RZ, R8 ;  /* 0x000000ffff047224 */ /* 0x000fe200078e0008 */
[C---:B------:R-:W-:Y:S01]  /*b690*/  ISETP.GT.AND P1, PT, R6.reuse, 0x2, PT ;  /* 0x000000020600780c */ /* 0x040fe20003f24270 */
[----:B------:R-:W-:Y:S02]  /*b6a0*/  STL [R1+0xff8], R232 ;  /* 0x000ff8e801007387 */ /* 0x000fe40000100800 */
[----:B------:R-:W2:Y:S01]  /*b6b0*/  LDC R13, c[0x0][0x238] ;  /* 0x00008e00ff0d7b82 */ /* 0x000ea20000000800 */
[----:B------:R-:W-:Y:S01]  /*b6c0*/  PRMT R20, RZ, 0x7610, R20 ;  /* 0x00007610ff147816 */ /* 0x000fe20000000014 */
[----:B------:R-:W-:Y:S01]  /*b6d0*/  STL [R1+0xff4], R231 ;  /* 0x000ff4e701007387 */ /* 0x000fe20000100800 */
[----:B------:R-:W-:-:S02]  /*b6e0*/  ISETP.GT.AND P2, PT, R6, 0x8, PT ;  /* 0x000000080600780c */ /* 0x000fc40003f44270 */
[----:B------:R-:W-:Y:S01]  /*b6f0*/  PRMT R11, RZ, 0x7610, R11 ;  /* 0x00007610ff0b7816 */ /* 0x000fe2000000000b */
[----:B------:R-:W-:Y:S01]  /*b700*/  STL [R1+0xff0], R230 ;  /* 0x000ff0e601007387 */ /* 0x000fe20000100800 */
[----:B------:R-:W-:Y:S02]  /*b710*/  PRMT R152, RZ, 0x7610, R152 ;  /* 0x00007610ff987816 */ /* 0x000fe40000000098 */
[----:B------:R-:W-:Y:S01]  /*b720*/  PRMT R10, RZ, 0x7610, R10 ;  /* 0x00007610ff0a7816 */ /* 0x000fe2000000000a */
[----:B------:R-:W-:Y:S01]  /*b730*/  STL [R1+0xfec], R229 ;  /* 0x000fece501007387 */ /* 0x000fe20000100800 */
[----:B------:R-:W-:-:S03]  /*b740*/  PRMT R14, RZ, 0x7610, R14 ;  /* 0x00007610ff0e7816 */ /* 0x000fc6000000000e */
[----:B------:R-:W-:Y:S01]  /*b750*/  STL [R1+0xfe8], R228 ;  /* 0x000fe8e401007387 */ /* 0x000fe20000100800 */
[----:B0-----:R-:W-:-:S03]  /*b760*/  IMAD.WIDE R8, R9, 0x2, R4 ;  /* 0x0000000209087825 */ /* 0x001fc600078e0204 */
[----:B------:R-:W-:Y:S04]  /*b770*/  STL [R1+0xfe4], R227 ;  /* 0x000fe4e301007387 */ /* 0x000fe80000100800 */
[----:B------:R0:W3:Y:S01]  /*b780*/  @P0 LDG.E.U16 R16, desc[UR30][R8.64] ;  /* 0x0000001e08100981 */ /* 0x0000e2000c1e1500 */
[----:B--2---:R-:W-:-:S03]  /*b790*/  IMAD.SHL.U32 R13, R13, 0x2, RZ ;  /* 0x000000020d0d7824 */ /* 0x004fc600078e00ff */
[----:B------:R-:W-:Y:S01]  /*b7a0*/  STL [R1+0xfe0], R226 ;  /* 0x000fe0e201007387 */ /* 0x000fe20000100800 */
[----:B------:R-:W-:-:S03]  /*b7b0*/  ISETP.GT.AND P0, PT, R6, RZ, PT ;  /* 0x000000ff0600720c */ /* 0x000fc60003f04270 */
[----:B------:R-:W-:Y:S01]  /*b7c0*/  STL [R1+0xfdc], R225 ;  /* 0x000fdce101007387 */ /* 0x000fe20000100800 */
[----:B0-----:R-:W-:Y:S02]  /*b7d0*/  IMAD.WIDE R8, R13, 0x2, R4 ;  /* 0x000000020d087825 */ /* 0x001fe400078e0204 */
[----:B------:R-:W0:Y:S01]  /*b7e0*/  LDC R13, c[0x0][0x238] ;  /* 0x00008e00ff0d7b82 */ /* 0x000e220000000800 */
[----:B------:R-:W-:Y:S04]  /*b7f0*/  STL [R1+0xfd8], R224 ;  /* 0x000fd8e001007387 */ /* 0x000fe80000100800 */
[----:B------:R2:W4:Y:S04]  /*b800*/  @P1 LDG.E.U16 R20, desc[UR30][R8.64] ;  /* 0x0000001e08141981 */ /* 0x000528000c1e1500 */
[----:B------:R-:W3:Y:S01]  /*b810*/  @P0 LDG.E.U16 R10, desc[UR30][R4.64] ;  /* 0x0000001e040a0981 */ /* 0x000ee2000c1e1500 */
[----:B0-----:R-:W-:-:S03]  /*b820*/  IMAD.SHL.U32 R13, R13, 0x8, RZ ;  /* 0x000000080d0d7824 */ /* 0x001fc600078e00ff */
[----:B------:R-:W-:Y:S01]  /*b830*/  STL [R1+0xfd4], R223 ;  /* 0x000fd4df01007387 */ /* 0x000fe20000100800 */
[----:B--2---:R-:W-:Y:S01]  /*b840*/  IMAD.WIDE R8, R13, 0x2, R4 ;  /* 0x000000020d087825 */ /* 0x004fe200078e0204 */
[C---:B------:R-:W-:Y:S01]  /*b850*/  ISETP.GT.AND P1, PT, R6.reuse, 0x3, PT ;  /* 0x000000030600780c */ /* 0x040fe20003f24270 */
[----:B------:R-:W0:Y:S01]  /*b860*/  LDC R13, c[0x0][0x238] ;  /* 0x00008e00ff0d7b82 */ /* 0x000e220000000800 */
[----:B------:R-:W-:Y:S01]  /*b870*/  ISETP.GT.AND P0, PT, R6, 0x10, PT ;  /* 0x000000100600780c */ /* 0x000fe20003f04270 */
[----:B------:R-:W-:Y:S04]  /*b880*/  STL [R1+0xfd0], R222 ;  /* 0x000fd0de01007387 */ /* 0x000fe80000100800 */
[----:B------:R2:W4:Y:S04]  /*b890*/  @P2 LDG.E.U16 R11, desc[UR30][R8.64] ;  /* 0x0000001e080b2981 */ /* 0x000528000c1e1500 */
[----:B------:R-:W-:Y:S01]  /*b8a0*/  STL [R1+0xfcc], R221 ;  /* 0x000fccdd01007387 */ /* 0x000fe20000100800 */
[----:B------:R-:W-:-:S03]  /*b8b0*/  PRMT R15, RZ, 0x7610, R15 ;  /* 0x00007610ff0f7816 */ /* 0x000fc6000000000f */
[----:B------:R-:W-:Y:S04]  /*b8c0*/  STL [R1+0xfc8], R220 ;  /* 0x000fc8dc01007387 */ /* 0x000fe80000100800 */
[----:B------:R-:W-:Y:S04]  /*b8d0*/  STL [R1+0xfc4], R219 ;  /* 0x000fc4db01007387 */ /* 0x000fe80000100800 */
[----:B------:R-:W-:Y:S01]  /*b8e0*/  STL [R1+0xfc0], R217 ;  /* 0x000fc0d901007387 */ /* 0x000fe20000100800 */
[----:B0-----:R-:W-:-:S03]  /*b8f0*/  IMAD R13, R13, 0x3, RZ ;  /* 0x000000030d0d7824 */ /* 0x001fc600078e02ff */
[----:B------:R-:W-:Y:S01]  /*b900*/  STL [R1+0xfbc], R216 ;  /* 0x000fbcd801007387 */ /* 0x000fe20000100800 */
[----:B--2---:R-:W-:Y:S02]  /*b910*/  IMAD.WIDE R8, R13, 0x2, R4 ;  /* 0x000000020d087825 */ /* 0x004fe400078e0204 */
[----:B------:R-:W0:Y:S01]  /*b920*/  LDC R13, c[0x0][0x238] ;  /* 0x00008e00ff0d7b82 */ /* 0x000e220000000800 */
[----:B------:R-:W-:Y:S04]  /*b930*/  STL [R1+0xfb8], R215 ;  /* 0x000fb8d701007387 */ /* 0x000fe80000100800 */
[----:B------:R2:W4:Y:S01]  /*b940*/  @P1 LDG.E.U16 R152, desc[UR30][R8.64] ;  /* 0x0000001e08981981 */ /* 0x000522000c1e1500 */
[----:B0-----:R-:W-:-:S03]  /*b950*/  IMAD.SHL.U32 R13, R13, 0x10, RZ ;  /* 0x000000100d0d7824 */ /* 0x001fc600078e00ff */
[----:B------:R-:W-:Y:S01]  /*b960*/  STL [R1+0xfb4], R214 ;  /* 0x000fb4d601007387 */ /* 0x000fe20000100800 */
[----:B--2---:R-:W-:Y:S01]  /*b970*/  IMAD.WIDE R8, R13, 0x2, R4 ;  /* 0x000000020d087825 */ /* 0x004fe200078e0204 */
[----:B------:R-:W-:Y:S01]  /*b980*/  ISETP.GT.AND P1, PT, R6, 0x18, PT ;  /* 0x000000180600780c */ /* 0x000fe20003f24270 */
[----:B------:R-:W0:Y:S01]  /*b990*/  LDC R13, c[0x0][0x238] ;  /* 0x00008e00ff0d7b82 */ /* 0x000e220000000800 */
[----:B------:R-:W-:Y:S04]  /*b9a0*/  STL [R1+0xfb0], R213 ;  /* 0x000fb0d501007387 */ /* 0x000fe80000100800 */
[----:B------:R2:W4:Y:S04]  /*b9b0*/  @P0 LDG.E.U16 R14, desc[UR30][R8.64] ;  /* 0x0000001e080e0981 */ /* 0x000528000c1e1500 */
[----:B------:R-:W-:Y:S04]  /*b9c0*/  STL [R1+0xfac], R212 ;  /* 0x000facd401007387 */ /* 0x000fe80000100800 */
[----:B------:R-:W-:Y:S04]  /*b9d0*/  STL [R1+0xfa8], R211 ;  /* 0x000fa8d301007387 */ /* 0x000fe80000100800 */
[----:B------:R-:W-:Y:S04]  /*b9e0*/  STL [R1+0xfa4], R210 ;  /* 0x000fa4d201007387 */ /* 0x000fe80000100800 */
[----:B------:R-:W-:Y:S01]  /*b9f0*/  STL [R1+0xfa0], R209 ;  /* 0x000fa0d101007387 */ /* 0x000fe20000100800 */
[----:B0-----:R-:W-:-:S03]  /*ba00*/  IMAD R13, R13, 0x18, RZ ;  /* 0x000000180d0d7824 */ /* 0x001fc600078e02ff */
[----:B------:R0:W-:Y:S01]  /*ba10*/  STL [R1+0xcd4], R149 ;  /* 0x000cd49501007387 */ /* 0x0001e20000100800 */
[----:B--2---:R-:W-:-:S03]  /*ba20*/  IMAD.WIDE R8, R13, 0x2, R4 ;  /* 0x000000020d087825 */ /* 0x004fc600078e0204 */
[----:B------:R-:W-:Y:S01]  /*ba30*/  STL [R1+0xcd0], R150 ;  /* 0x000cd09601007387 */ /* 0x000fe20000100800 */
[----:B------:R-:W2:Y:S03]  /*ba40*/  LDC R13, c[0x0][0x238] ;  /* 0x00008e00ff0d7b82 */ /* 0x000ea60000000800 */
[----:B------:R1:W4:Y:S04]  /*ba50*/  @P1 LDG.E.U16 R15, desc[UR30][R8.64] ;  /* 0x0000001e080f1981 */ /* 0x000328000c1e1500 */
[----:B------:R-:W-:Y:S01]  /*ba60*/  STL [R1+0xccc], R151 ;  /* 0x000ccc9701007387 */ /* 0x000fe20000100800 */
[----:B------:R-:W-:Y:S01]  /*ba70*/  ISETP.GT.AND P0, PT, R6, 0x4, PT ;  /* 0x000000040600780c */ /* 0x000fe20003f04270 */
[----:B0-----:R-:W0:Y:S02]  /*ba80*/  LDC R149, c[0x0][0x238] ;  /* 0x00008e00ff957b82 */ /* 0x001e240000000800 */
[----:B------:R-:W-:Y:S04]  /*ba90*/  STL [R1+0xc08], R207 ;  /* 0x000c08cf01007387 */ /* 0x000fe80000100800 */
[----:B------:R1:W-:Y:S01]  /*baa0*/  STL [R1+0xc00], R7 ;  /* 0x000c000701007387 */ /* 0x0003e20000100800 */
[----:B--2---:R-:W-:Y:S01]  /*bab0*/  IMAD.SHL.U32 R13, R13, 0x4, RZ ;  /* 0x000000040d0d7824 */ /* 0x004fe200078e00ff */
[----:B-1----:R-:W1:Y:S03]  /*bac0*/  LDC R7, c[0x0][0x238] ;  /* 0x00008e00ff077b82 */ /* 0x002e660000000800 */
[----:B------:R-:W-:-:S05]  /*bad0*/  IMAD.WIDE R8, R13, 0x2, R4 ;  /* 0x000000020d087825 */ /* 0x000fca00078e0204 */
[----:B------:R-:W2:Y:S01]  /*bae0*/  LDC R13, c[0x0][0x238] ;  /* 0x00008e00ff0d7b82 */ /* 0x000ea20000000800 */
[----:B------:R-:W-:Y:S02]  /*baf0*/  ISETP.GT.AND P1, PT, R6, 0x5, PT ;  /* 0x000000050600780c */ /* 0x000fe40003f24270 */
[----:B------:R-:W-:Y:S02]  /*bb00*/  PRMT R156, RZ, 0x7610, R156 ;  /* 0x00007610ff9c7816 */ /* 0x000fe4000000009c */
[----:B------:R-:W-:-:S04]  /*bb10*/  PRMT R160, RZ, 0x7610, R160 ;  /* 0x00007610ffa07816 */ /* 0x000fc800000000a0 */
[----:B------:R0:W4:Y:S01]  /*bb20*/  @P0 LDG.E.U16 R156, desc[UR30][R8.64] ;  /* 0x0000001e089c0981 */ /* 0x000122000c1e1500 */
[----:B-1----:R-:W-:Y:S02]  /*bb30*/  IMAD R7, R7, 0x9, RZ ;  /* 0x0000000907077824 */ /* 0x002fe400078e02ff */
[----:B--2---:R-:W-:-:S04]  /*bb40*/  IMAD R13, R13, 0x5, RZ ;  /* 0x000000050d0d7824 */ /* 0x004fc800078e02ff */
[----:B0-----:R-:W-:Y:S01]  /*bb50*/  IMAD.WIDE R8, R13, 0x2, R4 ;  /* 0x000000020d087825 */ /* 0x001fe200078e0204 */
[C---:B------:R-:W-:Y:S02]  /*bb60*/  ISETP.GT.AND P2, PT, R6.reuse, 0x9, PT ;  /* 0x000000090600780c */ /* 0x040fe40003f44270 */
[----:B------:R-:W-:Y:S02]  /*bb70*/  PRMT R17, RZ, 0x7610, R17 ;  /* 0x00007610ff117816 */ /* 0x000fe40000000011 */
[----:B------:R-:W-:Y:S01]  /*bb80*/  PRMT R164, RZ, 0x7610, R164 ;  /* 0x00007610ffa47816 */ /* 0x000fe200000000a4 */
[----:B------:R0:W2:Y:S01]  /*bb90*/  @P1 LDG.E.U16 R160, desc[UR30][R8.64] ;  /* 0x0000001e08a01981 */ /* 0x0000a2000c1e1500 */
[----:B------:R-:W-:Y:S02]  /*bba0*/  ISETP.GT.AND P0, PT, R6, 0x6, PT ;  /* 0x000000060600780c */ /* 0x000fe40003f04270 */
[----:B------:R-:W-:Y:S02]  /*bbb0*/  PRMT R18, RZ, 0x7610, R18 ;  /* 0x00007610ff127816 */ /* 0x000fe40000000012 */
[----:B------:R-:W-:-:S02]  /*bbc0*/  PRMT R19, RZ, 0x7610, R19 ;  /* 0x00007610ff137816 */ /* 0x000fc40000000013 */
[----:B------:R-:W-:Y:S02]  /*bbd0*/  PRMT R168, RZ, 0x7610, R168 ;  /* 0x00007610ffa87816 */ /* 0x000fe400000000a8 */
[----:B------:R-:W-:Y:S01]  /*bbe0*/  PRMT R21, RZ, 0x7610, R21 ;  /* 0x00007610ff157816 */ /* 0x000fe20000000015 */
[----:B0-----:R-:W-:Y:S01]  /*bbf0*/  IMAD.WIDE R8, R7, 0x2, R4 ;  /* 0x0000000207087825 */ /* 0x001fe200078e0204 */
[----:B------:R-:W-:Y:S01]  /*bc00*/  PRMT R153, RZ, 0x7610, R153 ;  /* 0x00007610ff997816 */ /* 0x000fe20000000099 */
[----:B------:R-:W0:Y:S01]  /*bc10*/  LDC R7, c[0x0][0x238] ;  /* 0x00008e00ff077b82 */ /* 0x000e220000000800 */
[----:B------:R-:W-:Y:S02]  /*bc20*/  PRMT R157, RZ, 0x7610, R157 ;  /* 0x00007610ff9d7816 */ /* 0x000fe4000000009d */
[----:B------:R-:W-:Y:S01]  /*bc30*/  PRMT R22, RZ, 0x7610, R22 ;  /* 0x00007610ff167816 */ /* 0x000fe20000000016 */
[----:B------:R1:W2:Y:S01]  /*bc40*/  @P2 LDG.E.U16 R17, desc[UR30][R8.64] ;  /* 0x0000001e08112981 */ /* 0x0002a2000c1e1500 */
[----:B------:R-:W-:-:S02]  /*bc50*/  PRMT R23, RZ, 0x7610, R23 ;  /* 0x00007610ff177816 */ /* 0x000fc40000000017 */
[----:B------:R-:W-:Y:S02]  /*bc60*/  PRMT R161, RZ, 0x7610, R161 ;  /* 0x00007610ffa17816 */ /* 0x000fe400000000a1 */
[----:B------:R-:W-:Y:S02]  /*bc70*/  PRMT R165, RZ, 0x7610, R165 ;  /* 0x00007610ffa57816 */ /* 0x000fe400000000a5 */
[----:B------:R-:W-:Y:S02]  /*bc80*/  PRMT R169, RZ, 0x7610, R169 ;  /* 0x00007610ffa97816 */ /* 0x000fe400000000a9 */
[----:B------:R-:W-:Y:S02]  /*bc90*/  PRMT R154, RZ, 0x7610, R154 ;  /* 0x00007610ff9a7816 */ /* 0x000fe4000000009a */
[----:B------:R-:W-:Y:S02]  /*bca0*/  PRMT R158, RZ, 0x7610, R158 ;  /* 0x00007610ff9e7816 */ /* 0x000fe4000000009e */
[----:B------:R-:W-:-:S02]  /*bcb0*/  PRMT R155, RZ, 0x7610, R155 ;  /* 0x00007610ff9b7816 */ /* 0x000fc4000000009b */
[----:B------:R-:W-:Y:S02]  /*bcc0*/  PRMT R162, RZ, 0x7610, R162 ;  /* 0x00007610ffa27816 */ /* 0x000fe400000000a2 */
[----:B------:R-:W-:Y:S02]  /*bcd0*/  PRMT R166, RZ, 0x7610, R166 ;  /* 0x00007610ffa67816 */ /* 0x000fe400000000a6 */
[----:B------:R-:W-:Y:S01]  /*bce0*/  PRMT R170, RZ, 0x7610, R170 ;  /* 0x00007610ffaa7816 */ /* 0x000fe200000000aa */
[----:B0-----:R-:W-:Y:S01]  /*bcf0*/  IMAD R7, R7, 0x6, RZ ;  /* 0x0000000607077824 */ /* 0x001fe200078e02ff */
[----:B------:R-:W-:Y:S02]  /*bd00*/  PRMT R159, RZ, 0x7610, R159 ;  /* 0x00007610ff9f7816 */ /* 0x000fe4000000009f */
[----:B------:R-:W-:Y:S01]  /*bd10*/  PRMT R163, RZ, 0x7610, R163 ;  /* 0x00007610ffa37816 */ /* 0x000fe200000000a3 */
[----:B-1----:R-:W-:Y:S01]  /*bd20*/  IMAD.WIDE R8, R7, 0x2, R4 ;  /* 0x0000000207087825 */ /* 0x002fe200078e0204 */
[----:B------:R-:W0:Y:S01]  /*bd30*/  S2R R232, SR_TID.X ;  /* 0x0000000000e87919 */ /* 0x000e220000002100 */
[----:B------:R-:W1:Y:S03]  /*bd40*/  LDC R7, c[0x0][0x238] ;  /* 0x00008e00ff077b82 */ /* 0x000e660000000800 */
[----:B------:R3:W2:Y:S01]  /*bd50*/  @P0 LDG.E.U16 R164, desc[UR30][R8.64] ;  /* 0x0000001e08a40981 */ /* 0x0006a2000c1e1500 */
[----:B------:R-:W-:-:S03]  /*bd60*/  IMAD R149, R149, 0x1e, RZ ;  /* 0x0000001e95957824 */ /* 0x000fc600078e02ff */
[----:B------:R-:W4:Y:S01]  /*bd70*/  LDL.LU R13, [R1+0x650] ;  /* 0x00065000010d7983 */ /* 0x000f220000300800 */
[----:B-1----:R-:W-:-:S04]  /*bd80*/  IMAD R7, R7, 0x11, RZ ;  /* 0x0000001107077824 */ /* 0x002fc800078e02ff */
[----:B---3--:R-:W-:Y:S02]  /*bd90*/  IMAD.WIDE R8, R7, 0x2, R4 ;  /* 0x0000000207087825 */ /* 0x008fe400078e0204 */
[----:B------:R-:W1:Y:S01]  /*bda0*/  LDC R7, c[0x0][0x238] ;  /* 0x00008e00ff077b82 */ /* 0x000e620000000800 */
[----:B------:R-:W-:-:S13]  /*bdb0*/  ISETP.GT.AND P1, PT, R6, 0x11, PT ;  /* 0x000000110600780c */ /* 0x000fda0003f24270 */
[----:B------:R3:W2:Y:S01]  /*bdc0*/  @P1 LDG.E.U16 R18, desc[UR30][R8.64] ;  /* 0x0000001e08121981 */ /* 0x0006a2000c1e1500 */
        /* <DEDUP_REMOVED lines=83> */
[C---:B------:R-:W-:Y:S02]  /*c300*/  ISETP.GT.AND P1, PT, R6.reuse, 0x1c, PT ;  /* 0x0000001c0600780c */ /* 0x040fe40003f24270 */
[----:B------:R-:W-:-:S11]  /*c310*/  ISETP.GT.AND P0, PT, R6, 0x1d, PT ;  /* 0x0000001d0600780c */ /* 0x000fd60003f04270 */
[----:B------:R3:W2:Y:S01]  /*c320*/  @P1 LDG.E.U16 R159, desc[UR30][R8.64] ;  /* 0x0000001e089f1981 */ /* 0x0006a2000c1e1500 */
[----:B-1----:R-:W-:-:S04]  /*c330*/  IMAD R7, R7, 0x1d, RZ ;  /* 0x0000001d07077824 */ /* 0x002fc800078e02ff */
[----:B---3--:R-:W-:Y:S01]  /*c340*/  IMAD.WIDE R8, R7, 0x2, R4 ;  /* 0x0000000207087825 */ /* 0x008fe200078e0204 */
[----:B------:R-:W-:Y:S01]  /*c350*/  ISETP.GT.AND P1, PT, R6, 0x1e, PT ;  /* 0x0000001e0600780c */ /* 0x000fe20003f24270 */
[----:B------:R-:W3:Y:S04]  /*c360*/  LDL.LU R7, [R1+0x84c] ;  /* 0x00084c0001077983 */ /* 0x000ee80000300800 */
[----:B------:R1:W2:Y:S01]  /*c370*/  @P0 LDG.E.U16 R163, desc[UR30][R8.64] ;  /* 0x0000001e08a30981 */ /* 0x0002a2000c1e1500 */
[----:B------:R-:W-:-:S03]  /*c380*/  PRMT R167, RZ, 0x7610, R167 ;  /* 0x00007610ffa77816 */ /* 0x000fc600000000a7 */
[----:B------:R-:W2:Y:S01]  /*c390*/  LDL R151, [R1+0x64c] ;  /* 0x00064c0001977983 */ /* 0x000ea20000100800 */
[----:B-1----:R-:W-:Y:S02]  /*c3a0*/  IMAD.WIDE R8, R149, 0x2, R4 ;  /* 0x0000000295087825 */ /* 0x002fe400078e0204 */
[----:B------:R-:W1:Y:S01]  /*c3b0*/  LDC R149, c[0x0][0x238] ;  /* 0x00008e00ff957b82 */ /* 0x000e620000000800 */
[----:B------:R-:W-:Y:S01]  /*c3c0*/  ISETP.GT.AND P0, PT, R6, 0x1f, PT ;  /* 0x0000001f0600780c */ /* 0x000fe20003f04270 */
[----:B------:R-:W-:Y:S01]  /*c3d0*/  STL [R1+0xc0c], R4 ;  /* 0x000c0c0401007387 */ /* 0x000fe20000100800 */
[----:B------:R-:W-:-:S03]  /*c3e0*/  PRMT R173, RZ, 0x7610, R173 ;  /* 0x00007610ffad7816 */ /* 0x000fc600000000ad */
[----:B------:R0:W2:Y:S04]  /*c3f0*/  @P1 LDG.E.U16 R167, desc[UR30][R8.64] ;  /* 0x0000001e08a71981 */ /* 0x0000a8000c1e1500 */
[----:B------:R4:W-:Y:S01]  /*c400*/  STL [R1+0xc04], R5 ;  /* 0x000c040501007387 */ /* 0x0009e20000100800 */
[----:B-1----:R-:W-:-:S04]  /*c410*/  IMAD R149, R149, 0x1f, RZ ;  /* 0x0000001f95957824 */ /* 0x002fc800078e02ff */
[----:B0-----:R-:W-:Y:S02]  /*c420*/  IMAD.WIDE R8, R149, 0x2, R4 ;  /* 0x0000000295087825 */ /* 0x001fe400078e0204 */
[----:B----4-:R-:W4:Y:S01]  /*c430*/  LDL.LU R5, [R1+0x948] ;  /* 0x0009480001057983 */ /* 0x010f220000300800 */
[----:B------:R-:W-:-:S03]  /*c440*/  LOP3.LUT R149, R232, 0x1f, RZ, 0xc0, !PT ;  /* 0x0000001fe8957812 */ /* 0x000fc600078ec0ff */
[----:B------:R0:W2:Y:S01]  /*c450*/  @P0 LDG.E.U16 R173, desc[UR30][R8.64] ;  /* 0x0000001e08ad0981 */ /* 0x0000a2000c1e1500 */
[----:B------:R-:W-:-:S03]  /*c460*/  ISETP.GE.AND P0, PT, R149, R6, PT ;  /* 0x000000069500720c */ /* 0x000fc60003f06270 */
[----:B------:R-:W2:Y:S04]  /*c470*/  LDL R213, [R1+0x648] ;  /* 0x0006480001d57983 */ /* 0x000ea80000100800 */
        /* <DEDUP_REMOVED lines=8> */
[----:B------:R1:W-:Y:S01]  /*c500*/  STL [R1+0xc10], R6 ;  /* 0x000c100601007387 */ /* 0x0003e20000100800 */
[----:B------:R-:W-:Y:S06]  /*c510*/  BAR.SYNC.DEFER_BLOCKING 0x0 ;  /* 0x0000000000007b1d */ /* 0x000fec0000010000 */
[----:B-1----:R-:W2:Y:S01]  /*c520*/  LDL.LU R6, [R1+0x844] ;  /* 0x0008440001067983 */ /* 0x002ea20000300800 */
[----:B0-----:R-:W-:-:S02]  /*c530*/  IADD3 R8, P1, R13, R2, RZ ;  /* 0x000000020d087210 */ /* 0x001fc40007f3e0ff */
[----:B------:R-:W-:-:S03]  /*c540*/  PRMT R206, RZ, 0x7610, R206 ;  /* 0x00007610ffce7816 */ /* 0x000fc600000000ce */
[----:B------:R-:W-:Y:S01]  /*c550*/  IMAD.X R9, R208, 0x1, R0, P1 ;  /* 0x00000001d0097824 */ /* 0x000fe200008e0600 */
[----:B------:R-:W-:-:S04]  /*c560*/  PRMT R174, RZ, 0x7610, R174 ;  /* 0x00007610ffae7816 */ /* 0x000fc800000000ae */
[----:B------:R4:W2:Y:S02]  /*c570*/  @!P0 LDG.E.U16 R206, desc[UR30][R8.64] ;  /* 0x0000001e08ce8981 */ /* 0x0008a4000c1e1500 */
[-C--:B----4-:R-:W-:Y:S02]  /*c580*/  IADD3 R8, P1, R5, R2.reuse, RZ ;  /* 0x0000000205087210 */ /* 0x090fe40007f3e0ff */
[----:B------:R-:W-:Y:S03]  /*c590*/  STL [R1+0xc14], R5 ;  /* 0x000c140501007387 */ /* 0x000fe60000100800 */
[----:B---3--:R-:W-:Y:S01]  /*c5a0*/  IMAD.X R9, R7, 0x1, R0, P1 ;  /* 0x0000000107097824 */ /* 0x008fe200008e0600 */
[----:B------:R-:W-:Y:S04]  /*c5b0*/  STL [R1+0xc18], R7 ;  /* 0x000c180701007387 */ /* 0x000fe80000100800 */
[----:B------:R2:W3:Y:S02]  /*c5c0*/  @!P0 LDG.E.U16 R174, desc[UR30][R8.64] ;  /* 0x0000001e08ae8981 */ /* 0x0004e4000c1e1500 */
[----:B--2---:R-:W-:-:S02]  /*c5d0*/  IADD3 R8, P1, R6, R2, RZ ;  /* 0x0000000206087210 */ /* 0x004fc40007f3e0ff */
[----:B------:R0:W-:Y:S04]  /*c5e0*/  STL [R1+0xc1c], R6 ;  /* 0x000c1c0601007387 */ /* 0x0001e80000100800 */
[----:B0-----:R-:W2:Y:S01]  /*c5f0*/  LDL.LU R6, [R1+0x83c] ;  /* 0x00083c0001067983 */ /* 0x001ea20000300800 */
[----:B------:R-:W-:Y:S01]  /*c600*/  PRMT R175, RZ, 0x7610, R175 ;  /* 0x00007610ffaf7816 */ /* 0x000fe200000000af */
[----:B------:R-:W-:Y:S01]  /*c610*/  IMAD.X R9, R151, 0x1, R0, P1 ;  /* 0x0000000197097824 */ /* 0x000fe200008e0600 */
[----:B------:R-:W-:Y:S01]  /*c620*/  PRMT R176, RZ, 0x7610, R176 ;  /* 0x00007610ffb07816 */ /* 0x000fe200000000b0 */
[----:B------:R-:W4:Y:S04]  /*c630*/  LDL R151, [R1+0x814] ;  /* 0x0008140001977983 */ /* 0x000f280000100800 */
[----:B------:R2:W3:Y:S01]  /*c640*/  @!P0 LDG.E.U16 R175, desc[UR30][R8.64] ;  /* 0x0000001e08af8981 */ /* 0x0004e2000c1e1500 */
[----:B------:R-:W-:-:S03]  /*c650*/  PRMT R177, RZ, 0x7610, R177 ;  /* 0x00007610ffb17816 */ /* 0x000fc600000000b1 */
[----:B------:R-:W3:Y:S01]  /*c660*/  LDL R5, [R1+0x634] ;  /* 0x0006340001057983 */ /* 0x000ee20000100800 */
[----:B------:R-:W-:Y:S02]  /*c670*/  PRMT R195, RZ, 0x7610, R195 ;  /* 0x00007610ffc37816 */ /* 0x000fe400000000c3 */
[----:B--2---:R-:W-:-:S05]  /*c680*/  IADD3 R8, P1, R6, R2, RZ ;  /* 0x0000000206087210 */ /* 0x004fca0007f3e0ff */
[----:B------:R-:W-:-:S05]  /*c690*/  IMAD.X R9, R213, 0x1, R0, P1 ;  /* 0x00000001d5097824 */ /* 0x000fca00008e0600 */
[----:B------:R0:W2:Y:S02]  /*c6a0*/  @!P0 LDG.E.U16 R176, desc[UR30][R8.64] ;  /* 0x0000001e08b08981 */ /* 0x0000a4000c1e1500 */
[----:B0-----:R-:W-:-:S05]  /*c6b0*/  IADD3 R8, P1, R209, R2, RZ ;  /* 0x00000002d1087210 */ /* 0x001fca0007f3e0ff */
[----:B------:R-:W-:Y:S01]  /*c6c0*/  IMAD.X R9, R207, 0x1, R0, P1 ;  /* 0x00000001cf097824 */ /* 0x000fe200008e0600 */
[----:B------:R0:W-:Y:S04]  /*c6d0*/  STL [R1+0xc20], R6 ;  /* 0x000c200601007387 */ /* 0x0001e80000100800 */
[----:B------:R1:W2:Y:S04]  /*c6e0*/  @!P0 LDG.E.U16 R177, desc[UR30][R8.64] ;  /* 0x0000001e08b18981 */ /* 0x0002a8000c1e1500 */
[----:B------:R-:W2:Y:S04]  /*c6f0*/  LDL R209, [R1+0x80c] ;  /* 0x00080c0001d17983 */ /* 0x000ea80000100800 */
[----:B------:R-:W2:Y:S01]  /*c700*/  LDL R207, [R1+0x630] ;  /* 0x0006300001cf7983 */ /* 0x000ea20000100800 */
[----:B-1----:R-:W-:-:S02]  /*c710*/  IADD3 R8, P1, R212, R2, RZ ;  /* 0x00000002d4087210 */ /* 0x002fc40007f3e0ff */
[----:B------:R-:W-:Y:S01]  /*c720*/  PRMT R194, RZ, 0x7610, R194 ;  /* 0x00007610ffc27816 */ /* 0x000fe200000000c2 */
[----:B------:R-:W2:Y:S02]  /*c730*/  LDL R7, [R1+0x800] ;  /* 0x0008000001077983 */ /* 0x000ea40000100800 */
[----:B------:R-:W-:Y:S01]  /*c740*/  IMAD.X R9, R211, 0x1, R0, P1 ;  /* 0x00000001d3097824 */ /* 0x000fe200008e0600 */
[----:B------:R-:W-:Y:S01]  /*c750*/  PRMT R193, RZ, 0x7610, R193 ;  /* 0x00007610ffc17816 */ /* 0x000fe200000000c1 */
[----:B0-----:R-:W2:Y:S04]  /*c760*/  LDL R6, [R1+0x7fc] ;  /* 0x0007fc0001067983 */ /* 0x001ea80000100800 */
[----:B------:R0:W2:Y:S02]  /*c770*/  @!P0 LDG.E.U16 R195, desc[UR30][R8.64] ;  /* 0x0000001e08c38981 */ /* 0x0000a4000c1e1500 */
[----:B0-----:R-:W-:-:S02]  /*c780*/  IADD3 R8, P1, R150, R2, RZ ;  /* 0x0000000296087210 */ /* 0x001fc40007f3e0ff */
[----:B------:R-:W2:Y:S03]  /*c790*/  LDL R150, [R1+0x804] ;  /* 0x0008040001967983 */ /* 0x000ea60000100800 */
[----:B------:R-:W-:Y:S02]  /*c7a0*/  IMAD.X R9, R149, 0x1, R0, P1 ;  /* 0x0000000195097824 */ /* 0x000fe400008e0600 */
[----:B------:R-:W2:Y:S04]  /*c7b0*/  LDL R149, [R1+0x62c] ;  /* 0x00062c0001957983 */ /* 0x000ea80000100800 */
[----:B------:R0:W2:Y:S02]  /*c7c0*/  @!P0 LDG.E.U16 R194, desc[UR30][R8.64] ;  /* 0x0000001e08c28981 */ /* 0x0000a4000c1e1500 */
[----:B0-----:R-:W-:-:S05]  /*c7d0*/  IADD3 R8, P1, R210, R2, RZ ;  /* 0x00000002d2087210 */ /* 0x001fca0007f3e0ff */
[----:B------:R-:W-:Y:S02]  /*c7e0*/  IMAD.X R9, R4, 0x1, R0, P1 ;  /* 0x0000000104097824 */ /* 0x000fe400008e0600 */
[----:B------:R-:W2:Y:S04]  /*c7f0*/  LDL R4, [R1+0x628] ;  /* 0x0006280001047983 */ /* 0x000ea80000100800 */
[----:B------:R4:W2:Y:S01]  /*c800*/  @!P0 LDG.E.U16 R193, desc[UR30][R8.64] ;  /* 0x0000001e08c18981 */ /* 0x0008a2000c1e1500 */
[----:B------:R-:W-:Y:S02]  /*c810*/  PRMT R192, RZ, 0x7610, R192 ;  /* 0x00007610ffc07816 */ /* 0x000fe400000000c0 */
[----:B----4-:R-:W-:Y:S02]  /*c820*/  IADD3 R8, P1, R151, R2, RZ ;  /* 0x0000000297087210 */ /* 0x010fe40007f3e0ff */
[----:B------:R-:W-:Y:S01]  /*c830*/  PRMT R191, RZ, 0x7610, R191 ;  /* 0x00007610ffbf7816 */ /* 0x000fe200000000bf */
[----:B------:R-:W4:Y:S02]  /*c840*/  LDL R151, [R1+0x7f8] ;  /* 0x0007f80001977983 */ /* 0x000f240000100800 */
[----:B---3--:R-:W-:-:S02]  /*c850*/  IMAD.X R9, R5, 0x1, R0, P1 ;  /* 0x0000000105097824 */ /* 0x008fc400008e0600 */
[----:B------:R-:W3:Y:S04]  /*c860*/  LDL R5, [R1+0x624] ;  /* 0x0006240001057983 */ /* 0x000ee80000100800 */
[----:B------:R2:W4:Y:S04]  /*c870*/  @!P0 LDG.E.U16 R192, desc[UR30][R8.64] ;  /* 0x0000001e08c08981 */ /* 0x000528000c1e1500 */
[----:B------:R-:W-:Y:S04]  /*c880*/  STL [R1+0xc24], R12 ;  /* 0x000c240c01007387 */ /* 0x000fe80000100800 */
[----:B------:R-:W4:Y:S01]  /*c890*/  LDL R210, [R1+0x620] ;  /* 0x0006200001d27983 */ /* 0x000f220000100800 */
[----:B------:R-:W-:-:S03]  /*c8a0*/  PRMT R190, RZ, 0x7610, R190 ;  /* 0x00007610ffbe7816 */ /* 0x000fc600000000be */
[----:B------:R-:W-:Y:S04]  /*c8b0*/  STS.U16 [R12+UR28+0x8000], R10 ;  /* 0x0080000a0c007988 */ /* 0x000fe8000800041c */
[----:B------:R-:W-:Y:S04]  /*c8c0*/  STS.U16 [R12+UR28+0x8400], R11 ;  /* 0x0084000b0c007988 */ /* 0x000fe8000800041c */
[----:B------:R-:W-:Y:S04]  /*c8d0*/  STS.U16 [R12+UR28+0x8800], R14 ;  /* 0x0088000e0c007988 */ /* 0x000fe8000800041c */
[----:B------:R0:W-:Y:S01]  /*c8e0*/  STS.U16 [R12+UR28+0x8c00], R15 ;  /* 0x008c000f0c007988 */ /* 0x0001e2000800041c */
[----:B------:R-:W-:-:S02]  /*c8f0*/  PRMT R189, RZ, 0x7610, R189 ;  /* 0x00007610ffbd7816 */ /* 0x000fc400000000bd */
[----:B------:R-:W-:Y:S02]  /*c900*/  PRMT R188, RZ, 0x7610, R188 ;  /* 0x00007610ffbc7816 */ /* 0x000fe400000000bc */
[----:B------:R-:W-:Y:S01]  /*c910*/  PRMT R187, RZ, 0x7610, R187 ;  /* 0x00007610ffbb7816 */ /* 0x000fe200000000bb */
[----:B------:R-:W-:Y:S01]  /*c920*/  IMAD.SHL.U32 R211, R232, 0x2, RZ ;  /* 0x00000002e8d37824 */ /* 0x000fe200078e00ff */
[----:B------:R-:W-:Y:S01]  /*c930*/  PRMT R186, RZ, 0x7610, R186 ;  /* 0x00007610ffba7816 */ /* 0x000fe200000000ba */
[----:B------:R-:W4:Y:S04]  /*c940*/  LDL R212, [R1+0x8dc] ;  /* 0x0008dc0001d47983 */ /* 0x000f280000100800 */
[----:B0-----:R-:W4:Y:S01]  /*c950*/  LDL R12, [R1+0x61c] ;  /* 0x00061c00010c7983 */ /* 0x001f220000100800 */
[----:B--2---:R-:W-:-:S05]  /*c960*/  IADD3 R8, P1, R209, R2, RZ ;  /* 0x00000002d1087210 */ /* 0x004fca0007f3e0ff */
[--C-:B------:R-:W-:Y:S02]  /*c970*/  IMAD.X R9, R207, 0x1, R0.reuse, P1 ;  /* 0x00000001cf097824 */ /* 0x100fe400008e0600 */
[----:B------:R-:W2:Y:S04]  /*c980*/  LDL R207, [R1+0x908] ;  /* 0x0009080001cf7983 */ /* 0x000ea80000100800 */
[----:B------:R0:W2:Y:S02]  /*c990*/  @!P0 LDG.E.U16 R191, desc[UR30][R8.64] ;  /* 0x0000001e08bf8981 */ /* 0x0000a4000c1e1500 */
[----:B0-----:R-:W-:Y:S02]  /*c9a0*/  IADD3 R8, P1, R150, R2, RZ ;  /* 0x0000000296087210 */ /* 0x001fe40007f3e0ff */
[----:B------:R-:W2:Y:S03]  /*c9b0*/  LDL R150, [R1+0x7d8] ;  /* 0x0007d80001967983 */ /* 0x000ea60000100800 */
[----:B------:R-:W-:-:S02]  /*c9c0*/  IMAD.X R9, R149, 0x1, R0, P1 ;  /* 0x0000000195097824 */ /* 0x000fc400008e0600 */
        /* <DEDUP_REMOVED lines=9> */
[----:B---3--:R-:W-:-:S02]  /*ca60*/  IMAD.X R9, R5, 0x1, R0, P1 ;  /* 0x0000000105097824 */ /* 0x008fc400008e0600 */
[----:B------:R-:W3:Y:S04]  /*ca70*/  LDL R5, [R1+0x614] ;  /* 0x0006140001057983 */ /* 0x000ee80000100800 */
[----:B------:R4:W3:Y:S02]  /*ca80*/  @!P0 LDG.E.U16 R188, desc[UR30][R8.64] ;  /* 0x0000001e08bc8981 */ /* 0x0008e4000c1e1500 */
[----:B----4-:R-:W-:-:S05]  /*ca90*/  IADD3 R8, P1, R151, R2, RZ ;  /* 0x0000000297087210 */ /* 0x010fca0007f3e0ff */
[----:B------:R-:W-:Y:S01]  /*caa0*/  IMAD.X R9, R210, 0x1, R0, P1 ;  /* 0x00000001d2097824 */ /* 0x000fe200008e0600 */
[----:B------:R-:W-:Y:S01]  /*cab0*/  LOP3.LUT R211, R211, 0x7e, RZ, 0xc0, !PT ;  /* 0x0000007ed3d37812 */ /* 0x000fe200078ec0ff */
[----:B------:R-:W4:Y:S04]  /*cac0*/  LDL R210, [R1+0x7b8] ;  /* 0x0007b80001d27983 */ /* 0x000f280000100800 */
[----:B------:R2:W4:Y:S01]  /*cad0*/  @!P0 LDG.E.U16 R187, desc[UR30][R8.64] ;  /* 0x0000001e08bb8981 */ /* 0x000522000c1e1500 */
[----:B------:R-:W-:Y:S02]  /*cae0*/  LOP3.LUT R209, R232, 0x40, RZ, 0xc0, !PT ;  /* 0x00000040e8d17812 */ /* 0x000fe400078ec0ff */
[----:B--2---:R-:W-:Y:S02]  /*caf0*/  IADD3 R8, P1, R149, R2, RZ ;  /* 0x0000000295087210 */ /* 0x004fe40007f3e0ff */
[----:B------:R-:W2:Y:S01]  /*cb00*/  LDL R149, [R1+0x904] ;  /* 0x0009040001957983 */ /* 0x000ea20000100800 */
[----:B------:R-:W-:-:S05]  /*cb10*/  IMAD R209, R209, 0x40, R211 ;  /* 0x00000040d1d17824 */ /* 0x000fca00078e02d3 */
[----:B------:R-:W-:-:S05]  /*cb20*/  LOP3.LUT R209, R209, 0x10, RZ, 0x3c, !PT ;  /* 0x00000010d1d17812 */ /* 0x000fca00078e3cff */
[----:B------:R-:W-:Y:S04]  /*cb30*/  STS.U16 [R209+UR28+0x8080], R16 ;  /* 0x00808010d1007988 */ /* 0x000fe8000800041c */
[----:B------:R-:W-:Y:S01]  /*cb40*/  STS.U16 [R209+UR28+0x8480], R17 ;  /* 0x00848011d1007988 */ /* 0x000fe2000800041c */
[----:B------:R-:W-:-:S03]  /*cb50*/  IMAD.X R9, R12, 0x1, R0, P1 ;  /* 0x000000010c097824 */ /* 0x000fc600008e0600 */
[----:B------:R-:W-:Y:S04]  /*cb60*/  STS.U16 [R209+UR28+0x8880], R18 ;  /* 0x00888012d1007988 */ /* 0x000fe8000800041c */
[----:B------:R0:W-:Y:S04]  /*cb70*/  STS.U16 [R209+UR28+0x8c80], R19 ;  /* 0x008c8013d1007988 */ /* 0x0001e8000800041c */
[----:B------:R-:W4:Y:S01]  /*cb80*/  LDL R12, [R1+0x7d0] ;  /* 0x0007d000010c7983 */ /* 0x000f220000100800 */
[----:B0-----:R-:W-:-:S06]  /*cb90*/  PRMT R19, RZ, 0x7610, R19 ;  /* 0x00007610ff137816 */ /* 0x001fcc0000000013 */
[----:B------:R0:W4:Y:S02]  /*cba0*/  @!P0 LDG.E.U16 R19, desc[UR30][R8.64] ;  /* 0x0000001e08138981 */ /* 0x000124000c1e1500 */
[----:B0-----:R-:W-:Y:S02]  /*cbb0*/  IADD3 R8, P1, R7, R2, RZ ;  /* 0x0000000207087210 */ /* 0x001fe40007f3e0ff */
[----:B------:R-:W4:Y:S03]  /*cbc0*/  LDL R7, [R1+0x900] ;  /* 0x0009000001077983 */ /* 0x000f260000100800 */
[----:B------:R-:W-:Y:S02]  /*cbd0*/  IMAD.X R9, R4, 0x1, R0, P1 ;  /* 0x0000000104097824 */ /* 0x000fe400008e0600 */
[----:B------:R-:W4:Y:S01]  /*cbe0*/  LDL R4, [R1+0x7c8] ;  /* 0x0007c80001047983 */ /* 0x000f220000100800 */
[----:B------:R-:W-:Y:S01]  /*cbf0*/  IMAD.SHL.U32 R209, R232, 0x2, RZ ;  /* 0x00000002e8d17824 */ /* 0x000fe200078e00ff */
[----:B------:R-:W-:-:S02]  /*cc00*/  PRMT R18, RZ, 0x7610, R18 ;  /* 0x00007610ff127816 */ /* 0x000fc40000000012 */
[----:B------:R-:W-:Y:S02]  /*cc10*/  LOP3.LUT R151, R232, 0x40, RZ, 0xc0, !PT ;  /* 0x00000040e8977812 */ /* 0x000fe400078ec0ff */
[----:B------:R-:W-:Y:S02]  /*cc20*/  LOP3.LUT R209, R209, 0x7e, RZ, 0xc0, !PT ;  /* 0x0000007ed1d17812 */ /* 0x000fe400078ec0ff */
[----:B------:R0:W4:Y:S03]  /*cc30*/  @!P0 LDG.E.U16 R18, desc[UR30][R8.64] ;  /* 0x0000001e08128981 */ /* 0x000126000c1e1500 */
[----:B------:R-:W-:Y:S01]  /*cc40*/  IMAD R151, R151, 0x40, R209 ;  /* 0x0000004097977824 */ /* 0x000fe200078e02d1 */
[----:B------:R-:W-:Y:S01]  /*cc50*/  PRMT R17, RZ, 0x7610, R17 ;  /* 0x00007610ff117816 */ /* 0x000fe20000000011 */
[----:B------:R-:W4:Y:S01]  /*cc60*/  LDL R209, [R1+0x8ec] ;  /* 0x0008ec0001d17983 */ /* 0x000f220000100800 */
[----:B0-----:R-:W-:-:S03]  /*cc70*/  IADD3 R8, P1, R6, R2, RZ ;  /* 0x0000000206087210 */ /* 0x001fc60007f3e0ff */
[----:B------:R-:W4:Y:S02]  /*cc80*/  LDL R6, [R1+0x8fc] ;  /* 0x0008fc0001067983 */ /* 0x000f240000100800 */
[----:B---3--:R-:W-:Y:S02]  /*cc90*/  IMAD.X R9, R5, 0x1, R0, P1 ;  /* 0x0000000105097824 */ /* 0x008fe400008e0600 */
[----:B------:R-:W3:Y:S01]  /*cca0*/  LDL R5, [R1+0x7c0] ;  /* 0x0007c00001057983 */ /* 0x000ee20000100800 */
[----:B------:R-:W-:-:S03]  /*ccb0*/  LOP3.LUT R151, R151, 0x20, RZ, 0x3c, !PT ;  /* 0x0000002097977812 */ /* 0x000fc600078e3cff */
[----:B------:R0:W3:Y:S04]  /*ccc0*/  @!P0 LDG.E.U16 R17, desc[UR30][R8.64] ;  /* 0x0000001e08118981 */ /* 0x0000e8000c1e1500 */
[----:B------:R-:W-:Y:S04]  /*ccd0*/  STS.U16 [R151+UR28+0x8100], R20 ;  /* 0x0081001497007988 */ /* 0x000fe8000800041c */
[----:B------:R-:W-:Y:S01]  /*cce0*/  STS.U16 [R151+UR28+0x8500], R21 ;  /* 0x0085001597007988 */ /* 0x000fe2000800041c */
[----:B0-----:R-:W-:-:S03]  /*ccf0*/  IADD3 R8, P1, R207, R2, RZ ;  /* 0x00000002cf087210 */ /* 0x001fc60007f3e0ff */
[----:B------:R-:W-:Y:S04]  /*cd00*/  STS.U16 [R151+UR28+0x8900], R22 ;  /* 0x0089001697007988 */ /* 0x000fe8000800041c */
[----:B------:R0:W-:Y:S01]  /*cd10*/  STS.U16 [R151+UR28+0x8d00], R23 ;  /* 0x008d001797007988 */ /* 0x0001e2000800041c */
[----:B------:R-:W-:Y:S01]  /*cd20*/  PRMT R16, RZ, 0x7610, R16 ;  /* 0x00007610ff107816 */ /* 0x000fe20000000010 */
[----:B------:R-:W-:Y:S01]  /*cd30*/  IMAD.X R9, R150, 0x1, R0, P1 ;  /* 0x0000000196097824 */ /* 0x000fe200008e0600 */
[----:B------:R-:W-:Y:S01]  /*cd40*/  PRMT R15, RZ, 0x7610, R15 ;  /* 0x00007610ff0f7816 */ /* 0x000fe2000000000f */
[----:B------:R-:W3:Y:S04]  /*cd50*/  LDL R150, [R1+0x8e8] ;  /* 0x0008e80001967983 */ /* 0x000ee80000100800 */
[----:B------:R2:W3:Y:S04]  /*cd60*/  @!P0 LDG.E.U16 R16, desc[UR30][R8.64] ;  /* 0x0000001e08108981 */ /* 0x0004e8000c1e1500 */
[----:B0-----:R-:W3:Y:S01]  /*cd70*/  LDL R151, [R1+0x8f8] ;  /* 0x0008f80001977983 */ /* 0x001ee20000100800 */
[----:B--2---:R-:W-:-:S03]  /*cd80*/  IADD3 R8, P1, R149, R2, RZ ;  /* 0x0000000295087210 */ /* 0x004fc60007f3e0ff */
[----:B------:R-:W2:Y:S01]  /*cd90*/  LDL R149, [R1+0x8f4] ;  /* 0x0008f40001957983 */ /* 0x000ea20000100800 */
[----:B------:R-:W-:Y:S01]  /*cda0*/  PRMT R14, RZ, 0x7610, R14 ;  /* 0x00007610ff0e7816 */ /* 0x000fe2000000000e */
[----:B----4-:R-:W-:Y:S02]  /*cdb0*/  IMAD.X R9, R12, 0x1, R0, P1 ;  /* 0x000000010c097824 */ /* 0x010fe400008e0600 */
[----:B------:R-:W4:Y:S04]  /*cdc0*/  LDL R12, [R1+0x7b0] ;  /* 0x0007b000010c7983 */ /* 0x000f280000100800 */
[----:B------:R0:W4:Y:S02]  /*cdd0*/  @!P0 LDG.E.U16 R15, desc[UR30][R8.64] ;  /* 0x0000001e080f8981 */ /* 0x000124000c1e1500 */
[----:B0-----:R-:W-:-:S02]  /*cde0*/  IADD3 R8, P1, R7, R2, RZ ;  /* 0x0000000207087210 */ /* 0x001fc40007f3e0ff */
[----:B------:R-:W4:Y:S03]  /*cdf0*/  LDL R7, [R1+0x8f0] ;  /* 0x0008f00001077983 */ /* 0x000f260000100800 */
[----:B------:R-:W-:Y:S02]  /*ce00*/  IMAD.X R9, R4, 0x1, R0, P1 ;  /* 0x0000000104097824 */ /* 0x000fe400008e0600 */
[----:B------:R-:W4:Y:S04]  /*ce10*/  LDL R4, [R1+0x7a8] ;  /* 0x0007a80001047983 */ /* 0x000f280000100800 */
[----:B------:R0:W4:Y:S01]  /*ce20*/  @!P0 LDG.E.U16 R14, desc[UR30][R8.64] ;  /* 0x0000001e080e8981 */ /* 0x000122000c1e1500 */
[----:B------:R-:W-:-:S02]  /*ce30*/  PRMT R11, RZ, 0x7610, R11 ;  /* 0x00007610ff0b7816 */ /* 0x000fc4000000000b */
[-C--:B0-----:R-:W-:Y:S02]  /*ce40*/  IADD3 R8, P1, R6, R2.reuse, RZ ;  /* 0x0000000206087210 */ /* 0x081fe40007f3e0ff */
[----:B------:R-:W-:Y:S01]  /*ce50*/  PRMT R10, RZ, 0x7610, R10 ;  /* 0x00007610ff0a7816 */ /* 0x000fe2000000000a */
[----:B------:R-:W4:Y:S02]  /*ce60*/  LDL R6, [R1+0x798] ;  /* 0x0007980001067983 */ /* 0x000f240000100800 */
[----:B---3--:R-:W-:Y:S02]  /*ce70*/  IMAD.X R9, R5, 0x1, R0, P1 ;  /* 0x0000000105097824 */ /* 0x008fe400008e0600 */
[----:B------:R-:W3:Y:S04]  /*ce80*/  LDL R5, [R1+0x7a0] ;  /* 0x0007a00001057983 */ /* 0x000ee80000100800 */
[----:B------:R0:W3:Y:S02]  /*ce90*/  @!P0 LDG.E.U16 R11, desc[UR30][R8.64] ;  /* 0x0000001e080b8981 */ /* 0x0000e4000c1e1500 */
[----:B0-----:R-:W-:-:S05]  /*cea0*/  IADD3 R8, P1, R151, R2, RZ ;  /* 0x0000000297087210 */ /* 0x001fca0007f3e0ff */
[----:B------:R-:W-:-:S05]  /*ceb0*/  IMAD.X R9, R210, 0x1, R0, P1 ;  /* 0x00000001d2097824 */ /* 0x000fca00008e0600 */
[----:B------:R2:W3:Y:S02]  /*cec0*/  @!P0 LDG.E.U16 R10, desc[UR30][R8.64] ;  /* 0x0000001e080a8981 */ /* 0x0004e4000c1e1500 */
[----:B--2---:R-:W-:Y:S02]  /*ced0*/  IADD3 R8, P1, R149, R2, RZ ;  /* 0x0000000295087210 */ /* 0x004fe40007f3e0ff */
[----:B------:R-:W2:Y:S01]  /*cee0*/  LDL R149, [R1+0x8e4] ;  /* 0x0008e40001957983 */ /* 0x000ea20000100800 */
[C---:B------:R-:W-:Y:S01]  /*cef0*/  IMAD.SHL.U32 R211, R232.reuse, 0x2, RZ ;  /* 0x00000002e8d37824 */ /* 0x040fe200078e00ff */
[----:B------:R-:W-:-:S04]  /*cf00*/  LOP3.LUT R207, R232, 0x40, RZ, 0xc0, !PT ;  /* 0x00000040e8cf7812 */ /* 0x000fc800078ec0ff */
[----:B------:R-:W-:Y:S02]  /*cf10*/  LOP3.LUT R211, R211, 0x7e, RZ, 0xc0, !PT ;  /* 0x0000007ed3d37812 */ /* 0x000fe400078ec0ff */
[----:B------:R-:W-:Y:S01]  /*cf20*/  PRMT R185, RZ, 0x7610, R185 ;  /* 0x00007610ffb97816 */ /* 0x000fe200000000b9 */
[----:B----4-:R-:W-:Y:S02]  /*cf30*/  IMAD.X R9, R12, 0x1, R0, P1 ;  /* 0x000000010c097824 */ /* 0x010fe400008e0600 */
[----:B------:R-:W4:Y:S04]  /*cf40*/  LDL R12, [R1+0x790] ;  /* 0x00079000010c7983 */ /* 0x000f280000100800 */
[----:B------:R0:W4:Y:S01]  /*cf50*/  @!P0 LDG.E.U16 R186, desc[UR30][R8.64] ;  /* 0x0000001e08ba8981 */ /* 0x000122000c1e1500 */
[----:B------:R-:W-:-:S03]  /*cf60*/  IMAD R207, R207, 0x40, R211 ;  /* 0x00000040cfcf7824 */ /* 0x000fc600078e02d3 */
[----:B------:R-:W4:Y:S01]  /*cf70*/  LDL R211, [R1+0x780] ;  /* 0x0007800001d37983 */ /* 0x000f220000100800 */
[----:B0-----:R-:W-:-:S03]  /*cf80*/  IADD3 R8, P1, R7, R2, RZ ;  /* 0x0000000207087210 */ /* 0x001fc60007f3e0ff */
[----:B------:R-:W4:Y:S02]  /*cf90*/  LDL R7, [R1+0x8e0] ;  /* 0x0008e00001077983 */ /* 0x000f240000100800 */
[----:B------:R-:W-:Y:S02]  /*cfa0*/  IMAD.X R9, R4, 0x1, R0, P1 ;  /* 0x0000000104097824 */ /* 0x000fe400008e0600 */
[----:B------:R-:W4:Y:S01]  /*cfb0*/  LDL R4, [R1+0x788] ;  /* 0x0007880001047983 */ /* 0x000f220000100800 */
[----:B------:R-:W-:-:S03]  /*cfc0*/  LOP3.LUT R207, R207, 0x30, RZ, 0x3c, !PT ;  /* 0x00000030cfcf7812 */ /* 0x000fc600078e3cff */
[----:B------:R0:W4:Y:S04]  /*cfd0*/  @!P0 LDG.E.U16 R185, desc[UR30][R8.64] ;  /* 0x0000001e08b98981 */ /* 0x000128000c1e1500 */
[----:B------:R-:W-:Y:S01]  /*cfe0*/  STS.U16 [R207+UR28+0x8180], R152 ;  /* 0x00818098cf007988 */ /* 0x000fe2000800041c */
[----:B0-----:R-:W-:-:S03]  /*cff0*/  IADD3 R8, P1, R209, R2, RZ ;  /* 0x00000002d1087210 */ /* 0x001fc60007f3e0ff */
[----:B------:R-:W-:Y:S04]  /*d000*/  STS.U16 [R207+UR28+0x8580], R153 ;  /* 0x00858099cf007988 */ /* 0x000fe8000800041c */
[----:B------:R-:W-:Y:S04]  /*d010*/  STS.U16 [R207+UR28+0x8980], R154 ;  /* 0x0089809acf007988 */ /* 0x000fe8000800041c */
[----:B------:R0:W-:Y:S01]  /*d020*/  STS.U16 [R207+UR28+0x8d80], R155 ;  /* 0x008d809bcf007988 */ /* 0x0001e2000800041c */
[----:B---3--:R-:W-:-:S03]  /*d030*/  IMAD.X R9, R5, 0x1, R0, P1 ;  /* 0x0000000105097824 */ /* 0x008fc600008e0600 */
[----:B------:R-:W3:Y:S01]  /*d040*/  LDL R5, [R1+0x8d8] ;  /* 0x0008d80001057983 */ /* 0x000ee20000100800 */
[----:B------:R-:W-:Y:S02]  /*d050*/  PRMT R184, RZ, 0x7610, R184 ;  /* 0x00007610ffb87816 */ /* 0x000fe400000000b8 */
[C---:B------:R-:W-:Y:S01]  /*d060*/  LOP3.LUT R151, R232.reuse, 0x40, RZ, 0xc0, !PT ;  /* 0x00000040e8977812 */ /* 0x040fe200078ec0ff */
[----:B------:R-:W3:Y:S01]  /*d070*/  LDL R209, [R1+0x778] ;  /* 0x0007780001d17983 */ /* 0x000ee20000100800 */
[----:B0-----:R-:W-:-:S03]  /*d080*/  IMAD.SHL.U32 R207, R232, 0x2, RZ ;  /* 0x00000002e8cf7824 */ /* 0x001fc600078e00ff */
[----:B------:R0:W3:Y:S02]  /*d090*/  @!P0 LDG.E.U16 R184, desc[UR30][R8.64] ;  /* 0x0000001e08b88981 */ /* 0x0000e4000c1e1500 */
[----:B------:R-:W-:-:S05]  /*d0a0*/  LOP3.LUT R207, R207, 0x7e, RZ, 0xc0, !PT ;  /* 0x0000007ecfcf7812 */ /* 0x000fca00078ec0ff */
[----:B------:R-:W-:Y:S01]  /*d0b0*/  IMAD R151, R151, 0x40, R207 ;  /* 0x0000004097977824 */ /* 0x000fe200078e02cf */
[----:B0-----:R-:W-:Y:S01]  /*d0c0*/  IADD3 R8, P1, R150, R2, RZ ;  /* 0x0000000296087210 */ /* 0x001fe20007f3e0ff */
[----:B------:R-:W3:Y:S01]  /*d0d0*/  LDL R207, [R1+0x8d4] ;  /* 0x0008d40001cf7983 */ /* 0x000ee20000100800 */
[----:B------:R-:W-:-:S03]  /*d0e0*/  PRMT R183, RZ, 0x7610, R183 ;  /* 0x00007610ffb77816 */ /* 0x000fc600000000b7 */
[----:B------:R-:W-:Y:S01]  /*d0f0*/  IMAD.X R9, R6, 0x1, R0, P1 ;  /* 0x0000000106097824 */ /* 0x000fe200008e0600 */
[----:B------:R-:W3:Y:S04]  /*d100*/  LDL R150, [R1+0x770] ;  /* 0x0007700001967983 */ /* 0x000ee80000100800 */
[----:B------:R2:W3:Y:S01]  /*d110*/  @!P0 LDG.E.U16 R183, desc[UR30][R8.64] ;  /* 0x0000001e08b78981 */ /* 0x0004e2000c1e1500 */
[----:B------:R-:W-:-:S05]  /*d120*/  LOP3.LUT R151, R151, 0x40, RZ, 0x3c, !PT ;  /* 0x0000004097977812 */ /* 0x000fca00078e3cff */
[----:B------:R-:W-:Y:S04]  /*d130*/  STS.U16 [R151+UR28+0x8200], R156 ;  /* 0x0082009c97007988 */ /* 0x000fe8000800041c */
[----:B------:R-:W-:Y:S04]  /*d140*/  STS.U16 [R151+UR28+0x8600], R157 ;  /* 0x0086009d97007988 */ /* 0x000fe8000800041c */
[----:B------:R-:W-:Y:S04]  /*d150*/  STS.U16 [R151+UR28+0x8a00], R158 ;  /* 0x008a009e97007988 */ /* 0x000fe8000800041c */
[----:B------:R0:W-:Y:S04]  /*d160*/  STS.U16 [R151+UR28+0x8e00], R159 ;  /* 0x008e009f97007988 */ /* 0x0001e8000800041c */
[----:B0-----:R-:W3:Y:S01]  /*d170*/  LDL R151, [R1+0x768] ;  /* 0x0007680001977983 */ /* 0x001ee20000100800 */
[----:B--2---:R-:W-:-:S03]  /*d180*/  IADD3 R8, P1, R149, R2, RZ ;  /* 0x0000000295087210 */ /* 0x004fc60007f3e0ff */
[----:B------:R-:W2:Y:S01]  /*d190*/  LDL R149, [R1+0x8d0] ;  /* 0x0008d00001957983 */ /* 0x000ea20000100800 */
[----:B------:R-:W-:Y:S02]  /*d1a0*/  PRMT R182, RZ, 0x7610, R182 ;  /* 0x00007610ffb67816 */ /* 0x000fe400000000b6 */
[----:B------:R-:W-:Y:S01]  /*d1b0*/  PRMT R181, RZ, 0x7610, R181 ;  /* 0x00007610ffb57816 */ /* 0x000fe200000000b5 */
[----:B----4-:R-:W-:Y:S01]  /*d1c0*/  IMAD.X R9, R12, 0x1, R0, P1 ;  /* 0x000000010c097824 */ /* 0x010fe200008e0600 */
[----:B------:R-:W-:Y:S01]  /*d1d0*/  PRMT R180, RZ, 0x7610, R180 ;  /* 0x00007610ffb47816 */ /* 0x000fe200000000b4 */
[----:B------:R-:W4:Y:S04]  /*d1e0*/  LDL R12, [R1+0x8cc] ;  /* 0x0008cc00010c7983 */ /* 0x000f280000100800 */
[----:B------:R0:W4:Y:S02]  /*d1f0*/  @!P0 LDG.E.U16 R182, desc[UR30][R8.64] ;  /* 0x0000001e08b68981 */ /* 0x000124000c1e1500 */
[----:B0-----:R-:W-:-:S02]  /*d200*/  IADD3 R8, P1, R7, R2, RZ ;  /* 0x0000000207087210 */ /* 0x001fc40007f3e0ff */
[----:B------:R-:W4:Y:S03]  /*d210*/  LDL R7, [R1+0x760] ;  /* 0x0007600001077983 */ /* 0x000f260000100800 */
[----:B------:R-:W-:Y:S01]  /*d220*/  IMAD.X R9, R4, 0x1, R0, P1 ;  /* 0x0000000104097824 */ /* 0x000fe200008e0600 */
[----:B------:R-:W-:Y:S01]  /*d230*/  PRMT R179, RZ, 0x7610, R179 ;  /* 0x00007610ffb37816 */ /* 0x000fe200000000b3 */
[----:B------:R-:W4:Y:S04]  /*d240*/  LDL R4, [R1+0x758] ;  /* 0x0007580001047983 */ /* 0x000f280000100800 */
[----:B------:R0:W4:Y:S02]  /*d250*/  @!P0 LDG.E.U16 R181, desc[UR30][R8.64] ;  /* 0x0000001e08b58981 */ /* 0x000124000c1e1500 */
[----:B0-----:R-:W-:-:S05]  /*d260*/  IADD3 R8, P1, R212, R2, RZ ;  /* 0x00000002d4087210 */ /* 0x001fca0007f3e0ff */
[----:B------:R-:W-:-:S05]  /*d270*/  IMAD.X R9, R211, 0x1, R0, P1 ;  /* 0x00000001d3097824 */ /* 0x000fca00008e0600 */
[----:B------:R3:W4:Y:S02]  /*d280*/  @!P0 LDG.E.U16 R180, desc[UR30][R8.64] ;  /* 0x0000001e08b48981 */ /* 0x000724000c1e1500 */
[----:B---3--:R-:W-:-:S05]  /*d290*/  IADD3 R8, P1, R5, R2, RZ ;  /* 0x0000000205087210 */ /* 0x008fca0007f3e0ff */
[----:B------:R-:W-:-:S05]  /*d2a0*/  IMAD.X R9, R209, 0x1, R0, P1 ;  /* 0x00000001d1097824 */ /* 0x000fca00008e0600 */
[----:B------:R0:W3:Y:S01]  /*d2b0*/  @!P0 LDG.E.U16 R179, desc[UR30][R8.64] ;  /* 0x0000001e08b38981 */ /* 0x0000e2000c1e1500 */
[----:B------:R-:W-:Y:S02]  /*d2c0*/  PRMT R178, RZ, 0x7610, R178 ;  /* 0x00007610ffb27816 */ /* 0x000fe400000000b2 */
[----:B0-----:R-:W-:-:S05]  /*d2d0*/  IADD3 R8, P1, R207, R2, RZ ;  /* 0x00000002cf087210 */ /* 0x001fca0007f3e0ff */
[----:B------:R-:W-:Y:S02]  /*d2e0*/  IMAD.X R9, R150, 0x1, R0, P1 ;  /* 0x0000000196097824 */ /* 0x000fe400008e0600 */
[----:B------:R-:W3:Y:S04]  /*d2f0*/  LDL.LU R150, [R1+0x8c8] ;  /* 0x0008c80001967983 */ /* 0x000ee80000300800 */
[----:B------:R2:W3:Y:S01]  /*d300*/  @!P0 LDG.E.U16 R178, desc[UR30][R8.64] ;  /* 0x0000001e08b28981 */ /* 0x0004e2000c1e1500 */
[C---:B------:R-:W-:Y:S01]  /*d310*/  IMAD.SHL.U32 R210, R232.reuse, 0x2, RZ ;  /* 0x00000002e8d27824 */ /* 0x040fe200078e00ff */
[----:B------:R-:W-:-:S04]  /*d320*/  LOP3.LUT R6, R232, 0x40, RZ, 0xc0, !PT ;  /* 0x00000040e8067812 */ /* 0x000fc800078ec0ff */
[----:B------:R-:W-:-:S05]  /*d330*/  LOP3.LUT R210, R210, 0x7e, RZ, 0xc0, !PT ;  /* 0x0000007ed2d27812 */ /* 0x000fca00078ec0ff */
[----:B------:R-:W-:Y:S01]  /*d340*/  IMAD R6, R6, 0x40, R210 ;  /* 0x0000004006067824 */ /* 0x000fe200078e02d2 */
[----:B--2---:R-:W-:Y:S02]  /*d350*/  IADD3 R8, P1, R149, R2, RZ ;  /* 0x0000000295087210 */ /* 0x004fe40007f3e0ff */
[----:B------:R-:W2:Y:S04]  /*d360*/  LDL.LU R149, [R1+0x750] ;  /* 0x0007500001957983 */ /* 0x000ea80000300800 */
[----:B------:R-:W2:Y:S01]  /*d370*/  LDL.LU R231, [R1+0x8c4] ;  /* 0x0008c40001e77983 */ /* 0x000ea20000300800 */
[----:B------:R-:W-:-:S03]  /*d380*/  IMAD.X R9, R151, 0x1, R0, P1 ;  /* 0x0000000197097824 */ /* 0x000fc600008e0600 */
[----:B------:R-:W2:Y:S04]  /*d390*/  LDL.LU R230, [R1+0x748] ;  /* 0x0007480001e67983 */ /* 0x000ea80000300800 */
[----:B------:R-:W2:Y:S04]  /*d3a0*/  LDL R217, [R1+0x8bc] ;  /* 0x0008bc0001d97983 */ /* 0x000ea80000100800 */
[----:B------:R-:W2:Y:S04]  /*d3b0*/  LDL R210, [R1+0x738] ;  /* 0x0007380001d27983 */ /* 0x000ea80000100800 */
[----:B------:R-:W2:Y:S04]  /*d3c0*/  LDL R216, [R1+0x8b8] ;  /* 0x0008b80001d87983 */ /* 0x000ea80000100800 */
[----:B------:R-:W2:Y:S04]  /*d3d0*/  LDL R209, [R1+0x730] ;  /* 0x0007300001d17983 */ /* 0x000ea80000100800 */
[----:B------:R-:W2:Y:S04]  /*d3e0*/  LDL R215, [R1+0x8b4] ;  /* 0x0008b40001d77983 */ /* 0x000ea80000100800 */
[----:B------:R-:W2:Y:S04]  /*d3f0*/  LDL R151, [R1+0x71c] ;  /* 0x00071c0001977983 */ /* 0x000ea80000100800 */
[----:B------:R-:W2:Y:S04]  /*d400*/  LDL.LU R229, [R1+0x740] ;  /* 0x0007400001e57983 */ /* 0x000ea80000300800 */
[----:B------:R-:W2:Y:S01]  /*d410*/  LDL.LU R228, [R1+0x8c0] ;  /* 0x0008c00001e47983 */ /* 0x000ea20000300800 */
[----:B------:R-:W-:-:S05]  /*d420*/  LOP3.LUT R6, R6, 0x50, RZ, 0x3c, !PT ;  /* 0x0000005006067812 */ /* 0x000fca00078e3cff */
[----:B------:R-:W-:Y:S04]  /*d430*/  STS.U16 [R6+UR28+0x8280], R160 ;  /* 0x008280a006007988 */ /* 0x000fe8000800041c */
[----:B------:R-:W-:Y:S04]  /*d440*/  STS.U16 [R6+UR28+0x8680], R161 ;  /* 0x008680a106007988 */ /* 0x000fe8000800041c */
[----:B------:R-:W-:Y:S01]  /*d450*/  STS.U16 [R6+UR28+0x8a80], R162 ;  /* 0x008a80a206007988 */ /* 0x000fe2000800041c */
[----:B------:R-:W-:-:S03]  /*d460*/  PRMT R172, RZ, 0x7610, R172 ;  /* 0x00007610ffac7816 */ /* 0x000fc600000000ac */
[----:B------:R0:W-:Y:S01]  /*d470*/  STS.U16 [R6+UR28+0x8e80], R163 ;  /* 0x008e80a306007988 */ /* 0x0001e2000800041c */
[----:B------:R-:W-:-:S03]  /*d480*/  LOP3.LUT R5, R232, 0x40, RZ, 0xc0, !PT ;  /* 0x00000040e8057812 */ /* 0x000fc600078ec0ff */
[----:B------:R4:W2:Y:S01]  /*d490*/  @!P0 LDG.E.U16 R172, desc[UR30][R8.64] ;  /* 0x0000001e08ac8981 */ /* 0x0008a2000c1e1500 */
[----:B0-----:R-:W-:-:S05]  /*d4a0*/  IMAD.SHL.U32 R6, R232, 0x2, RZ ;  /* 0x00000002e8067824 */ /* 0x001fca00078e00ff */
[----:B------:R-:W-:Y:S02]  /*d4b0*/  LOP3.LUT R6, R6, 0x7e, RZ, 0xc0, !PT ;  /* 0x0000007e06067812 */ /* 0x000fe400078ec0ff */
[----:B----4-:R-:W-:-:S03]  /*d4c0*/  IADD3 R8, P1, R12, R2, RZ ;  /* 0x000000020c087210 */ /* 0x010fc60007f3e0ff */
[----:B------:R-:W-:Y:S01]  /*d4d0*/  IMAD R5, R5, 0x40, R6 ;  /* 0x0000004005057824 */ /* 0x000fe200078e0206 */
[----:B------:R-:W-:Y:S01]  /*d4e0*/  PRMT R171, RZ, 0x7610, R171 ;  /* 0x00007610ffab7816 */ /* 0x000fe200000000ab */
[----:B------:R-:W-:-:S03]  /*d4f0*/  IMAD.X R9, R7, 0x1, R0, P1 ;  /* 0x0000000107097824 */ /* 0x000fc600008e0600 */
[----:B------:R-:W-:Y:S02]  /*d500*/  LOP3.LUT R5, R5, 0x60, RZ, 0x3c, !PT ;  /* 0x0000006005057812 */ /* 0x000fe400078e3cff */
[----:B------:R0:W4:Y:S04]  /*d510*/  @!P0 LDG.E.U16 R171, desc[UR30][R8.64] ;  /* 0x0000001e08ab8981 */ /* 0x000128000c1e1500 */
[----:B------:R-:W-:Y:S04]  /*d520*/  STS.U16 [R5+UR28+0x8300], R164 ;  /* 0x008300a405007988 */ /* 0x000fe8000800041c */
[----:B------:R-:W-:Y:S01]  /*d530*/  STS.U16 [R5+UR28+0x8700], R165 ;  /* 0x008700a505007988 */ /* 0x000fe2000800041c */
[----:B0-----:R-:W-:-:S03]  /*d540*/  IADD3 R8, P1, R4, R2, RZ ;  /* 0x0000000204087210 */ /* 0x001fc60007f3e0ff */
[----:B------:R-:W-:Y:S04]  /*d550*/  STS.U16 [R5+UR28+0x8b00], R166 ;  /* 0x008b00a605007988 */ /* 0x000fe8000800041c */
[----:B------:R0:W-:Y:S01]  /*d560*/  STS.U16 [R5+UR28+0x8f00], R167 ;  /* 0x008f00a705007988 */ /* 0x0001e2000800041c */
[----:B------:R-:W-:Y:S01]  /*d570*/  IMAD.X R9, R241, 0x1, R0, P1 ;  /* 0x00000001f1097824 */ /* 0x000fe200008e0600 */
[----:B0-----:R-:W-:-:S06]  /*d580*/  PRMT R167, RZ, 0x7610, R167 ;  /* 0x00007610ffa77816 */ /* 0x001fcc00000000a7 */
[----:B------:R3:W4:Y:S01]  /*d590*/  @!P0 LDG.E.U16 R167, desc[UR30][R8.64] ;  /* 0x0000001e08a78981 */ /* 0x000722000c1e1500 */
[----:B------:R-:W-:Y:S02]  /*d5a0*/  PRMT R164, RZ, 0x7610, R164 ;  /* 0x00007610ffa47816 */ /* 0x000fe400000000a4 */
[----:B---3--:R-:W-:Y:S01]  /*d5b0*/  IADD3 R8, P1, R150, R2, RZ ;  /* 0x0000000296087210 */ /* 0x008fe20007f3e0ff */
[C---:B------:R-:W-:Y:S01]  /*d5c0*/  IMAD.SHL.U32 R5, R232.reuse, 0x2, RZ ;  /* 0x00000002e8057824 */ /* 0x040fe200078e00ff */
[----:B------:R-:W-:Y:S01]  /*d5d0*/  PRMT R163, RZ, 0x7610, R163 ;  /* 0x00007610ffa37816 */ /* 0x000fe200000000a3 */
[----:B------:R-:W-:Y:S01]  /*d5e0*/  STL [R1+0xed8], R241 ;  /* 0x000ed8f101007387 */ /* 0x000fe20000100800 */
[----:B------:R-:W-:Y:S02]  /*d5f0*/  LOP3.LUT R4, R232, 0x40, RZ, 0xc0, !PT ;  /* 0x00000040e8047812 */ /* 0x000fe400078ec0ff */
[----:B------:R-:W-:Y:S01]  /*d600*/  LOP3.LUT R5, R5, 0x7e, RZ, 0xc0, !PT ;  /* 0x0000007e05057812 */ /* 0x000fe200078ec0ff */
[----:B------:R-:W3:Y:S04]  /*d610*/  LDL R214, [R1+0x8b0] ;  /* 0x0008b00001d67983 */ /* 0x000ee80000100800 */
[----:B------:R-:W4:Y:S01]  /*d620*/  LDL R213, [R1+0x714] ;  /* 0x0007140001d57983 */ /* 0x000f220000100800 */
[----:B------:R-:W-:Y:S01]  /*d630*/  IMAD R4, R4, 0x40, R5 ;  /* 0x0000004004047824 */ /* 0x000fe200078e0205 */
[----:B------:R-:W-:-:S02]  /*d640*/  PRMT R162, RZ, 0x7610, R162 ;  /* 0x00007610ffa27816 */ /* 0x000fc400000000a2 */
[----:B------:R-:W4:Y:S02]  /*d650*/  LDL R212, [R1+0x8ac] ;  /* 0x0008ac0001d47983 */ /* 0x000f240000100800 */
[----:B------:R-:W-:Y:S02]  /*d660*/  LOP3.LUT R4, R4, 0x70, RZ, 0x3c, !PT ;  /* 0x0000007004047812 */ /* 0x000fe400078e3cff */
[----:B------:R-:W4:Y:S04]  /*d670*/  LDL R211, [R1+0x70c] ;  /* 0x00070c0001d37983 */ /* 0x000f280000100800 */
[----:B------:R-:W-:Y:S04]  /*d680*/  STS.U16 [R4+UR28+0x8380], R168 ;  /* 0x008380a804007988 */ /* 0x000fe8000800041c */
[----:B------:R-:W4:Y:S01]  /*d690*/  LDL.LU R12, [R1+0x838] ;  /* 0x00083800010c7983 */ /* 0x000f220000300800 */
[----:B------:R-:W-:-:S03]  /*d6a0*/  PRMT R161, RZ, 0x7610, R161 ;  /* 0x00007610ffa17816 */ /* 0x000fc600000000a1 */
[----:B------:R-:W-:Y:S04]  /*d6b0*/  STS.U16 [R4+UR28+0x8780], R169 ;  /* 0x008780a904007988 */ /* 0x000fe8000800041c */
[----:B------:R-:W4:Y:S04]  /*d6c0*/  LDL.LU R6, [R1+0x93c] ;  /* 0x00093c0001067983 */ /* 0x000f280000300800 */
[----:B------:R-:W-:Y:S04]  /*d6d0*/  STS.U16 [R4+UR28+0x8b80], R170 ;  /* 0x008b80aa04007988 */ /* 0x000fe8000800041c */
[----:B------:R-:W4:Y:S04]  /*d6e0*/  LDL.LU R7, [R1+0x840] ;  /* 0x0008400001077983 */ /* 0x000f280000300800 */
[----:B------:R0:W-:Y:S04]  /*d6f0*/  STS.U16 [R4+UR28+0x8f80], R173 ;  /* 0x008f80ad04007988 */ /* 0x0001e8000800041c */
[----:B------:R-:W4:Y:S04]  /*d700*/  LDL.LU R5, [R1+0x940] ;  /* 0x0009400001057983 */ /* 0x000f280000300800 */
[----:B0-----:R-:W4:Y:S04]  /*d710*/  LDL.LU R4, [R1+0x848] ;  /* 0x0008480001047983 */ /* 0x001f280000300800 */
[----:B------:R-:W4:Y:S01]  /*d720*/  LDL.LU R207, [R1+0x944] ;  /* 0x0009440001cf7983 */ /* 0x000f220000300800 */
[----:B------:R-:W-:-:S02]  /*d730*/  PRMT R160, RZ, 0x7610, R160 ;  /* 0x00007610ffa07816 */ /* 0x000fc400000000a0 */
[----:B------:R-:W-:Y:S01]  /*d740*/  PRMT R159, RZ, 0x7610, R159 ;  /* 0x00007610ff9f7816 */ /* 0x000fe2000000009f */
[----:B------:R-:W4:Y:S01]  /*d750*/  LDL R221, [R1+0x6d4] ;  /* 0x0006d40001dd7983 */ /* 0x000f220000100800 */
[----:B------:R-:W-:Y:S02]  /*d760*/  PRMT R158, RZ, 0x7610, R158 ;  /* 0x00007610ff9e7816 */ /* 0x000fe4000000009e */
[----:B------:R-:W-:Y:S01]  /*d770*/  PRMT R157, RZ, 0x7610, R157 ;  /* 0x00007610ff9d7816 */ /* 0x000fe2000000009d */
[----:B------:R-:W4:Y:S01]  /*d780*/  LDL R220, [R1+0x88c] ;  /* 0x00088c0001dc7983 */ /* 0x000f220000100800 */
[----:B------:R-:W-:Y:S02]  /*d790*/  PRMT R156, RZ, 0x7610, R156 ;  /* 0x00007610ff9c7816 */ /* 0x000fe4000000009c */
[----:B------:R-:W-:Y:S01]  /*d7a0*/  PRMT R155, RZ, 0x7610, R155 ;  /* 0x00007610ff9b7816 */ /* 0x000fe2000000009b */
[----:B------:R-:W4:Y:S01]  /*d7b0*/  LDL R219, [R1+0x6cc] ;  /* 0x0006cc0001db7983 */ /* 0x000f220000100800 */
[----:B--2---:R-:W-:Y:S01]  /*d7c0*/  IMAD.X R9, R149, 0x1, R0, P1 ;  /* 0x0000000195097824 */ /* 0x004fe200008e0600 */
[----:B------:R-:W-:-:S02]  /*d7d0*/  PRMT R154, RZ, 0x7610, R154 ;  /* 0x00007610ff9a7816 */ /* 0x000fc4000000009a */
[----:B------:R-:W-:Y:S02]  /*d7e0*/  PRMT R153, RZ, 0x7610, R153 ;  /* 0x00007610ff997816 */ /* 0x000fe40000000099 */
[----:B------:R-:W-:Y:S01]  /*d7f0*/  PRMT R152, RZ, 0x7610, R152 ;  /* 0x00007610ff987816 */ /* 0x000fe20000000098 */
[----:B------:R0:W2:Y:S01]  /*d800*/  @!P0 LDG.E.U16 R164, desc[UR30][R8.64] ;  /* 0x0000001e08a48981 */ /* 0x0000a2000c1e1500 */
[----:B------:R-:W-:Y:S02]  /*d810*/  PRMT R23, RZ, 0x7610, R23 ;  /* 0x00007610ff177816 */ /* 0x000fe40000000017 */
[----:B------:R-:W-:Y:S02]  /*d820*/  PRMT R22, RZ, 0x7610, R22 ;  /* 0x00007610ff167816 */ /* 0x000fe40000000016 */
[----:B------:R-:W-:Y:S02]  /*d830*/  PRMT R21, RZ, 0x7610, R21 ;  /* 0x00007610ff157816 */ /* 0x000fe40000000015 */
[----:B------:R-:W-:Y:S01]  /*d840*/  PRMT R20, RZ, 0x7610, R20 ;  /* 0x00007610ff147816 */ /* 0x000fe20000000014 */
[----:B------:R1:W-:Y:S01]  /*d850*/  STS.U16 [R3+UR28+0x1a00], R19 ;  /* 0x001a001303007988 */ /* 0x0003e2000800041c */
[----:B0-----:R-:W-:-:S03]  /*d860*/  IADD3 R8, P1, R231, R2, RZ ;  /* 0x00000002e7087210 */ /* 0x001fc60007f3e0ff */
[----:B------:R0:W-:Y:S02]  /*d870*/  STS.U16 [R3+UR28+0x1c00], R18 ;  /* 0x001c001203007988 */ /* 0x0001e4000800041c */
[----:B------:R-:W-:Y:S02]  /*d880*/  IMAD.X R9, R230, 0x1, R0, P1 ;  /* 0x00000001e6097824 */ /* 0x000fe400008e0600 */
[----:B------:R0:W-:Y:S04]  /*d890*/  STS.U16 [R3+UR28+0x1e00], R17 ;  /* 0x001e001103007988 */ /* 0x0001e8000800041c */
[----:B------:R1:W2:Y:S04]  /*d8a0*/  @!P0 LDG.E.U16 R163, desc[UR30][R8.64] ;  /* 0x0000001e08a38981 */ /* 0x0002a8000c1e1500 */
[----:B------:R-:W2:Y:S01]  /*d8b0*/  LDL R241, [R1+0x938] ;  /* 0x0009380001f17983 */ /* 0x000ea20000100800 */
[----:B-1----:R-:W-:-:S05]  /*d8c0*/  IADD3 R8, P1, R228, R2, RZ ;  /* 0x00000002e4087210 */ /* 0x002fca0007f3e0ff */
[----:B------:R-:W-:-:S05]  /*d8d0*/  IMAD.X R9, R229, 0x1, R0, P1 ;  /* 0x00000001e5097824 */ /* 0x000fca00008e0600 */
[----:B------:R1:W2:Y:S02]  /*d8e0*/  @!P0 LDG.E.U16 R162, desc[UR30][R8.64] ;  /* 0x0000001e08a28981 */ /* 0x0002a4000c1e1500 */
[-C--:B-1----:R-:W-:Y:S02]  /*d8f0*/  IADD3 R8, P1, R217, R2.reuse, RZ ;  /* 0x00000002d9087210 */ /* 0x082fe40007f3e0ff */
[----:B------:R-:W2:Y:S03]  /*d900*/  LDL R217, [R1+0x8a8] ;  /* 0x0008a80001d97983 */ /* 0x000ea60000100800 */
[----:B------:R-:W-:Y:S02]  /*d910*/  IMAD.X R9, R210, 0x1, R0, P1 ;  /* 0x00000001d2097824 */ /* 0x000fe400008e0600 */
[----:B------:R-:W2:Y:S04]  /*d920*/  LDL R210, [R1+0x704] ;  /* 0x0007040001d27983 */ /* 0x000ea80000100800 */
[----:B------:R1:W2:Y:S02]  /*d930*/  @!P0 LDG.E.U16 R161, desc[UR30][R8.64] ;  /* 0x0000001e08a18981 */ /* 0x0002a4000c1e1500 */
[----:B-1----:R-:W-:-:S02]  /*d940*/  IADD3 R8, P1, R216, R2, RZ ;  /* 0x00000002d8087210 */ /* 0x002fc40007f3e0ff */
        /* <DEDUP_REMOVED lines=9> */
[----:B---3--:R-:W-:-:S02]  /*d9e0*/  IADD3 R8, P1, R214, R2, RZ ;  /* 0x00000002d6087210 */ /* 0x008fc40007f3e0ff */
[----:B------:R-:W3:Y:S03]  /*d9f0*/  LDL R214, [R1+0x89c] ;  /* 0x00089c0001d67983 */ /* 0x000ee60000100800 */
[----:B----4-:R-:W-:Y:S02]  /*da00*/  IMAD.X R9, R213, 0x1, R0, P1 ;  /* 0x00000001d5097824 */ /* 0x010fe400008e0600 */
[----:B------:R-:W4:Y:S04]  /*da10*/  LDL R213, [R1+0x6ec] ;  /* 0x0006ec0001d57983 */ /* 0x000f280000100800 */
[----:B------:R1:W4:Y:S02]  /*da20*/  @!P0 LDG.E.U16 R158, desc[UR30][R8.64] ;  /* 0x0000001e089e8981 */ /* 0x000324000c1e1500 */
[----:B-1----:R-:W-:-:S02]  /*da30*/  IADD3 R8, P1, R212, R2, RZ ;  /* 0x00000002d4087210 */ /* 0x002fc40007f3e0ff */
[----:B------:R-:W4:Y:S03]  /*da40*/  LDL R212, [R1+0x898] ;  /* 0x0008980001d47983 */ /* 0x000f260000100800 */
[----:B------:R-:W-:Y:S02]  /*da50*/  IMAD.X R9, R211, 0x1, R0, P1 ;  /* 0x00000001d3097824 */ /* 0x000fe400008e0600 */
[----:B------:R-:W4:Y:S04]  /*da60*/  LDL R211, [R1+0x6e4] ;  /* 0x0006e40001d37983 */ /* 0x000f280000100800 */
[----:B------:R2:W4:Y:S02]  /*da70*/  @!P0 LDG.E.U16 R157, desc[UR30][R8.64] ;  /* 0x0000001e089d8981 */ /* 0x000524000c1e1500 */
[----:B--2---:R-:W-:-:S02]  /*da80*/  IADD3 R8, P1, R217, R2, RZ ;  /* 0x00000002d9087210 */ /* 0x004fc40007f3e0ff */
        /* <DEDUP_REMOVED lines=31> */
[----:B------:R-:W-:-:S05]  /*dc80*/  IMAD.X R9, R221, 0x1, R0, P1 ;  /* 0x00000001dd097824 */ /* 0x000fca00008e0600 */
[----:B------:R1:W2:Y:S02]  /*dc90*/  @!P0 LDG.E.U16 R22, desc[UR30][R8.64] ;  /* 0x0000001e08168981 */ /* 0x0002a4000c1e1500 */
[----:B-1----:R-:W-:-:S05]  /*dca0*/  IADD3 R8, P1, R220, R2, RZ ;  /* 0x00000002dc087210 */ /* 0x002fca0007f3e0ff */
[----:B------:R-:W-:-:S05]  /*dcb0*/  IMAD.X R9, R219, 0x1, R0, P1 ;  /* 0x00000001db097824 */ /* 0x000fca00008e0600 */
[----:B------:R1:W2:Y:S02]  /*dcc0*/  @!P0 LDG.E.U16 R21, desc[UR30][R8.64] ;  /* 0x0000001e08158981 */ /* 0x0002a4000c1e1500 */
[----:B-1----:R-:W-:-:S05]  /*dcd0*/  IADD3 R8, P1, R217, R2, RZ ;  /* 0x00000002d9087210 */ /* 0x002fca0007f3e0ff */
[----:B------:R-:W-:-:S05]  /*dce0*/  IMAD.X R9, R216, 0x1, R0, P1 ;  /* 0x00000001d8097824 */ /* 0x000fca00008e0600 */
[----:B------:R1:W2:Y:S01]  /*dcf0*/  @!P0 LDG.E.U16 R20, desc[UR30][R8.64] ;  /* 0x0000001e08148981 */ /* 0x0002a2000c1e1500 */
[----:B------:R-:W-:Y:S02]  /*dd00*/  PRMT R19, RZ, 0x7610, R19 ;  /* 0x00007610ff137816 */ /* 0x000fe40000000013 */
[----:B-1----:R-:W-:-:S05]  /*dd10*/  IADD3 R8, P1, R215, R2, RZ ;  /* 0x00000002d7087210 */ /* 0x002fca0007f3e0ff */
[----:B---3--:R-:W-:-:S05]  /*dd20*/  IMAD.X R9, R214, 0x1, R0, P1 ;  /* 0x00000001d6097824 */ /* 0x008fca00008e0600 */
[----:B------:R4:W3:Y:S01]  /*dd30*/  @!P0 LDG.E.U16 R19, desc[UR30][R8.64] ;  /* 0x0000001e08138981 */ /* 0x0008e2000c1e1500 */
[----:B0-----:R-:W-:Y:S02]  /*dd40*/  PRMT R18, RZ, 0x7610, R18 ;  /* 0x00007610ff127816 */ /* 0x001fe40000000012 */
[----:B----4-:R-:W-:-:S05]  /*dd50*/  IADD3 R8, P1, R213, R2, RZ ;  /* 0x00000002d5087210 */ /* 0x010fca0007f3e0ff */
[----:B------:R-:W-:-:S05]  /*dd60*/  IMAD.X R9, R212, 0x1, R0, P1 ;  /* 0x00000001d4097824 */ /* 0x000fca00008e0600 */
[----:B------:R0:W4:Y:S01]  /*dd70*/  @!P0 LDG.E.U16 R18, desc[UR30][R8.64] ;  /* 0x0000001e08128981 */ /* 0x000122000c1e1500 */
[----:B------:R-:W-:Y:S02]  /*dd80*/  PRMT R17, RZ, 0x7610, R17 ;  /* 0x00007610ff117816 */ /* 0x000fe40000000011 */
[----:B0-----:R-:W-:-:S05]  /*dd90*/  IADD3 R8, P1, R211, R2, RZ ;  /* 0x00000002d3087210 */ /* 0x001fca0007f3e0ff */
[----:B--2---:R-:W-:-:S05]  /*dda0*/  IMAD.X R9, R210, 0x1, R0, P1 ;  /* 0x00000001d2097824 */ /* 0x004fca00008e0600 */
[----:B------:R0:W2:Y:S02]  /*ddb0*/  @!P0 LDG.E.U16 R17, desc[UR30][R8.64] ;  /* 0x0000001e08118981 */ /* 0x0000a4000c1e1500 */
[----:B0-----:R-:W-:-:S05]  /*ddc0*/  IADD3 R8, P1, R209, R2, RZ ;  /* 0x00000002d1087210 */ /* 0x001fca0007f3e0ff */
[----:B------:R-:W-:Y:S02]  /*ddd0*/  IMAD.X R9, R151, 0x1, R0, P1 ;  /* 0x0000000197097824 */ /* 0x000fe400008e0600 */
[----:B------:R-:W3:Y:S04]  /*dde0*/  LDL R151, [R1+0x818] ;  /* 0x0008180001977983 */ /* 0x000ee80000100800 */
[----:B------:R-:W4:Y:S04]  /*ddf0*/  LDL.LU R232, [R1+0x864] ;  /* 0x0008640001e87983 */ /* 0x000f280000300800 */
[----:B------:R-:W2:Y:S04]  /*de00*/  LDL.LU R227, [R1+0x69c] ;  /* 0x00069c0001e37983 */ /* 0x000ea80000300800 */
[----:B------:R-:W3:Y:S04]  /*de10*/  LDL.LU R226, [R1+0x654] ;  /* 0x0006540001e27983 */ /* 0x000ee80000300800 */
[----:B------:R-:W3:Y:S04]  /*de20*/  LDL.LU R225, [R1+0x854] ;  /* 0x0008540001e17983 */ /* 0x000ee80000300800 */
[----:B------:R-:W3:Y:S04]  /*de30*/  LDL.LU R224, [R1+0x85c] ;  /* 0x00085c0001e07983 */ /* 0x000ee80000300800 */
[----:B------:R-:W3:Y:S04]  /*de40*/  LDL.LU R223, [R1+0x664] ;  /* 0x0006640001df7983 */ /* 0x000ee80000300800 */
[----:B------:R-:W4:Y:S04]  /*de50*/  LDL.LU R222, [R1+0x694] ;  /* 0x0006940001de7983 */ /* 0x000f280000300800 */
[----:B------:R-:W3:Y:S04]  /*de60*/  LDL.LU R221, [R1+0x874] ;  /* 0x0008740001dd7983 */ /* 0x000ee80000300800 */
[----:B------:R-:W4:Y:S04]  /*de70*/  LDL.LU R220, [R1+0x860] ;  /* 0x0008600001dc7983 */ /* 0x000f280000300800 */
        /* <DEDUP_REMOVED lines=10> */
[----:B------:R0:W-:Y:S02]  /*df20*/  STS.U16 [R3+UR28+0x2000], R16 ;  /* 0x0020001003007988 */ /* 0x0001e4000800041c */
[----:B0-----:R-:W-:-:S02]  /*df30*/  PRMT R16, RZ, 0x7610, R16 ;  /* 0x00007610ff107816 */ /* 0x001fc40000000010 */
[----:B------:R0:W-:Y:S04]  /*df40*/  STS.U16 [R3+UR28+0x2200], R15 ;  /* 0x0022000f03007988 */ /* 0x0001e8000800041c */
[----:B------:R2:W4:Y:S01]  /*df50*/  @!P0 LDG.E.U16 R16, desc[UR30][R8.64] ;  /* 0x0000001e08108981 */ /* 0x000522000c1e1500 */
[----:B0-----:R-:W-:-:S03]  /*df60*/  PRMT R15, RZ, 0x7610, R15 ;  /* 0x00007610ff0f7816 */ /* 0x001fc6000000000f */
[----:B------:R0:W-:Y:S02]  /*df70*/  STS.U16 [R3+UR28+0x2400], R14 ;  /* 0x0024000e03007988 */ /* 0x0001e4000800041c */
[----:B0-----:R-:W-:Y:S02]  /*df80*/  PRMT R14, RZ, 0x7610, R14 ;  /* 0x00007610ff0e7816 */ /* 0x001fe4000000000e */
[----:B------:R0:W-:Y:S02]  /*df90*/  STS.U16 [R3+UR28+0x2600], R11 ;  /* 0x0026000b03007988 */ /* 0x0001e4000800041c */
[----:B0-----:R-:W-:Y:S02]  /*dfa0*/  PRMT R11, RZ, 0x7610, R11 ;  /* 0x00007610ff0b7816 */ /* 0x001fe4000000000b */
[----:B------:R0:W-:Y:S02]  /*dfb0*/  STS.U16 [R3+UR28+0x2800], R10 ;  /* 0x0028000a03007988 */ /* 0x0001e4000800041c */
[----:B0-----:R-:W-:-:S02]  /*dfc0*/  PRMT R10, RZ, 0x7610, R10 ;  /* 0x00007610ff0a7816 */ /* 0x001fc4000000000a */
[----:B------:R-:W-:Y:S02]  /*dfd0*/  PRMT R165, RZ, 0x7610, R165 ;  /* 0x00007610ffa57816 */ /* 0x000fe400000000a5 */
[----:B------:R-:W-:Y:S02]  /*dfe0*/  PRMT R166, RZ, 0x7610, R166 ;  /* 0x00007610ffa67816 */ /* 0x000fe400000000a6 */
[----:B------:R-:W-:Y:S01]  /*dff0*/  PRMT R168, RZ, 0x7610, R168 ;  /* 0x00007610ffa87816 */ /* 0x000fe200000000a8 */
[----:B------:R0:W-:Y:S02]  /*e000*/  STS.U16 [R3+UR28+0x200], R175 ;  /* 0x000200af03007988 */ /* 0x0001e4000800041c */
[----:B0-----:R-:W-:Y:S02]  /*e010*/  PRMT R175, RZ, 0x7610, R175 ;  /* 0x00007610ffaf7816 */ /* 0x001fe400000000af */
[----:B------:R0:W-:Y:S02]  /*e020*/  STS.U16 [R3+UR28+0x400], R176 ;  /* 0x000400b003007988 */ /* 0x0001e4000800041c */
[----:B0-----:R-:W-:-:S02]  /*e030*/  PRMT R176, RZ, 0x7610, R176 ;  /* 0x00007610ffb07816 */ /* 0x001fc400000000b0 */
[----:B------:R0:W-:Y:S02]  /*e040*/  STS.U16 [R3+UR28+0x600], R177 ;  /* 0x000600b103007988 */ /* 0x0001e4000800041c */
[----:B0-----:R-:W-:Y:S02]  /*e050*/  PRMT R177, RZ, 0x7610, R177 ;  /* 0x00007610ffb17816 */ /* 0x001fe400000000b1 */
[----:B------:R0:W-:Y:S01]  /*e060*/  STL [R1+0xc28], R207 ;  /* 0x000c28cf01007387 */ /* 0x0001e20000100800 */
[----:B------:R-:W-:Y:S02]  /*e070*/  PRMT R205, RZ, 0x7610, R205 ;  /* 0x00007610ffcd7816 */ /* 0x000fe400000000cd */
[----:B------:R-:W-:Y:S02]  /*e080*/  PRMT R204, RZ, 0x7610, R204 ;  /* 0x00007610ffcc7816 */ /* 0x000fe400000000cc */
[----:B--2---:R-:W-:-:S05]  /*e090*/  IADD3 R8, P1, R227, R2, RZ ;  /* 0x00000002e3087210 */ /* 0x004fca0007f3e0ff */
[----:B------:R-:W-:-:S05]  /*e0a0*/  IMAD.X R9, R218, 0x1, R0, P1 ;  /* 0x00000001da097824 */ /* 0x000fca00008e0600 */
[----:B------:R3:W2:Y:S02]  /*e0b0*/  @!P0 LDG.E.U16 R15, desc[UR30][R8.64] ;  /* 0x0000001e080f8981 */ /* 0x0006a4000c1e1500 */
[----:B---3--:R-:W-:-:S05]  /*e0c0*/  IADD3 R8, P1, R221, R2, RZ ;  /* 0x00000002dd087210 */ /* 0x008fca0007f3e0ff */
[----:B----4-:R-:W-:-:S05]  /*e0d0*/  IMAD.X R9, R222, 0x1, R0, P1 ;  /* 0x00000001de097824 */ /* 0x010fca00008e0600 */
[----:B------:R1:W3:Y:S02]  /*e0e0*/  @!P0 LDG.E.U16 R14, desc[UR30][R8.64] ;  /* 0x0000001e080e8981 */ /* 0x0002e4000c1e1500 */
[----:B-1----:R-:W-:-:S05]  /*e0f0*/  IADD3 R8, P1, R211, R2, RZ ;  /* 0x00000002d3087210 */ /* 0x002fca0007f3e0ff */
[----:B------:R-:W-:-:S05]  /*e100*/  IMAD.X R9, R210, 0x1, R0, P1 ;  /* 0x00000001d2097824 */ /* 0x000fca00008e0600 */
[----:B------:R1:W4:Y:S02]  /*e110*/  @!P0 LDG.E.U16 R11, desc[UR30][R8.64] ;  /* 0x0000001e080b8981 */ /* 0x000324000c1e1500 */
        /* <DEDUP_REMOVED lines=20> */
[----:B------:R1:W2:Y:S02]  /*e260*/  @!P0 LDG.E.U16 R177, desc[UR30][R8.64] ;  /* 0x0000001e08b18981 */ /* 0x0002a4000c1e1500 */
[-C--:B-1----:R-:W-:Y:S02]  /*e270*/  IADD3 R8, P1, R207, R2.reuse, RZ ;  /* 0x00000002cf087210 */ /* 0x082fe40007f3e0ff */
[----:B0-----:R-:W3:Y:S03]  /*e280*/  LDL.LU R207, [R1+0x830] ;  /* 0x0008300001cf7983 */ /* 0x001ee60000300800 */
[----:B------:R-:W-:Y:S01]  /*e290*/  IMAD.X R9, R4, 0x1, R0, P1 ;  /* 0x0000000104097824 */ /* 0x000fe200008e0600 */
[----:B------:R0:W-:Y:S04]  /*e2a0*/  STL [R1+0xc2c], R4 ;  /* 0x000c2c0401007387 */ /* 0x0001e80000100800 */
[----:B------:R1:W4:Y:S04]  /*e2b0*/  @!P0 LDG.E.U16 R205, desc[UR30][R8.64] ;  /* 0x0000001e08cd8981 */ /* 0x000328000c1e1500 */
[----:B0-----:R-:W2:Y:S01]  /*e2c0*/  LDL.LU R4, [R1+0x934] ;  /* 0x0009340001047983 */ /* 0x001ea20000300800 */
[----:B-1----:R-:W-:-:S03]  /*e2d0*/  IADD3 R8, P1, R5, R2, RZ ;  /* 0x0000000205087210 */ /* 0x002fc60007f3e0ff */
[----:B------:R0:W-:Y:S02]  /*e2e0*/  STL [R1+0xc30], R5 ;  /* 0x000c300501007387 */ /* 0x0001e40000100800 */
[----:B------:R-:W-:-:S05]  /*e2f0*/  IMAD.X R9, R7, 0x1, R0, P1 ;  /* 0x0000000107097824 */ /* 0x000fca00008e0600 */
[----:B------:R1:W4:Y:S04]  /*e300*/  @!P0 LDG.E.U16 R204, desc[UR30][R8.64] ;  /* 0x0000001e08cc8981 */ /* 0x000328000c1e1500 */
[----:B0-----:R-:W4:Y:S04]  /*e310*/  LDL.LU R5, [R1+0x828] ;  /* 0x0008280001057983 */ /* 0x001f280000300800 */
[----:B------:R0:W-:Y:S01]  /*e320*/  STL [R1+0xc34], R7 ;  /* 0x000c340701007387 */ /* 0x0001e20000100800 */
[----:B-1----:R-:W-:-:S03]  /*e330*/  IADD3 R8, P1, R6, R2, RZ ;  /* 0x0000000206087210 */ /* 0x002fc60007f3e0ff */
[----:B0-----:R-:W4:Y:S04]  /*e340*/  LDL.LU R7, [R1+0x930] ;  /* 0x0009300001077983 */ /* 0x001f280000300800 */
[----:B------:R0:W-:Y:S01]  /*e350*/  STL [R1+0xc38], R6 ;  /* 0x000c380601007387 */ /* 0x0001e20000100800 */
[----:B------:R-:W-:-:S03]  /*e360*/  IMAD.X R9, R12, 0x1, R0, P1 ;  /* 0x000000010c097824 */ /* 0x000fc600008e0600 */
[----:B0-----:R-:W4:Y:S04]  /*e370*/  LDL.LU R6, [R1+0x820] ;  /* 0x0008200001067983 */ /* 0x001f280000300800 */
[----:B------:R0:W-:Y:S04]  /*e380*/  STL [R1+0xc3c], R12 ;  /* 0x000c3c0c01007387 */ /* 0x0001e80000100800 */
[----:B0-----:R-:W4:Y:S01]  /*e390*/  LDL.LU R12, [R1+0x92c] ;  /* 0x00092c00010c7983 */ /* 0x001f220000300800 */
[----:B------:R-:W-:-:S06]  /*e3a0*/  PRMT R203, RZ, 0x7610, R203 ;  /* 0x00007610ffcb7816 */ /* 0x000fcc00000000cb */
[----:B------:R0:W4:Y:S01]  /*e3b0*/  @!P0 LDG.E.U16 R203, desc[UR30][R8.64] ;  /* 0x0000001e08cb8981 */ /* 0x000122000c1e1500 */
[----:B------:R-:W-:Y:S02]  /*e3c0*/  PRMT R202, RZ, 0x7610, R202 ;  /* 0x00007610ffca7816 */ /* 0x000fe400000000ca */
[-C--:B0-----:R-:W-:Y:S02]  /*e3d0*/  IADD3 R8, P1, R241, R2.reuse, RZ ;  /* 0x00000002f1087210 */ /* 0x081fe40007f3e0ff */
[----:B------:R-:W-:Y:S02]  /*e3e0*/  PRMT R201, RZ, 0x7610, R201 ;  /* 0x00007610ffc97816 */ /* 0x000fe400000000c9 */
[----:B------:R-:W-:Y:S01]  /*e3f0*/  PRMT R200, RZ, 0x7610, R200 ;  /* 0x00007610ffc87816 */ /* 0x000fe200000000c8 */
[----:B---3--:R-:W-:Y:S01]  /*e400*/  IMAD.X R9, R207, 0x1, R0, P1 ;  /* 0x00000001cf097824 */ /* 0x008fe200008e0600 */
[----:B------:R0:W-:Y:S04]  /*e410*/  STL [R1+0xc40], R207 ;  /* 0x000c40cf01007387 */ /* 0x0001e80000100800 */
[----:B------:R2:W3:Y:S04]  /*e420*/  @!P0 LDG.E.U16 R202, desc[UR30][R8.64] ;  /* 0x0000001e08ca8981 */ /* 0x0004e8000c1e1500 */
[----:B0-----:R-:W3:Y:S01]  /*e430*/  LDL.LU R207, [R1+0x928] ;  /* 0x0009280001cf7983 */ /* 0x001ee20000300800 */
[----:B--2---:R-:W-:-:S03]  /*e440*/  IADD3 R8, P1, R4, R2, RZ ;  /* 0x0000000204087210 */ /* 0x004fc60007f3e0ff */
[----:B------:R0:W-:Y:S04]  /*e450*/  STL [R1+0xc44], R4 ;  /* 0x000c440401007387 */ /* 0x0001e80000100800 */
[----:B0-----:R-:W2:Y:S01]  /*e460*/  LDL.LU R4, [R1+0x810] ;  /* 0x0008100001047983 */ /* 0x001ea20000300800 */
[----:B----4-:R-:W-:-:S03]  /*e470*/  IMAD.X R9, R5, 0x1, R0, P1 ;  /* 0x0000000105097824 */ /* 0x010fc600008e0600 */
[----:B------:R0:W-:Y:S04]  /*e480*/  STL [R1+0xc48], R5 ;  /* 0x000c480501007387 */ /* 0x0001e80000100800 */
[----:B------:R1:W4:Y:S04]  /*e490*/  @!P0 LDG.E.U16 R201, desc[UR30][R8.64] ;  /* 0x0000001e08c98981 */ /* 0x000328000c1e1500 */
[----:B0-----:R-:W4:Y:S01]  /*e4a0*/  LDL.LU R5, [R1+0x924] ;  /* 0x0009240001057983 */ /* 0x001f220000300800 */
[----:B-1----:R-:W-:-:S03]  /*e4b0*/  IADD3 R8, P1, R7, R2, RZ ;  /* 0x0000000207087210 */ /* 0x002fc60007f3e0ff */
[----:B------:R0:W-:Y:S04]  /*e4c0*/  STL [R1+0xc4c], R7 ;  /* 0x000c4c0701007387 */ /* 0x0001e80000100800 */
[----:B0-----:R-:W4:Y:S01]  /*e4d0*/  LDL.LU R7, [R1+0x808] ;  /* 0x0008080001077983 */ /* 0x001f220000300800 */
[----:B------:R-:W-:-:S03]  /*e4e0*/  IMAD.X R9, R6, 0x1, R0, P1 ;  /* 0x0000000106097824 */ /* 0x000fc600008e0600 */
[----:B------:R0:W-:Y:S04]  /*e4f0*/  STL [R1+0xc50], R6 ;  /* 0x000c500601007387 */ /* 0x0001e80000100800 */
[----:B------:R1:W4:Y:S04]  /*e500*/  @!P0 LDG.E.U16 R200, desc[UR30][R8.64] ;  /* 0x0000001e08c88981 */ /* 0x000328000c1e1500 */
[----:B0-----:R-:W4:Y:S01]  /*e510*/  LDL.LU R6, [R1+0x850] ;  /* 0x0008500001067983 */ /* 0x001f220000300800 */
[----:B-1----:R-:W-:-:S03]  /*e520*/  IADD3 R8, P1, R12, R2, RZ ;  /* 0x000000020c087210 */ /* 0x002fc60007f3e0ff */
[----:B------:R0:W-:Y:S04]  /*e530*/  STL [R1+0xc54], R12 ;  /* 0x000c540c01007387 */ /* 0x0001e80000100800 */
[----:B0-----:R-:W4:Y:S01]  /*e540*/  LDL.LU R12, [R1+0x72c] ;  /* 0x00072c00010c7983 */ /* 0x001f220000300800 */
[----:B------:R-:W-:Y:S01]  /*e550*/  PRMT R199, RZ, 0x7610, R199 ;  /* 0x00007610ffc77816 */ /* 0x000fe200000000c7 */
[----:B------:R-:W-:Y:S02]  /*e560*/  IMAD.X R9, R151, 0x1, R0, P1 ;  /* 0x0000000197097824 */ /* 0x000fe400008e0600 */
[----:B------:R-:W4:Y:S04]  /*e570*/  LDL R241, [R1+0x920] ;  /* 0x0009200001f17983 */ /* 0x000f280000100800 */
[----:B------:R-:W4:Y:S04]  /*e580*/  LDL R151, [R1+0x7ec] ;  /* 0x0007ec0001977983 */ /* 0x000f280000100800 */
[----:B------:R3:W4:Y:S01]  /*e590*/  @!P0 LDG.E.U16 R199, desc[UR30][R8.64] ;  /* 0x0000001e08c78981 */ /* 0x000722000c1e1500 */
[----:B------:R-:W-:-:S02]  /*e5a0*/  PRMT R198, RZ, 0x7610, R198 ;  /* 0x00007610ffc67816 */ /* 0x000fc400000000c6 */
[----:B------:R-:W-:Y:S02]  /*e5b0*/  PRMT R197, RZ, 0x7610, R197 ;  /* 0x00007610ffc57816 */ /* 0x000fe400000000c5 */
[----:B---3--:R-:W-:Y:S01]  /*e5c0*/  IADD3 R8, P1, R207, R2, RZ ;  /* 0x00000002cf087210 */ /* 0x008fe20007f3e0ff */
[----:B------:R0:W-:Y:S04]  /*e5d0*/  STL [R1+0xc58], R207 ;  /* 0x000c58cf01007387 */ /* 0x0001e80000100800 */
[----:B0-----:R-:W3:Y:S01]  /*e5e0*/  LDL.LU R207, [R1+0x728] ;  /* 0x0007280001cf7983 */ /* 0x001ee20000300800 */
[----:B--2---:R-:W-:-:S03]  /*e5f0*/  IMAD.X R9, R4, 0x1, R0, P1 ;  /* 0x0000000104097824 */ /* 0x004fc600008e0600 */
[----:B------:R0:W-:Y:S04]  /*e600*/  STL [R1+0xc5c], R4 ;  /* 0x000c5c0401007387 */ /* 0x0001e80000100800 */
[----:B------:R4:W2:Y:S04]  /*e610*/  @!P0 LDG.E.U16 R198, desc[UR30][R8.64] ;  /* 0x0000001e08c68981 */ /* 0x0008a8000c1e1500 */
[----:B0-----:R-:W2:Y:S01]  /*e620*/  LDL.LU R4, [R1+0x91c] ;  /* 0x00091c0001047983 */ /* 0x001ea20000300800 */
[----:B----4-:R-:W-:-:S03]  /*e630*/  IADD3 R8, P1, R5, R2, RZ ;  /* 0x0000000205087210 */ /* 0x010fc60007f3e0ff */
        /* <DEDUP_REMOVED lines=11> */
[----:B0-----:R-:W4:Y:S01]  /*e6f0*/  LDL.LU R12, [R1+0x914] ;  /* 0x00091400010c7983 */ /* 0x001f220000300800 */
[----:B------:R-:W-:-:S06]  /*e700*/  PRMT R196, RZ, 0x7610, R196 ;  /* 0x00007610ffc47816 */ /* 0x000fcc00000000c4 */
[----:B------:R0:W4:Y:S04]  /*e710*/  @!P0 LDG.E.U16 R196, desc[UR30][R8.64] ;  /* 0x0000001e08c48981 */ /* 0x000128000c1e1500 */
[----:B------:R1:W-:Y:S01]  /*e720*/  STS.U16 [R3+UR28+0x800], R195 ;  /* 0x000800c303007988 */ /* 0x0003e2000800041c */
[----:B0-----:R-:W-:Y:S02]  /*e730*/  IADD3 R8, P1, R241, R2, RZ ;  /* 0x00000002f1087210 */ /* 0x001fe40007f3e0ff */
[----:B-1----:R-:W-:Y:S01]  /*e740*/  PRMT R195, RZ, 0x7610, R195 ;  /* 0x00007610ffc37816 */ /* 0x002fe200000000c3 */
[----:B------:R0:W-:Y:S02]  /*e750*/  STS.U16 [R3+UR28+0xa00], R194 ;  /* 0x000a00c203007988 */ /* 0x0001e4000800041c */
[----:B0-----:R-:W-:-:S02]  /*e760*/  PRMT R194, RZ, 0x7610, R194 ;  /* 0x00007610ffc27816 */ /* 0x001fc400000000c2 */
[----:B------:R0:W-:Y:S02]  /*e770*/  STS.U16 [R3+UR28+0xc00], R193 ;  /* 0x000c00c103007988 */ /* 0x0001e4000800041c */
[----:B0-----:R-:W-:Y:S01]  /*e780*/  PRMT R193, RZ, 0x7610, R193 ;  /* 0x00007610ffc17816 */ /* 0x001fe200000000c1 */
        /* <DEDUP_REMOVED lines=22> */
[----:B------:R0:W-:Y:S04]  /*e8f0*/  STS.U16 [R3+UR28+0xe00], R192 ;  /* 0x000e00c003007988 */ /* 0x0001e8000800041c */
[----:B------:R-:W4:Y:S04]  /*e900*/  LDL R241, [R1+0x7cc] ;  /* 0x0007cc0001f17983 */ /* 0x000f280000100800 */
[----:B------:R-:W4:Y:S01]  /*e910*/  LDL R151, [R1+0x600] ;  /* 0x0006000001977983 */ /* 0x000f220000100800 */
[----:B0-----:R-:W-:-:S03]  /*e920*/  PRMT R192, RZ, 0x7610, R192 ;  /* 0x00007610ffc07816 */ /* 0x001fc600000000c0 */
[----:B------:R0:W-:Y:S04]  /*e930*/  STS.U16 [R3+UR28+0x1000], R191 ;  /* 0x001000bf03007988 */ /* 0x0001e8000800041c */
[----:B------:R3:W4:Y:S01]  /*e940*/  @!P0 LDG.E.U16 R192, desc[UR30][R8.64] ;  /* 0x0000001e08c08981 */ /* 0x000722000c1e1500 */
[----:B0-----:R-:W-:-:S03]  /*e950*/  PRMT R191, RZ, 0x7610, R191 ;  /* 0x00007610ffbf7816 */ /* 0x001fc600000000bf */
[----:B------:R0:W-:Y:S02]  /*e960*/  STS.U16 [R3+UR28+0x1200], R190 ;  /* 0x001200be03007988 */ /* 0x0001e4000800041c */
[----:B0-----:R-:W-:Y:S02]  /*e970*/  PRMT R190, RZ, 0x7610, R190 ;  /* 0x00007610ffbe7816 */ /* 0x001fe400000000be */
        /* <DEDUP_REMOVED lines=19> */
[----:B0-----:R-:W4:Y:S04]  /*eab0*/  LDL.LU R12, [R1+0x7b4] ;  /* 0x0007b400010c7983 */ /* 0x001f280000300800 */
[----:B------:R0:W-:Y:S02]  /*eac0*/  STS.U16 [R3+UR28+0x1400], R189 ;  /* 0x001400bd03007988 */ /* 0x0001e4000800041c */
[----:B0-----:R-:W-:-:S02]  /*ead0*/  PRMT R189, RZ, 0x7610, R189 ;  /* 0x00007610ffbd7816 */ /* 0x001fc400000000bd */
[----:B------:R0:W-:Y:S04]  /*eae0*/  STS.U16 [R3+UR28+0x1600], R188 ;  /* 0x001600bc03007988 */ /* 0x0001e8000800041c */
[----:B------:R1:W4:Y:S01]  /*eaf0*/  @!P0 LDG.E.U16 R189, desc[UR30][R8.64] ;  /* 0x0000001e08bd8981 */ /* 0x000322000c1e1500 */
[----:B0-----:R-:W-:Y:S02]  /*eb00*/  PRMT R188, RZ, 0x7610, R188 ;  /* 0x00007610ffbc7816 */ /* 0x001fe400000000bc */
[----:B-1----:R-:W-:Y:S01]  /*eb10*/  IADD3 R8, P1, R241, R2, RZ ;  /* 0x00000002f1087210 */ /* 0x002fe20007f3e0ff */
        /* <DEDUP_REMOVED lines=11> */
[----:B----4-:R-:W-:-:S05]  /*ebd0*/  IMAD.X R9, R5, 0x1, R0, P1 ;  /* 0x0000000105097824 */ /* 0x010fca00008e0600 */
[----:B------:R0:W4:Y:S02]  /*ebe0*/  @!P0 LDG.E.U16 R187, desc[UR30][R8.64] ;  /* 0x0000001e08bb8981 */ /* 0x000124000c1e1500 */
[----:B0-----:R-:W-:Y:S02]  /*ebf0*/  IADD3 R8, P1, R7, R2, RZ ;  /* 0x0000000207087210 */ /* 0x001fe40007f3e0ff */
[----:B------:R0:W-:Y:S04]  /*ec00*/  STL [R1+0xca8], R5 ;  /* 0x000ca80501007387 */ /* 0x0001e80000100800 */
[----:B0-----:R-:W4:Y:S01]  /*ec10*/  LDL.LU R5, [R1+0x79c] ;  /* 0x00079c0001057983 */ /* 0x001f220000300800 */
[----:B------:R-:W-:-:S03]  /*ec20*/  IMAD.X R9, R6, 0x1, R0, P1 ;  /* 0x0000000106097824 */ /* 0x000fc600008e0600 */
[----:B------:R-:W-:Y:S04]  /*ec30*/  STL [R1+0xcac], R7 ;  /* 0x000cac0701007387 */ /* 0x000fe80000100800 */
[----:B------:R0:W4:Y:S04]  /*ec40*/  @!P0 LDG.E.U16 R186, desc[UR30][R8.64] ;  /* 0x0000001e08ba8981 */ /* 0x000128000c1e1500 */
[----:B------:R-:W-:Y:S01]  /*ec50*/  STL [R1+0xcb0], R6 ;  /* 0x000cb00601007387 */ /* 0x000fe20000100800 */
[----:B0-----:R-:W-:-:S03]  /*ec60*/  IADD3 R8, P1, R12, R2, RZ ;  /* 0x000000020c087210 */ /* 0x001fc60007f3e0ff */
[----:B------:R0:W-:Y:S02]  /*ec70*/  STL [R1+0xcb4], R12 ;  /* 0x000cb40c01007387 */ /* 0x0001e40000100800 */
[----:B------:R-:W-:Y:S02]  /*ec80*/  IMAD.X R9, R151, 0x1, R0, P1 ;  /* 0x0000000197097824 */ /* 0x000fe400008e0600 */
[----:B------:R-:W4:Y:S04]  /*ec90*/  LDL R151, [R1+0x77c] ;  /* 0x00077c0001977983 */ /* 0x000f280000100800 */
[----:B0-----:R-:W4:Y:S04]  /*eca0*/  LDL.LU R12, [R1+0x784] ;  /* 0x00078400010c7983 */ /* 0x001f280000300800 */
        /* <DEDUP_REMOVED lines=13> */
[----:B------:R0:W-:Y:S02]  /*ed80*/  STS.U16 [R3+UR28+0x3600], R180 ;  /* 0x003600b403007988 */ /* 0x0001e4000800041c */
[----:B0-----:R-:W-:Y:S02]  /*ed90*/  PRMT R180, RZ, 0x7610, R180 ;  /* 0x00007610ffb47816 */ /* 0x001fe400000000b4 */
[----:B------:R0:W-:Y:S02]  /*eda0*/  STS.U16 [R3+UR28+0x3800], R179 ;  /* 0x003800b303007988 */ /* 0x0001e4000800041c */
[----:B0-----:R-:W-:Y:S02]  /*edb0*/  PRMT R179, RZ, 0x7610, R179 ;  /* 0x00007610ffb37816 */ /* 0x001fe400000000b3 */
[----:B---3--:R-:W-:-:S05]  /*edc0*/  IADD3 R8, P1, R207, R2, RZ ;  /* 0x00000002cf087210 */ /* 0x008fca0007f3e0ff */
[----:B------:R-:W-:-:S05]  /*edd0*/  IMAD.X R9, R252, 0x1, R0, P1 ;  /* 0x00000001fc097824 */ /* 0x000fca00008e0600 */
[----:B------:R2:W3:Y:S02]  /*ede0*/  @!P0 LDG.E.U16 R184, desc[UR30][R8.64] ;  /* 0x0000001e08b88981 */ /* 0x0004e4000c1e1500 */
[----:B--2---:R-:W-:-:S05]  /*edf0*/  IADD3 R8, P1, R4, R2, RZ ;  /* 0x0000000204087210 */ /* 0x004fca0007f3e0ff */
[----:B------:R-:W-:-:S05]  /*ee00*/  IMAD.X R9, R251, 0x1, R0, P1 ;  /* 0x00000001fb097824 */ /* 0x000fca00008e0600 */
[----:B------:R4:W2:Y:S02]  /*ee10*/  @!P0 LDG.E.U16 R183, desc[UR30][R8.64] ;  /* 0x0000001e08b78981 */ /* 0x0008a4000c1e1500 */
[----:B----4-:R-:W-:-:S05]  /*ee20*/  IADD3 R8, P1, R5, R2, RZ ;  /* 0x0000000205087210 */ /* 0x010fca0007f3e0ff */
[----:B------:R-:W-:-:S05]  /*ee30*/  IMAD.X R9, R250, 0x1, R0, P1 ;  /* 0x00000001fa097824 */ /* 0x000fca00008e0600 */
[----:B------:R0:W4:Y:S04]  /*ee40*/  @!P0 LDG.E.U16 R182, desc[UR30][R8.64] ;  /* 0x0000001e08b68981 */ /* 0x000128000c1e1500 */
[----:B------:R1:W-:Y:S04]  /*ee50*/  STL [R1+0xcb8], R207 ;  /* 0x000cb8cf01007387 */ /* 0x0003e80000100800 */
[----:B-1----:R-:W3:Y:S01]  /*ee60*/  LDL.LU R207, [R1+0x774] ;  /* 0x0007740001cf7983 */ /* 0x002ee20000300800 */
[----:B0-----:R-:W-:-:S05]  /*ee70*/  IADD3 R8, P1, R7, R2, RZ ;  /* 0x0000000207087210 */ /* 0x001fca0007f3e0ff */
[----:B------:R-:W-:-:S05]  /*ee80*/  IMAD.X R9, R249, 0x1, R0, P1 ;  /* 0x00000001f9097824 */ /* 0x000fca00008e0600 */
[----:B------:R0:W4:Y:S04]  /*ee90*/  @!P0 LDG.E.U16 R181, desc[UR30][R8.64] ;  /* 0x0000001e08b58981 */ /* 0x000128000c1e1500 */
[----:B------:R1:W-:Y:S01]  /*eea0*/  STL [R1+0xcbc], R252 ;  /* 0x000cbcfc01007387 */ /* 0x0003e20000100800 */
[----:B0-----:R-:W-:-:S03]  /*eeb0*/  IADD3 R8, P1, R6, R2, RZ ;  /* 0x0000000206087210 */ /* 0x001fc60007f3e0ff */
[----:B-1----:R-:W2:Y:S02]  /*eec0*/  LDL.LU R252, [R1+0x76c] ;  /* 0x00076c0001fc7983 */ /* 0x002ea40000300800 */
[----:B------:R-:W-:Y:S02]  /*eed0*/  IMAD.X R9, R248, 0x1, R0, P1 ;  /* 0x00000001f8097824 */ /* 0x000fe400008e0600 */
[----:B------:R0:W-:Y:S04]  /*eee0*/  STL [R1+0xcc0], R4 ;  /* 0x000cc00401007387 */ /* 0x0001e80000100800 */
[----:B------:R1:W4:Y:S04]  /*eef0*/  @!P0 LDG.E.U16 R180, desc[UR30][R8.64] ;  /* 0x0000001e08b48981 */ /* 0x000328000c1e1500 */
[----:B0-----:R-:W4:Y:S04]  /*ef00*/  LDL.LU R4, [R1+0x764] ;  /* 0x0007640001047983 */ /* 0x001f280000300800 */
[----:B------:R-:W-:Y:S01]  /*ef10*/  STL [R1+0xcc4], R251 ;  /* 0x000cc4fb01007387 */ /* 0x000fe20000100800 */
[----:B-1----:R-:W-:-:S03]  /*ef20*/  IADD3 R8, P1, R12, R2, RZ ;  /* 0x000000020c087210 */ /* 0x002fc60007f3e0ff */
[----:B------:R-:W-:Y:S04]  /*ef30*/  STL [R1+0xcc8], R5 ;  /* 0x000cc80501007387 */ /* 0x000fe80000100800 */
[----:B------:R-:W-:Y:S04]  /*ef40*/  STL [R1+0xedc], R250 ;  /* 0x000edcfa01007387 */ /* 0x000fe80000100800 */
[----:B------:R-:W-:Y:S04]  /*ef50*/  STL [R1+0xee0], R7 ;  /* 0x000ee00701007387 */ /* 0x000fe80000100800 */
[----:B------:R-:W-:Y:S01]  /*ef60*/  STL [R1+0xee4], R249 ;  /* 0x000ee4f901007387 */ /* 0x000fe20000100800 */
[----:B------:R-:W-:-:S03]  /*ef70*/  IMAD.X R9, R247, 0x1, R0, P1 ;  /* 0x00000001f7097824 */ /* 0x000fc600008e0600 */
[----:B------:R-:W-:Y:S04]  /*ef80*/  STL [R1+0xee8], R6 ;  /* 0x000ee80601007387 */ /* 0x000fe80000100800 */
[----:B------:R-:W-:Y:S04]  /*ef90*/  STL [R1+0xeec], R248 ;  /* 0x000eecf801007387 */ /* 0x000fe80000100800 */
[----:B------:R-:W-:Y:S04]  /*efa0*/  STL [R1+0xef0], R12 ;  /* 0x000ef00c01007387 */ /* 0x000fe80000100800 */
[----:B------:R0:W-:Y:S04]  /*efb0*/  STL [R1+0xef4], R247 ;  /* 0x000ef4f701007387 */ /* 0x0001e80000100800 */
[----:B------:R1:W4:Y:S04]  /*efc0*/  @!P0 LDG.E.U16 R179, desc[UR30][R8.64] ;  /* 0x0000001e08b38981 */ /* 0x000328000c1e1500 */
[----:B0-----:R-:W4:Y:S04]  /*efd0*/  LDL.LU R247, [R1+0x6f0] ;  /* 0x0006f00001f77983 */ /* 0x001f280000300800 */
[----:B------:R-:W4:Y:S04]  /*efe0*/  LDL.LU R12, [R1+0x6f8] ;  /* 0x0006f800010c7983 */ /* 0x000f280000300800 */
[----:B------:R-:W4:Y:S04]  /*eff0*/  LDL.LU R248, [R1+0x700] ;  /* 0x0007000001f87983 */ /* 0x000f280000300800 */
[----:B------:R-:W4:Y:S01]  /*f000*/  LDL.LU R6, [R1+0x708] ;  /* 0x0007080001067983 */ /* 0x000f220000300800 */
[----:B-1----:R-:W-:-:S03]  /*f010*/  IADD3 R8, P1, R151, R2, RZ ;  /* 0x0000000297087210 */ /* 0x002fc60007f3e0ff */
[----:B------:R-:W4:Y:S04]  /*f020*/  LDL.LU R249, [R1+0x710] ;  /* 0x0007100001f97983 */ /* 0x000f280000300800 */
[----:B------:R-:W4:Y:S04]  /*f030*/  LDL.LU R7, [R1+0x718] ;  /* 0x0007180001077983 */ /* 0x000f280000300800 */
[----:B------:R-:W4:Y:S04]  /*f040*/  LDL.LU R250, [R1+0x720] ;  /* 0x0007200001fa7983 */ /* 0x000f280000300800 */
[----:B------:R-:W4:Y:S04]  /*f050*/  LDL.LU R241, [R1+0x734] ;  /* 0x0007340001f17983 */ /* 0x000f280000300800 */
[----:B------:R-:W4:Y:S04]  /*f060*/  LDL.LU R151, [R1+0x74c] ;  /* 0x00074c0001977983 */ /* 0x000f280000300800 */
[----:B------:R-:W4:Y:S04]  /*f070*/  LDL.LU R5, [R1+0x754] ;  /* 0x0007540001057983 */ /* 0x000f280000300800 */
[----:B------:R-:W4:Y:S01]  /*f080*/  LDL.LU R251, [R1+0x75c] ;  /* 0x00075c0001fb7983 */ /* 0x000f220000300800 */
[----:B------:R-:W-:-:S03]  /*f090*/  IMAD.X R9, R246, 0x1, R0, P1 ;  /* 0x00000001f6097824 */ /* 0x000fc600008e0600 */
[----:B------:R0:W-:Y:S02]  /*f0a0*/  STS.U16 [R3+UR28+0x3a00], R178 ;  /* 0x003a00b203007988 */ /* 0x0001e4000800041c */
[----:B0-----:R-:W-:Y:S02]  /*f0b0*/  PRMT R178, RZ, 0x7610, R178 ;  /* 0x00007610ffb27816 */ /* 0x001fe400000000b2 */
[----:B------:R0:W-:Y:S04]  /*f0c0*/  STS.U16 [R3+UR28], R174 ;  /* 0x000000ae03007988 */ /* 0x0001e8000800041c */
[----:B------:R3:W4:Y:S01]  /*f0d0*/  @!P0 LDG.E.U16 R178, desc[UR30][R8.64] ;  /* 0x0000001e08b28981 */ /* 0x000722000c1e1500 */
[----:B0-----:R-:W-:Y:S02]  /*f0e0*/  PRMT R174, RZ, 0x7610, R174 ;  /* 0x00007610ffae7816 */ /* 0x001fe400000000ae */
[----:B------:R-:W-:Y:S01]  /*f0f0*/  PRMT R173, RZ, 0x7610, R173 ;  /* 0x00007610ffad7816 */ /* 0x000fe200000000ad */
[----:B------:R0:W-:Y:S02]  /*f100*/  STS.U16 [R3+UR28+0x3c00], R172 ;  /* 0x003c00ac03007988 */ /* 0x0001e4000800041c */
[----:B0-----:R-:W-:-:S02]  /*f110*/  PRMT R172, RZ, 0x7610, R172 ;  /* 0x00007610ffac7816 */ /* 0x001fc400000000ac */
[----:B------:R0:W-:Y:S04]  /*f120*/  STS.U16 [R3+UR28+0x3e00], R171 ;  /* 0x003e00ab03007988 */ /* 0x0001e8000800041c */
[----:B------:R1:W-:Y:S01]  /*f130*/  STL [R1+0xef8], R246 ;  /* 0x000ef8f601007387 */ /* 0x0003e20000100800 */
[----:B0-----:R-:W-:-:S03]  /*f140*/  PRMT R171, RZ, 0x7610, R171 ;  /* 0x00007610ffab7816 */ /* 0x001fc600000000ab */
[----:B-1----:R-:W4:Y:S01]  /*f150*/  LDL.LU R246, [R1+0x6e8] ;  /* 0x0006e80001f67983 */ /* 0x002f220000300800 */
[----:B------:R-:W-:Y:S02]  /*f160*/  PRMT R170, RZ, 0x7610, R170 ;  /* 0x00007610ffaa7816 */ /* 0x000fe400000000aa */
        /* <DEDUP_REMOVED lines=10> */
[----:B-1----:R-:W3:Y:S04]  /*f210*/  LDL.LU R207, [R1+0x6e0] ;  /* 0x0006e00001cf7983 */ /* 0x002ee80000300800 */
[----:B------:R1:W-:Y:S04]  /*f220*/  STL [R1+0xf00], R245 ;  /* 0x000f00f501007387 */ /* 0x0003e80000100800 */
[----:B-1----:R-:W2:Y:S04]  /*f230*/  LDL.LU R245, [R1+0x6d8] ;  /* 0x0006d80001f57983 */ /* 0x002ea80000300800 */
[----:B------:R1:W-:Y:S04]  /*f240*/  STL [R1+0xf04], R252 ;  /* 0x000f04fc01007387 */ /* 0x0003e80000100800 */
[----:B-1----:R-:W4:Y:S04]  /*f250*/  LDL.LU R252, [R1+0x6d0] ;  /* 0x0006d00001fc7983 */ /* 0x002f280000300800 */
[----:B------:R1:W-:Y:S04]  /*f260*/  STL [R1+0xf08], R244 ;  /* 0x000f08f401007387 */ /* 0x0003e80000100800 */
[----:B-1----:R-:W4:Y:S01]  /*f270*/  LDL.LU R244, [R1+0x6c8] ;  /* 0x0006c80001f47983 */ /* 0x002f220000300800 */
[----:B0-----:R-:W-:-:S05]  /*f280*/  IADD3 R8, P1, R251, R2, RZ ;  /* 0x00000002fb087210 */ /* 0x001fca0007f3e0ff */
[----:B------:R-:W-:Y:S01]  /*f290*/  IMAD.X R9, R242, 0x1, R0, P1 ;  /* 0x00000001f2097824 */ /* 0x000fe200008e0600 */
[----:B------:R0:W-:Y:S04]  /*f2a0*/  STL [R1+0xf0c], R4 ;  /* 0x000f0c0401007387 */ /* 0x0001e80000100800 */
[----:B------:R1:W4:Y:S04]  /*f2b0*/  @!P0 LDG.E.U16 R171, desc[UR30][R8.64] ;  /* 0x0000001e08ab8981 */ /* 0x000328000c1e1500 */
[----:B0-----:R-:W4:Y:S01]  /*f2c0*/  LDL.LU R4, [R1+0x6c0] ;  /* 0x0006c00001047983 */ /* 0x001f220000300800 */
[----:B-1----:R-:W-:-:S03]  /*f2d0*/  IADD3 R8, P1, R5, R2, RZ ;  /* 0x0000000205087210 */ /* 0x002fc60007f3e0ff */
[----:B------:R0:W-:Y:S02]  /*f2e0*/  STL [R1+0xf10], R243 ;  /* 0x000f10f301007387 */ /* 0x0001e40000100800 */
[----:B------:R-:W-:-:S05]  /*f2f0*/  IMAD.X R9, R240, 0x1, R0, P1 ;  /* 0x00000001f0097824 */ /* 0x000fca00008e0600 */
[----:B------:R1:W4:Y:S04]  /*f300*/  @!P0 LDG.E.U16 R170, desc[UR30][R8.64] ;  /* 0x0000001e08aa8981 */ /* 0x000328000c1e1500 */
[----:B0-----:R-:W4:Y:S04]  /*f310*/  LDL.LU R243, [R1+0x6b8] ;  /* 0x0006b80001f37983 */ /* 0x001f280000300800 */
[----:B------:R0:W-:Y:S01]  /*f320*/  STL [R1+0xf14], R251 ;  /* 0x000f14fb01007387 */ /* 0x0001e20000100800 */
[----:B-1----:R-:W-:Y:S01]  /*f330*/  IMAD.MOV.U32 R9, RZ, RZ, R232 ;  /* 0x000000ffff097224 */ /* 0x002fe200078e00e8 */
[----:B------:R-:W-:-:S02]  /*f340*/  IADD3 R8, P1, R151, R2, RZ ;  /* 0x0000000297087210 */ /* 0x000fc40007f3e0ff */
[----:B0-----:R-:W4:Y:S04]  /*f350*/  LDL.LU R251, [R1+0x6b0] ;  /* 0x0006b00001fb7983 */ /* 0x001f280000300800 */
[----:B------:R0:W-:Y:S04]  /*f360*/  STL [R1+0xf18], R242 ;  /* 0x000f18f201007387 */ /* 0x0001e80000100800 */
[----:B0-----:R-:W4:Y:S04]  /*f370*/  LDL.LU R242, [R1+0x6a8] ;  /* 0x0006a80001f27983 */ /* 0x001f280000300800 */
[----:B------:R0:W-:Y:S04]  /*f380*/  STL [R1+0xf1c], R5 ;  /* 0x000f1c0501007387 */ /* 0x0001e80000100800 */
[----:B0-----:R-:W4:Y:S04]  /*f390*/  LDL.LU R5, [R1+0x6a0] ;  /* 0x0006a00001057983 */ /* 0x001f280000300800 */
[----:B------:R-:W3:Y:S04]  /*f3a0*/  LDL.LU R232, [R1+0xff8] ;  /* 0x000ff80001e87983 */ /* 0x000ee80000300800 */
[----:B------:R0:W-:Y:S02]  /*f3b0*/  STL.64 [R1+0xed0], R150 ;  /* 0x000ed09601007387 */ /* 0x0001e40000100a00 */
[----:B0-----:R-:W-:-:S02]  /*f3c0*/  IMAD.MOV.U32 R150, RZ, RZ, R231 ;  /* 0x000000ffff967224 */ /* 0x001fc400078e00e7 */
[----:B------:R-:W2:Y:S01]  /*f3d0*/  LDL.LU R231, [R1+0xff4] ;  /* 0x000ff40001e77983 */ /* 0x000ea20000300800 */
[----:B------:R-:W-:-:S03]  /*f3e0*/  IMAD.MOV.U32 R151, RZ, RZ, R230 ;  /* 0x000000ffff977224 */ /* 0x000fc600078e00e6 */
[----:B------:R-:W4:Y:S04]  /*f3f0*/  LDL.LU R230, [R1+0xff0] ;  /* 0x000ff00001e67983 */ /* 0x000f280000300800 */
[----:B------:R0:W-:Y:S04]  /*f400*/  STL.64 [R1+0xec8], R148 ;  /* 0x000ec89401007387 */ /* 0x0001e80000100a00 */
[----:B0-----:R-:W3:Y:S04]  /*f410*/  LDL.LU R148, [R1+0x73c] ;  /* 0x00073c0001947983 */ /* 0x001ee80000300800 */
[----:B------:R-:W2:Y:S04]  /*f420*/  LDL.LU R149, [R1+0x744] ;  /* 0x0007440001957983 */ /* 0x000ea80000300800 */
[----:B------:R0:W-:Y:S02]  /*f430*/  STL.64 [R1+0xec0], R146 ;  /* 0x000ec09201007387 */ /* 0x0001e40000100a00 */
[----:B0-----:R-:W-:-:S02]  /*f440*/  IMAD.MOV.U32 R146, RZ, RZ, R229 ;  /* 0x000000ffff927224 */ /* 0x001fc400078e00e5 */
[----:B------:R-:W4:Y:S01]  /*f450*/  LDL.LU R229, [R1+0xfec] ;  /* 0x000fec0001e57983 */ /* 0x000f220000300800 */
[----:B------:R-:W-:-:S03]  /*f460*/  IMAD.MOV.U32 R147, RZ, RZ, R228 ;  /* 0x000000ffff937224 */ /* 0x000fc600078e00e4 */
[----:B------:R-:W4:Y:S04]  /*f470*/  LDL.LU R228, [R1+0xfe8] ;  /* 0x000fe80001e47983 */ /* 0x000f280000300800 */
[----:B------:R0:W-:Y:S02]  /*f480*/  STL.64 [R1+0xeb8], R144 ;  /* 0x000eb89001007387 */ /* 0x0001e40000100a00 */
[----:B0-----:R-:W-:Y:S02]  /*f490*/  IMAD.MOV.U32 R145, RZ, RZ, R227 ;  /* 0x000000ffff917224 */ /* 0x001fe400078e00e3 */
[----:B------:R-:W4:Y:S04]  /*f4a0*/  LDL.LU R227, [R1+0xfe4] ;  /* 0x000fe40001e37983 */ /* 0x000f280000300800 */
[----:B------:R-:W4:Y:S04]  /*f4b0*/  LDL.LU R144, [R1+0x698] ;  /* 0x0006980001907983 */ /* 0x000f280000300800 */
[----:B------:R0:W-:Y:S02]  /*f4c0*/  STL.64 [R1+0xeb0], R142 ;  /* 0x000eb08e01007387 */ /* 0x0001e40000100a00 */
[----:B0-----:R-:W-:-:S02]  /*f4d0*/  IMAD.MOV.U32 R142, RZ, RZ, R226 ;  /* 0x000000ffff8e7224 */ /* 0x001fc400078e00e2 */
[----:B------:R-:W4:Y:S04]  /*f4e0*/  LDL.LU R226, [R1+0xfe0] ;  /* 0x000fe00001e27983 */ /* 0x000f280000300800 */
[----:B------:R0:W-:Y:S02]  /*f4f0*/  STL.64 [R1+0xea8], R140 ;  /* 0x000ea88c01007387 */ /* 0x0001e40000100a00 */
[----:B0-----:R-:W-:Y:S02]  /*f500*/  IMAD.MOV.U32 R141, RZ, RZ, R225 ;  /* 0x000000ffff8d7224 */ /* 0x001fe400078e00e1 */
[----:B------:R-:W4:Y:S01]  /*f510*/  LDL.LU R225, [R1+0xfdc] ;  /* 0x000fdc0001e17983 */ /* 0x000f220000300800 */
[----:B------:R-:W-:-:S03]  /*f520*/  IMAD.MOV.U32 R140, RZ, RZ, R224 ;  /* 0x000000ffff8c7224 */ /* 0x000fc600078e00e0 */
        /* <DEDUP_REMOVED lines=33> */
[----:B------:R-:W4:Y:S04]  /*f740*/  LDL.LU R210, [R1+0xfa4] ;  /* 0x000fa40001d27983 */ /* 0x000f280000300800 */
[----:B------:R0:W-:Y:S02]  /*f750*/  STL.64 [R1+0xe68], R124 ;  /* 0x000e687c01007387 */ /* 0x0001e40000100a00 */
[----:B0-----:R-:W-:-:S02]  /*f760*/  IMAD.MOV.U32 R125, RZ, RZ, R209 ;  /* 0x000000ffff7d7224 */ /* 0x001fc400078e00d1 */
[----:B------:R-:W4:Y:S04]  /*f770*/  LDL.LU R209, [R1+0xfa0] ;  /* 0x000fa00001d17983 */ /* 0x000f280000300800 */
[----:B------:R-:W-:Y:S04]  /*f780*/  STL.64 [R1+0xe60], R122 ;  /* 0x000e607a01007387 */ /* 0x000fe80000100a00 */
        /* <DEDUP_REMOVED lines=49> */
[----:B------:R0:W-:Y:S01]  /*faa0*/  STS.U16 [R3+UR28+0x7e00], R177 ;  /* 0x007e00b103007988 */ /* 0x0001e2000800041c */
[----:B------:R-:W-:-:S03]  /*fab0*/  LOP3.LUT R124, R3, 0x20, RZ, 0x3c, !PT ;  /* 0x00000020037c7812 */ /* 0x000fc600078e3cff */
[----:B0-----:R-:W4:Y:S04]  /*fac0*/  LDL.LU R177, [R1+0x690] ;  /* 0x0006900001b17983 */ /* 0x001f280000300800 */
[----:B------:R-:W-:Y:S04]  /*fad0*/  STS.U16 [R3+UR28+0x4000], R167 ;  /* 0x004000a703007988 */ /* 0x000fe8000800041c */
        /* <DEDUP_REMOVED lines=32> */
[----:B------:R0:W-:Y:S04]  /*fce0*/  STS.U16 [R124+UR28+0x500], R203 ;  /* 0x000500cb7c007988 */ /* 0x0001e8000800041c */
[----:B0-----:R-:W4:Y:S04]  /*fcf0*/  LDL.LU R203, [R1+0x688] ;  /* 0x0006880001cb7983 */ /* 0x001f280000300800 */
        /* <DEDUP_REMOVED lines=14> */
[----:B------:R0:W-:Y:S01]  /*fde0*/  STS.U16 [R124+UR28+0x1d00], R191 ;  /* 0x001d00bf7c007988 */ /* 0x0001e2000800041c */
[----:B------:R-:W-:Y:S01]  /*fdf0*/  IMAD.MOV.U32 R126, RZ, RZ, R9 ;  /* 0x000000ffff7e7224 */ /* 0x000fe200078e0009 */
[----:B------:R-:W-:-:S02]  /*fe00*/  PRMT R169, RZ, 0x7610, R169 ;  /* 0x00007610ffa97816 */ /* 0x000fc400000000a9 */
[----:B0-----:R-:W4:Y:S01]  /*fe10*/  LDL.LU R191, [R1+0x668] ;  /* 0x0006680001bf7983 */ /* 0x001f220000300800 */
[----:B------:R-:W-:-:S03]  /*fe20*/  IMAD.X R9, R239, 0x1, R0, P1 ;  /* 0x00000001ef097824 */ /* 0x000fc600008e0600 */
[----:B------:R-:W-:Y:S04]  /*fe30*/  STS.U16 [R124+UR28+0x1f00], R190 ;  /* 0x001f00be7c007988 */ /* 0x000fe8000800041c */
[----:B------:R-:W-:Y:S04]  /*fe40*/  STS.U16 [R124+UR28+0x2100], R189 ;  /* 0x002100bd7c007988 */ /* 0x000fe8000800041c */
[----:B------:R0:W-:Y:S04]  /*fe50*/  STS.U16 [R124+UR28+0x2300], R188 ;  /* 0x002300bc7c007988 */ /* 0x0001e8000800041c */
[----:B------:R2:W4:Y:S04]  /*fe60*/  @!P0 LDG.E.U16 R169, desc[UR30][R8.64] ;  /* 0x0000001e08a98981 */ /* 0x000528000c1e1500 */
[----:B0-----:R-:W4:Y:S01]  /*fe70*/  LDL.LU R188, [R1+0x660] ;  /* 0x0006600001bc7983 */ /* 0x001f220000300800 */
[----:B--2---:R-:W-:-:S03]  /*fe80*/  IADD3 R8, P1, R149, R2, RZ ;  /* 0x0000000295087210 */ /* 0x004fc60007f3e0ff */
[----:B------:R-:W-:Y:S01]  /*fe90*/  STS.U16 [R124+UR28+0x2500], R187 ;  /* 0x002500bb7c007988 */ /* 0x000fe2000800041c */
[----:B------:R-:W-:Y:S01]  /*fea0*/  PRMT R168, RZ, 0x7610, R168 ;  /* 0x00007610ffa87816 */ /* 0x000fe200000000a8 */
[----:B------:R-:W-:Y:S02]  /*feb0*/  IMAD.X R9, R238, 0x1, R0, P1 ;  /* 0x00000001ee097824 */ /* 0x000fe400008e0600 */
[----:B------:R-:W-:Y:S04]  /*fec0*/  STS.U16 [R124+UR28+0x2700], R186 ;  /* 0x002700ba7c007988 */ /* 0x000fe8000800041c */
[----:B------:R0:W-:Y:S04]  /*fed0*/  STS.U16 [R124+UR28+0x2900], R185 ;  /* 0x002900b97c007988 */ /* 0x0001e8000800041c */
[----:B------:R3:W2:Y:S04]  /*fee0*/  @!P0 LDG.E.U16 R168, desc[UR30][R8.64] ;  /* 0x0000001e08a88981 */ /* 0x0006a8000c1e1500 */
[----:B0-----:R-:W2:Y:S01]  /*fef0*/  LDL.LU R185, [R1+0x658] ;  /* 0x0006580001b97983 */ /* 0x001ea20000300800 */
[----:B---3--:R-:W-:-:S02]  /*ff00*/  IADD3 R8, P1, R148, R2, RZ ;  /* 0x0000000294087210 */ /* 0x008fc40007f3e0ff */
[----:B------:R-:W-:-:S03]  /*ff10*/  PRMT R167, RZ, 0x7610, R167 ;  /* 0x00007610ffa77816 */ /* 0x000fc600000000a7 */
[----:B------:R-:W-:-:S05]  /*ff20*/  IMAD.X R9, R237, 0x1, R0, P1 ;  /* 0x00000001ed097824 */ /* 0x000fca00008e0600 */
[----:B------:R0:W3:Y:S01]  /*ff30*/  @!P0 LDG.E.U16 R167, desc[UR30][R8.64] ;  /* 0x0000001e08a78981 */ /* 0x0000e2000c1e1500 */
[----:B------:R-:W-:Y:S02]  /*ff40*/  PRMT R166, RZ, 0x7610, R166 ;  /* 0x00007610ffa67816 */ /* 0x000fe400000000a6 */
[----:B0-----:R-:W-:-:S05]  /*ff50*/  IADD3 R8, P1, R241, R2, RZ ;  /* 0x00000002f1087210 */ /* 0x001fca0007f3e0ff */
        /* <DEDUP_REMOVED lines=24> */
[----:B----4-:R-:W-:-:S05]  /*100e0*/  IMAD.X R9, R230, 0x1, R0, P1 ;  /* 0x00000001e6097824 */ /* 0x010fca00008e0600 */
[----:B------:R0:W4:Y:S01]  /*100f0*/  @!P0 LDG.E.U16 R160, desc[UR30][R8.64] ;  /* 0x0000001e08a08981 */ /* 0x000122000c1e1500 */
[----:B------:R-:W-:Y:S02]  /*10100*/  PRMT R159, RZ, 0x7610, R159 ;  /* 0x00007610ff9f7816 */ /* 0x000fe4000000009f */
[----:B0-----:R-:W-:-:S05]  /*10110*/  IADD3 R8, P1, R247, R2, RZ ;  /* 0x00000002f7087210 */ /* 0x001fca0007f3e0ff */
[----:B------:R-:W-:-:S05]  /*10120*/  IMAD.X R9, R229, 0x1, R0, P1 ;  /* 0x00000001e5097824 */ /* 0x000fca00008e0600 */
        /* <DEDUP_REMOVED lines=74> */
[----:B--2---:R-:W-:-:S05]  /*105d0*/  IADD3 R8, P1, R185, R2, RZ ;  /* 0x00000002b9087210 */ /* 0x004fca0007f3e0ff */
[----:B------:R-:W-:-:S05]  /*105e0*/  IMAD.X R9, R209, 0x1, R0, P1 ;  /* 0x00000001d1097824 */ /* 0x000fca00008e0600 */
[----:B------:R-:W2:Y:S01]  /*105f0*/  @!P0 LDG.E.U16 R10, desc[UR30][R8.64] ;  /* 0x0000001e080a8981 */ /* 0x000ea2000c1e1500 */
[----:B------:R-:W-:Y:S01]  /*10600*/  IMAD.MOV.U32 R143, RZ, RZ, R13 ;  /* 0x000000ffff8f7224 */ /* 0x000fe200078e000d */
[----:B------:R-:W-:Y:S01]  /*10610*/  UMOV UR20, UR8 ;  /* 0x0000000800147c82 */ /* 0x000fe20008000000 */
[----:B------:R-:W-:Y:S01]  /*10620*/  UMOV UR21, UR9 ;  /* 0x0000000900157c82 */ /* 0x000fe20008000000 */
[----:B------:R-:W-:Y:S01]  /*10630*/  STL.64 [R1+0xf98], R150 ;  /* 0x000f989601007387 */ /* 0x000fe20000100a00 */
[----:B------:R-:W-:Y:S01]  /*10640*/  UMOV UR24, UR4 ;  /* 0x0000000400187c82 */ /* 0x000fe20008000000 */
[----:B------:R-:W-:Y:S01]  /*10650*/  UMOV UR25, UR5 ;  /* 0x0000000500197c82 */ /* 0x000fe20008000000 */
[----:B------:R-:W0:Y:S01]  /*10660*/  LDC R13, c[0x0][0x23c] ;  /* 0x00008f00ff0d7b82 */ /* 0x000e220000000800 */
        /* <DEDUP_REMOVED lines=12> */
[----:B------:R-:W-:Y:S04]  /*10730*/  STL [R1+0xf30], R125 ;  /* 0x000f307d01007387 */ /* 0x000fe80000100800 */
[----:B------:R-:W2:Y:S04]  /*10740*/  LDL.LU.64 R24, [R1+0x400] ;  /* 0x0004000001187983 */ /* 0x000ea80000300a00 */
[----:B------:R-:W2:Y:S04]  /*10750*/  LDL.LU.64 R26, [R1+0x408] ;  /* 0x00040800011a7983 */ /* 0x000ea80000300a00 */
[----:B------:R-:W2:Y:S04]  /*10760*/  LDL.LU.64 R28, [R1+0x410] ;  /* 0x00041000011c7983 */ /* 0x000ea80000300a00 */
[----:B------:R-:W2:Y:S04]  /*10770*/  LDL.LU.64 R30, [R1+0x418] ;  /* 0x00041800011e7983 */ /* 0x000ea80000300a00 */
[----:B------:R-:W2:Y:S04]  /*10780*/  LDL.LU.64 R32, [R1+0x420] ;  /* 0x0004200001207983 */ /* 0x000ea80000300a00 */
[----:B------:R-:W2:Y:S04]  /*10790*/  LDL.LU.64 R34, [R1+0x428] ;  /* 0x0004280001227983 */ /* 0x000ea80000300a00 */
[----:B------:R-:W2:Y:S04]  /*107a0*/  LDL.LU.64 R36, [R1+0x430] ;  /* 0x0004300001247983 */ /* 0x000ea80000300a00 */
[----:B------:R-:W-:Y:S04]  /*107b0*/  STS.U16 [R124+UR28+0x2b00], R184 ;  /* 0x002b00b87c007988 */ /* 0x000fe8000800041c */
        /* <DEDUP_REMOVED lines=29> */
[----:B---3--:R-:W-:Y:S04]  /*10990*/  STS.U16 [R124+UR28+0x4700], R167 ;  /* 0x004700a77c007988 */ /* 0x008fe8000800041c */
[----:B------:R-:W3:Y:S04]  /*109a0*/  LDL.LU.64 R68, [R1+0x4b0] ;  /* 0x0004b00001447983 */ /* 0x000ee80000300a00 */
[----:B------:R-:W-:Y:S04]  /*109b0*/  STS.U16 [R124+UR28+0x4900], R166 ;  /* 0x004900a67c007988 */ /* 0x000fe8000800041c */
        /* <DEDUP_REMOVED lines=11> */
[----:B----4-:R-:W-:Y:S04]  /*10a70*/  STS.U16 [R124+UR28+0x5500], R160 ;  /* 0x005500a07c007988 */ /* 0x010fe8000800041c */
        /* <DEDUP_REMOVED lines=39> */
[----:B--2---:R1:W-:Y:S04]  /*10cf0*/  STS.U16 [R124+UR28+0x7d00], R10 ;  /* 0x007d000a7c007988 */ /* 0x0043e8000800041c */
[----:B------:R-:W3:Y:S01]  /*10d00*/  LDL.LU.64 R122, [R1+0x588] ;  /* 0x00058800017a7983 */ /* 0x000ee20000300a00 */
[----:B------:R2:W-:Y:S06]  /*10d10*/  MEMBAR.ALL.CTA ;  /* 0x0000000000007992 */ /* 0x0005ec0000008000 */
[----:B--2---:R-:W2:Y:S04]  /*10d20*/  FENCE.VIEW.ASYNC.S ;  /* 0x00000000000073c6 */ /* 0x004ea80000000000 */
[----:B-1----:R-:W3:Y:S04]  /*10d30*/  LDL.LU.64 R124, [R1+0x590] ;  /* 0x00059000017c7983 */ /* 0x002ee80000300a00 */
[----:B------:R-:W3:Y:S04]  /*10d40*/  LDL.LU.64 R126, [R1+0x598] ;  /* 0x00059800017e7983 */ /* 0x000ee80000300a00 */
        /* <DEDUP_REMOVED lines=11> */
[----:B------:R-:W3:Y:S01]  /*10e00*/  LDL.LU.64 R150, [R1+0x5f8] ;  /* 0x0005f80001967983 */ /* 0x000ee20000300a00 */
[----:B--2---:R-:W-:Y:S06]  /*10e10*/  BAR.SYNC.DEFER_BLOCKING 0x0 ;  /* 0x0000000000007b1d */ /* 0x004fec0000010000 */
[----:B---3--:R-:W-:-:S06]  /*10e20*/  WARPGROUP.ARRIVE ;  /* 0x00000000000079c5 */ /* 0x008fcc0000000000 */
[----:B------:R-:W-:Y:S03]  /*10e30*/  HGMMA.64x256x16.F32 R24, gdesc[UR8].tnspA, R24, gsb0 ;  /* 0x23e00000081879f0 */ /* 0x000fe60008000818 */
[----:B------:R-:W-:Y:S02]  /*10e40*/  WARPGROUP.DEPBAR.LE gsb0, 0x0 ;  /* 0x00008000000079c5 */ /* 0x000fe40000010000 */
[----:B------:R-:W-:-:S15]  /*10e50*/  WARPGROUP.ARRIVE ;  /* 0x00000000000079c5 */ /* 0x000fde0000000000 */
[----:B------:R-:W-:-:S08]  /*10e60*/  NOP ;  /* 0x0000000000007918 */ /* 0x000fd00000000000 */
[----:B------:R-:W-:Y:S03]  /*10e70*/  HGMMA.64x256x16.F32 R24, gdesc[UR4].tnspA, R24, gsb0 ;  /* 0x23e00000041879f0 */ /* 0x000fe60008000818 */
[----:B------:R-:W-:Y:S02]  /*10e80*/  WARPGROUP.DEPBAR.LE gsb0, 0x0 ;  /* 0x00008000000079c5 */ /* 0x000fe40000010000 */
        /* <DEDUP_REMOVED lines=63> */
[----:B------:R1:W-:Y:S01]  /*11280*/  STL.64 [R1+0x5f8], R150 ;  /* 0x0005f89601007387 */ /* 0x0003e20000100a00 */
[----:B------:R-:W-:-:S03]  /*11290*/  IMAD.MOV.U32 R17, RZ, RZ, R130 ;  /* 0x000000ffff117224 */ /* 0x000fc600078e0082 */
[----:B-1----:R-:W2:Y:S04]  /*112a0*/  LDL.LU.64 R150, [R1+0xf98] ;  /* 0x000f980001967983 */ /* 0x002ea80000300a00 */
[----:B------:R-:W3:Y:S04]  /*112b0*/  LDL.LU.64 R148, [R1+0xf90] ;  /* 0x000f900001947983 */ /* 0x000ee80000300a00 */
[----:B------:R-:W4:Y:S04]  /*112c0*/  LDL.LU.64 R146, [R1+0xf88] ;  /* 0x000f880001927983 */ /* 0x000f280000300a00 */
[----:B------:R-:W2:Y:S04]  /*112d0*/  LDL.LU.64 R144, [R1+0xf80] ;  /* 0x000f800001907983 */ /* 0x000ea80000300a00 */
[----:B------:R-:W3:Y:S04]  /*112e0*/  LDL.LU.64 R142, [R1+0xf78] ;  /* 0x000f7800018e7983 */ /* 0x000ee80000300a00 */
[----:B------:R-:W4:Y:S04]  /*112f0*/  LDL.LU.64 R140, [R1+0xf70] ;  /* 0x000f7000018c7983 */ /* 0x000f280000300a00 */
[----:B------:R-:W2:Y:S01]  /*11300*/  LDL.LU.64 R138, [R1+0xf68] ;  /* 0x000f6800018a7983 */ /* 0x000ea20000300a00 */
[----:B------:R-:W-:-:S03]  /*11310*/  IMAD.MOV.U32 R16, RZ, RZ, R128 ;  /* 0x000000ffff107224 */ /* 0x000fc600078e0080 */
[----:B------:R-:W2:Y:S01]  /*11320*/  LDL.LU.64 R136, [R1+0xf60] ;  /* 0x000f600001887983 */ /* 0x000ea20000300a00 */
[----:B------:R-:W-:-:S03]  /*11330*/  IMAD.MOV.U32 R21, RZ, RZ, R126 ;  /* 0x000000ffff157224 */ /* 0x000fc600078e007e */
[----:B------:R-:W2:Y:S04]  /*11340*/  LDL.LU.64 R134, [R1+0xf58] ;  /* 0x000f580001867983 */ /* 0x000ea80000300a00 */
[----:B------:R-:W2:Y:S04]  /*11350*/  LDL.LU.64 R132, [R1+0xf50] ;  /* 0x000f500001847983 */ /* 0x000ea80000300a00 */
[----:B------:R-:W2:Y:S04]  /*11360*/  LDL.LU.64 R130, [R1+0xf48] ;  /* 0x000f480001827983 */ /* 0x000ea80000300a00 */
[----:B------:R-:W2:Y:S04]  /*11370*/  LDL.LU.64 R128, [R1+0xf40] ;  /* 0x000f400001807983 */ /* 0x000ea80000300a00 */
[----:B------:R-:W2:Y:S04]  /*11380*/  LDL.LU.64 R126, [R1+0xf38] ;  /* 0x000f3800017e7983 */ /* 0x000ea80000300a00 */
[----:B------:R-:W2:Y:S01]  /*11390*/  LDL.LU R125, [R1+0xf30] ;  /* 0x000f3000017d7983 */ /* 0x000ea20000300800 */
[----:B------:R-:W-:-:S05]  /*113a0*/  IMAD.MOV.U32 R20, RZ, RZ, R124 ;  /* 0x000000ffff147224 */ /* 0x000fca00078e007c */
[----:B------:R-:W-:Y:S04]  /*113b0*/  STL.64 [R1+0xf28], R20 ;  /* 0x000f281401007387 */ /* 0x000fe80000100a00 */
[----:B------:R1:W-:Y:S04]  /*113c0*/  STL.64 [R1+0xf20], R16 ;  /* 0x000f201001007387 */ /* 0x0003e80000100a00 */
[----:B-1----:R-:W2:Y:S04]  /*113d0*/  LDL.LU.64 R16, [R1+0x200] ;  /* 0x0002000001107983 */ /* 0x002ea80000300a00 */
[----:B------:R-:W2:Y:S04]  /*113e0*/  LDL.LU.64 R18, [R1+0x208] ;  /* 0x0002080001127983 */ /* 0x000ea80000300a00 */
        /* <DEDUP_REMOVED lines=51> */
[----:B------:R-:W2:Y:S01]  /*11720*/  LDL.LU.64 R122, [R1+0x3a8] ;  /* 0x0003a800017a7983 */ /* 0x000ea20000300a00 */
[----:B---3--:R-:W-:-:S02]  /*11730*/  IMAD.MOV.U32 R183, RZ, RZ, R142 ;  /* 0x000000ffffb77224 */ /* 0x008fc400078e008e */
[----:B------:R-:W-:Y:S02]  /*11740*/  IMAD.MOV.U32 R182, RZ, RZ, R143 ;  /* 0x000000ffffb67224 */ /* 0x000fe400078e008f */
[----:B----4-:R-:W-:Y:S02]  /*11750*/  IMAD.MOV.U32 R190, RZ, RZ, R140 ;  /* 0x000000ffffbe7224 */ /* 0x010fe400078e008c */
[----:B------:R-:W-:Y:S02]  /*11760*/  IMAD.MOV.U32 R184, RZ, RZ, R141 ;  /* 0x000000ffffb87224 */ /* 0x000fe400078e008d */
[----:B--2---:R-:W-:Y:S02]  /*11770*/  IMAD.MOV.U32 R176, RZ, RZ, R138 ;  /* 0x000000ffffb07224 */ /* 0x004fe400078e008a */
[----:B------:R-:W-:Y:S02]  /*11780*/  IMAD.MOV.U32 R189, RZ, RZ, R139 ;  /* 0x000000ffffbd7224 */ /* 0x000fe400078e008b */
[----:B------:R-:W-:-:S02]  /*11790*/  IMAD.MOV.U32 R193, RZ, RZ, R136 ;  /* 0x000000ffffc17224 */ /* 0x000fc400078e0088 */
[----:B------:R-:W-:Y:S02]  /*117a0*/  IMAD.MOV.U32 R175, RZ, RZ, R137 ;  /* 0x000000ffffaf7224 */ /* 0x000fe400078e0089 */
[----:B------:R-:W-:Y:S02]  /*117b0*/  IMAD.MOV.U32 R198, RZ, RZ, R134 ;  /* 0x000000ffffc67224 */ /* 0x000fe400078e0086 */
[----:B------:R-:W-:Y:S02]  /*117c0*/  IMAD.MOV.U32 R199, RZ, RZ, R135 ;  /* 0x000000ffffc77224 */ /* 0x000fe400078e0087 */
[----:B------:R-:W-:Y:S02]  /*117d0*/  IMAD.MOV.U32 R186, RZ, RZ, R132 ;  /* 0x000000ffffba7224 */ /* 0x000fe400078e0084 */
        /* <DEDUP_REMOVED lines=18> */
[----:B0-----:R-:W-:-:S02]  /*11900*/  IMAD.SHL.U32 R13, R13, 0x20, RZ ;  /* 0x000000200d0d7824 */ /* 0x001fc400078e00ff */
[----:B------:R-:W-:Y:S02]  /*11910*/  IMAD.MOV.U32 R10, RZ, RZ, R182 ;  /* 0x000000ffff0a7224 */ /* 0x000fe400078e00b6 */
[----:B------:R-:W-:Y:S02]  /*11920*/  IMAD.MOV.U32 R11, RZ, RZ, R208 ;  /* 0x000000ffff0b7224 */ /* 0x000fe400078e00d0 */
[----:B------:R-:W-:Y:S02]  /*11930*/  IMAD.MOV.U32 R8, RZ, RZ, R184 ;  /* 0x000000ffff087224 */ /* 0x000fe400078e00b8 */
[----:B------:R-:W-:Y:S02]  /*11940*/  IMAD.MOV.U32 R9, RZ, RZ, R183 ;  /* 0x000000ffff097224 */ /* 0x000fe400078e00b7 */
[----:B------:R-:W-:-:S04]  /*11950*/  IMAD.WIDE R10, R13, 0x2, R10 ;  /* 0x000000020d0a7825 */ /* 0x000fc800078e020a */
[----:B------:R-:W-:Y:S01]  /*11960*/  IMAD.WIDE R8, R13, 0x2, R8 ;  /* 0x000000020d087825 */ /* 0x000fe200078e0208 */
[----:B------:R0:W-:Y:S03]  /*11970*/  STL [R1+0x650], R10 ;  /* 0x0006500a01007387 */ /* 0x0001e60000100800 */
[----:B------:R-:W-:Y:S01]  /*11980*/  IMAD.MOV.U32 R208, RZ, RZ, R11 ;  /* 0x000000ffffd07224 */ /* 0x000fe200078e000b */
[----:B------:R1:W-:Y:S04]  /*11990*/  STL [R1+0x854], R8 ;  /* 0x0008540801007387 */ /* 0x0003e80000100800 */
[----:B------:R3:W-:Y:S01]  /*119a0*/  STL [R1+0x654], R9 ;  /* 0x0006540901007387 */ /* 0x0007e20000100800 */
[----:B0-----:R-:W-:-:S02]  /*119b0*/  IMAD.MOV.U32 R10, RZ, RZ, R185 ;  /* 0x000000ffff0a7224 */ /* 0x001fc400078e00b9 */
[----:B------:R-:W-:Y:S01]  /*119c0*/  IMAD.MOV.U32 R11, RZ, RZ, R209 ;  /* 0x000000ffff0b7224 */ /* 0x000fe200078e00d1 */
[----:B--2---:R-:W-:-:S06]  /*119d0*/  WARPGROUP.ARRIVE ;  /* 0x00000000000079c5 */ /* 0x004fcc0000000000 */
[----:B------:R-:W-:Y:S01]  /*119e0*/  HGMMA.64x256x16.F32 R16, gdesc[UR20].tnspA, R16, gsb0 ;  /* 0x23e00000141079f0 */ /* 0x000fe20008000810 */
[----:B-1----:R-:W-:Y:S02]  /*119f0*/  IMAD.MOV.U32 R8, RZ, RZ, R187 ;  /* 0x000000ffff087224 */ /* 0x002fe400078e00bb */
[----:B---3--:R-:W-:Y:S02]  /*11a00*/  IMAD.MOV.U32 R9, RZ, RZ, R186 ;  /* 0x000000ffff097224 */ /* 0x008fe400078e00ba */
[----:B------:R-:W-:-:S04]  /*11a10*/  IMAD.WIDE R10, R13, 0x2, R10 ;  /* 0x000000020d0a7825 */ /* 0x000fc800078e020a */
[----:B------:R-:W-:Y:S01]  /*11a20*/  IMAD.WIDE R8, R13, 0x2, R8 ;  /* 0x000000020d087825 */ /* 0x000fe200078e0208 */
[----:B------:R0:W-:Y:S03]  /*11a30*/  STL [R1+0x658], R10 ;  /* 0x0006580a01007387 */ /* 0x0001e60000100800 */
[----:B------:R-:W-:Y:S01]  /*11a40*/  IMAD.MOV.U32 R209, RZ, RZ, R11 ;  /* 0x000000ffffd17224 */ /* 0x000fe200078e000b */
[----:B------:R1:W-:Y:S04]  /*11a50*/  STL [R1+0x858], R8 ;  /* 0x0008580801007387 */ /* 0x0003e80000100800 */
[----:B------:R2:W-:Y:S01]  /*11a60*/  STL [R1+0x65c], R9 ;  /* 0x00065c0901007387 */ /* 0x0005e20000100800 */
[----:B0-----:R-:W-:-:S02]  /*11a70*/  IMAD.MOV.U32 R10, RZ, RZ, R188 ;  /* 0x000000ffff0a7224 */ /* 0x001fc400078e00bc */
[----:B------:R-:W-:Y:S02]  /*11a80*/  IMAD.MOV.U32 R11, RZ, RZ, R210 ;  /* 0x000000ffff0b7224 */ /* 0x000fe400078e00d2 */
[----:B-1----:R-:W-:Y:S02]  /*11a90*/  IMAD.MOV.U32 R8, RZ, RZ, R190 ;  /* 0x000000ffff087224 */ /* 0x002fe400078e00be */
[----:B--2---:R-:W-:Y:S02]  /*11aa0*/  IMAD.MOV.U32 R9, RZ, RZ, R189 ;  /* 0x000000ffff097224 */ /* 0x004fe400078e00bd */
        /* <DEDUP_REMOVED lines=34> */
[----:B------:R1:W-:Y:S01]  /*11cd0*/  STL [R1+0x868], R8 ;  /* 0x0008680801007387 */ /* 0x0003e20000100800 */
[----:B------:R-:W-:Y:S02]  /*11ce0*/  WARPGROUP.DEPBAR.LE gsb0, 0x0 ;  /* 0x00008000000079c5 */ /* 0x000fe40000010000 */
[----:B------:R-:W-:-:S06]  /*11cf0*/  WARPGROUP.ARRIVE ;  /* 0x00000000000079c5 */ /* 0x000fcc0000000000 */
[----:B------:R-:W-:Y:S01]  /*11d00*/  HGMMA.64x256x16.F32 R16, gdesc[UR24].tnspA, R16, gsb0 ;  /* 0x23e00000181079f0 */ /* 0x000fe20008000810 */
[----:B------:R2:W-:Y:S01]  /*11d10*/  STL [R1+0x67c], R9 ;  /* 0x00067c0901007387 */ /* 0x0005e20000100800 */
[----:B0-----:R-:W-:Y:S02]  /*11d20*/  IMAD.MOV.U32 R10, RZ, RZ, R200 ;  /* 0x000000ffff0a7224 */ /* 0x001fe400078e00c8 */
[----:B------:R-:W-:Y:S02]  /*11d30*/  IMAD.MOV.U32 R11, RZ, RZ, R214 ;  /* 0x000000ffff0b7224 */ /* 0x000fe400078e00d6 */
[----:B-1----:R-:W-:Y:S02]  /*11d40*/  IMAD.MOV.U32 R8, RZ, RZ, R202 ;  /* 0x000000ffff087224 */ /* 0x002fe400078e00ca */
[----:B------:R-:W-:-:S04]  /*11d50*/  IMAD.WIDE R10, R13, 0x2, R10 ;  /* 0x000000020d0a7825 */ /* 0x000fc800078e020a */
[----:B--2---:R-:W-:Y:S02]  /*11d60*/  IMAD.MOV.U32 R9, RZ, RZ, R201 ;  /* 0x000000ffff097224 */ /* 0x004fe400078e00c9 */
        /* <DEDUP_REMOVED lines=21> */
[----:B------:R0:W-:Y:S04]  /*11ec0*/  STL [R1+0x690], R10 ;  /* 0x0006900a01007387 */ /* 0x0001e80000100800 */
[----:B------:R1:W-:Y:S04]  /*11ed0*/  STL [R1+0x874], R8 ;  /* 0x0008740801007387 */ /* 0x0003e80000100800 */
[----:B------:R2:W-:Y:S01]  /*11ee0*/  STL [R1+0x694], R9 ;  /* 0x0006940901007387 */ /* 0x0005e20000100800 */
[----:B------:R-:W-:-:S02]  /*11ef0*/  IMAD.MOV.U32 R216, RZ, RZ, R11 ;  /* 0x000000ffffd87224 */ /* 0x000fc400078e000b */
[----:B0-----:R-:W-:Y:S02]  /*11f00*/  IMAD.MOV.U32 R10, RZ, RZ, R144 ;  /* 0x000000ffff0a7224 */ /* 0x001fe400078e0090 */
[----:B------:R-:W-:Y:S02]  /*11f10*/  IMAD.MOV.U32 R11, RZ, RZ, R217 ;  /* 0x000000ffff0b7224 */ /* 0x000fe400078e00d9 */
[----:B-1----:R-:W-:Y:S02]  /*11f20*/  IMAD.MOV.U32 R8, RZ, RZ, R145 ;  /* 0x000000ffff087224 */ /* 0x002fe400078e0091 */
[----:B--2---:R-:W-:Y:S02]  /*11f30*/  IMAD.MOV.U32 R9, RZ, RZ, R218 ;  /* 0x000000ffff097224 */ /* 0x004fe400078e00da */
[----:B------:R-:W-:-:S04]  /*11f40*/  IMAD.WIDE R10, R13, 0x2, R10 ;  /* 0x000000020d0a7825 */ /* 0x000fc800078e020a */
[----:B------:R-:W-:-:S04]  /*11f50*/  IMAD.WIDE R8, R13, 0x2, R8 ;  /* 0x000000020d087825 */ /* 0x000fc800078e0208 */
[----:B------:R-:W-:Y:S02]  /*11f60*/  IMAD.MOV.U32 R15, RZ, RZ, R146 ;  /* 0x000000ffff0f7224 */ /* 0x000fe400078e0092 */
[----:B------:R-:W-:Y:S02]  /*11f70*/  IMAD.MOV.U32 R14, RZ, RZ, R148 ;  /* 0x000000ffff0e7224 */ /* 0x000fe400078e0094 */
[----:B------:R-:W-:Y:S01]  /*11f80*/  IMAD.MOV.U32 R218, RZ, RZ, R9 ;  /* 0x000000ffffda7224 */ /* 0x000fe200078e0009 */
[----:B------:R-:W-:Y:S02]  /*11f90*/  WARPGROUP.DEPBAR.LE gsb0, 0x0 ;  /* 0x00008000000079c5 */ /* 0x000fe40000010000 */
[----:B------:R-:W-:Y:S04]  /*11fa0*/  STL.64 [R1+0x200], R16 ;  /* 0x0002001001007387 */ /* 0x000fe80000100a00 */
[----:B------:R-:W-:Y:S04]  /*11fb0*/  STL.64 [R1+0x208], R18 ;  /* 0x0002081201007387 */ /* 0x000fe80000100a00 */
[----:B------:R0:W-:Y:S04]  /*11fc0*/  STL.64 [R1+0x210], R20 ;  /* 0x0002101401007387 */ /* 0x0001e80000100a00 */
[----:B------:R-:W-:Y:S04]  /*11fd0*/  STL.64 [R1+0x218], R22 ;  /* 0x0002181601007387 */ /* 0x000fe80000100a00 */
[----:B------:R1:W-:Y:S04]  /*11fe0*/  STL.64 [R1+0x220], R24 ;  /* 0x0002201801007387 */ /* 0x0003e80000100a00 */
        /* <DEDUP_REMOVED lines=59> */
[----:B0-----:R0:W5:Y:S04]  /*123a0*/  LDL.LU.64 R20, [R1+0xf28] ;  /* 0x000f280001147983 */ /* 0x0011680000300a00 */
[----:B------:R0:W5:Y:S04]  /*123b0*/  LDL.LU.64 R16, [R1+0xf20] ;  /* 0x000f200001107983 */ /* 0x0001680000300a00 */
[----:B-1----:R-:W4:Y:S04]  /*123c0*/  LDL.LU.64 R24, [R1] ;  /* 0x0000000001187983 */ /* 0x002f280000300a00 */
[----:B--2---:R-:W2:Y:S04]  /*123d0*/  LDL.LU.64 R26, [R1+0x8] ;  /* 0x00000800011a7983 */ /* 0x004ea80000300a00 */
[----:B---3--:R-:W2:Y:S04]  /*123e0*/  LDL.LU.64 R28, [R1+0x10] ;  /* 0x00001000011c7983 */ /* 0x008ea80000300a00 */
[----:B----4-:R-:W2:Y:S04]  /*123f0*/  LDL.LU.64 R30, [R1+0x18] ;  /* 0x00001800011e7983 */ /* 0x010ea80000300a00 */
[----:B------:R-:W2:Y:S04]  /*12400*/  LDL.LU.64 R32, [R1+0x20] ;  /* 0x0000200001207983 */ /* 0x000ea80000300a00 */
[----:B------:R-:W2:Y:S01]  /*12410*/  LDL.LU.64 R34, [R1+0x28] ;  /* 0x0000280001227983 */ /* 0x000ea20000300a00 */
[----:B------:R-:W-:-:S03]  /*12420*/  IMAD.MOV.U32 R152, RZ, RZ, R44 ;  /* 0x000000ffff987224 */ /* 0x000fc600078e002c */
        /* <DEDUP_REMOVED lines=11> */
[----:B------:R-:W-:Y:S02]  /*124e0*/  IMAD.MOV.U32 R159, RZ, RZ, R53 ;  /* 0x000000ffff9f7224 */ /* 0x000fe400078e0035 */
[----:B------:R-:W-:Y:S01]  /*124f0*/  IMAD.MOV.U32 R158, RZ, RZ, R52 ;  /* 0x000000ffff9e7224 */ /* 0x000fe200078e0034 */
[----:B------:R-:W2:Y:S01]  /*12500*/  LDL.LU.64 R48, [R1+0x60] ;  /* 0x0000600001307983 */ /* 0x000ea20000300a00 */
[----:B------:R-:W-:Y:S02]  /*12510*/  IMAD.MOV.U32 R161, RZ, RZ, R55 ;  /* 0x000000ffffa17224 */ /* 0x000fe400078e0037 */
[----:B------:R-:W-:Y:S01]  /*12520*/  IMAD.MOV.U32 R160, RZ, RZ, R54 ;  /* 0x000000ffffa07224 */ /* 0x000fe200078e0036 */
[----:B------:R-:W2:Y:S01]  /*12530*/  LDL.LU.64 R50, [R1+0x68] ;  /* 0x0000680001327983 */ /* 0x000ea20000300a00 */
[----:B------:R-:W-:Y:S02]  /*12540*/  IMAD.MOV.U32 R163, RZ, RZ, R57 ;  /* 0x000000ffffa37224 */ /* 0x000fe400078e0039 */
[----:B------:R-:W-:Y:S01]  /*12550*/  IMAD.MOV.U32 R162, RZ, RZ, R56 ;  /* 0x000000ffffa27224 */ /* 0x000fe200078e0038 */
[----:B------:R-:W2:Y:S01]  /*12560*/  LDL.LU.64 R52, [R1+0x70] ;  /* 0x0000700001347983 */ /* 0x000ea20000300a00 */
[----:B------:R-:W-:-:S02]  /*12570*/  IMAD.MOV.U32 R165, RZ, RZ, R59 ;  /* 0x000000ffffa57224 */ /* 0x000fc400078e003b */
        /* <DEDUP_REMOVED lines=62> */
[----:B------:R-:W-:-:S03]  /*12960*/  IMAD.MOV.U32 R206, RZ, RZ, R100 ;  /* 0x000000ffffce7224 */ /* 0x000fc600078e0064 */
        /* <DEDUP_REMOVED lines=32> */
[----:B------:R-:W-:Y:S04]  /*12b70*/  STL [R1+0x698], R10 ;  /* 0x0006980a01007387 */ /* 0x000fe80000100800 */
[----:B------:R1:W-:Y:S04]  /*12b80*/  STL [R1+0x69c], R8 ;  /* 0x00069c0801007387 */ /* 0x0003e80000100800 */
[----:B-1----:R-:W3:Y:S04]  /*12b90*/  LDL.LU R8, [R1+0x6a4] ;  /* 0x0006a40001087983 */ /* 0x002ee80000300800 */
[----:B------:R-:W3:Y:S01]  /*12ba0*/  LDL.LU R9, [R1+0x878] ;  /* 0x0008780001097983 */ /* 0x000ee20000300800 */
[----:B------:R-:W-:-:S02]  /*12bb0*/  IMAD.MOV.U32 R217, RZ, RZ, R11 ;  /* 0x000000ffffd97224 */ /* 0x000fc400078e000b */
[----:B------:R-:W-:Y:S02]  /*12bc0*/  IMAD.MOV.U32 R10, RZ, RZ, R5 ;  /* 0x000000ffff0a7224 */ /* 0x000fe400078e0005 */
[----:B------:R-:W-:Y:S01]  /*12bd0*/  IMAD.MOV.U32 R11, RZ, RZ, R219 ;  /* 0x000000ffff0b7224 */ /* 0x000fe200078e00db */
[----:B------:R-:W4:Y:S01]  /*12be0*/  LDL.LU R5, [R1+0xf1c] ;  /* 0x000f1c0001057983 */ /* 0x000f220000300800 */
[----:B------:R-:W-:-:S05]  /*12bf0*/  IMAD.WIDE R10, R13, 0x2, R10 ;  /* 0x000000020d0a7825 */ /* 0x000fca00078e020a */
[----:B------:R-:W-:Y:S01]  /*12c00*/  STL [R1+0x6a0], R10 ;  /* 0x0006a00a01007387 */ /* 0x000fe20000100800 */
[----:B---3--:R-:W-:-:S04]  /*12c10*/  LOP3.LUT R9, R9, R8, RZ, 0x3c, !PT ;  /* 0x0000000809097212 */ /* 0x008fc800078e3cff */
[----:B------:R-:W-:-:S04]  /*12c20*/  LOP3.LUT R8, R9, R8, RZ, 0x3c, !PT ;  /* 0x0000000809087212 */ /* 0x000fc800078e3cff */
[----:B------:R-:W-:-:S03]  /*12c30*/  LOP3.LUT R9, R9, R8, RZ, 0x3c, !PT ;  /* 0x0000000809097212 */ /* 0x000fc600078e3cff */
[----:B------:R-:W-:-:S05]  /*12c40*/  IMAD.WIDE R8, R13, 0x2, R8 ;  /* 0x000000020d087825 */ /* 0x000fca00078e0208 */
[----:B------:R1:W-:Y:S04]  /*12c50*/  STL [R1+0x878], R8 ;  /* 0x0008780801007387 */ /* 0x0003e80000100800 */
[----:B------:R3:W-:Y:S04]  /*12c60*/  STL [R1+0x6a4], R9 ;  /* 0x0006a40901007387 */ /* 0x0007e80000100800 */
[----:B-1----:R-:W2:Y:S04]  /*12c70*/  LDL.LU R8, [R1+0x6ac] ;  /* 0x0006ac0001087983 */ /* 0x002ea80000300800 */
[----:B---3--:R-:W2:Y:S01]  /*12c80*/  LDL.LU R9, [R1+0x87c] ;  /* 0x00087c0001097983 */ /* 0x008ea20000300800 */
[----:B------:R-:W-:-:S02]  /*12c90*/  IMAD.MOV.U32 R219, RZ, RZ, R11 ;  /* 0x000000ffffdb7224 */ /* 0x000fc400078e000b */
[----:B------:R-:W-:Y:S02]  /*12ca0*/  IMAD.MOV.U32 R10, RZ, RZ, R242 ;  /* 0x000000ffff0a7224 */ /* 0x000fe400078e00f2 */
[----:B------:R-:W-:Y:S01]  /*12cb0*/  IMAD.MOV.U32 R11, RZ, RZ, R220 ;  /* 0x000000ffff0b7224 */ /* 0x000fe200078e00dc */
[----:B------:R-:W3:Y:S01]  /*12cc0*/  LDL.LU R242, [R1+0xf18] ;  /* 0x000f180001f27983 */ /* 0x000ee20000300800 */
[----:B------:R-:W-:-:S05]  /*12cd0*/  IMAD.WIDE R10, R13, 0x2, R10 ;  /* 0x000000020d0a7825 */ /* 0x000fca00078e020a */
[----:B------:R-:W-:Y:S01]  /*12ce0*/  STL [R1+0x6a8], R10 ;  /* 0x0006a80a01007387 */ /* 0x000fe20000100800 */
[----:B--2---:R-:W-:-:S04]  /*12cf0*/  LOP3.LUT R9, R9, R8, RZ, 0x3c, !PT ;  /* 0x0000000809097212 */ /* 0x004fc800078e3cff */
[----:B------:R-:W-:-:S04]  /*12d00*/  LOP3.LUT R8, R9, R8, RZ, 0x3c, !PT ;  /* 0x0000000809087212 */ /* 0x000fc800078e3cff */
[----:B------:R-:W-:-:S03]  /*12d10*/  LOP3.LUT R9, R9, R8, RZ, 0x3c, !PT ;  /* 0x0000000809097212 */ /* 0x000fc600078e3cff */
[----:B------:R-:W-:-:S05]  /*12d20*/  IMAD.WIDE R8, R13, 0x2, R8 ;  /* 0x000000020d087825 */ /* 0x000fca00078e0208 */
[----:B------:R1:W-:Y:S04]  /*12d30*/  STL [R1+0x87c], R8 ;  /* 0x00087c0801007387 */ /* 0x0003e80000100800 */
[----:B------:R2:W-:Y:S04]  /*12d40*/  STL [R1+0x6ac], R9 ;  /* 0x0006ac0901007387 */ /* 0x0005e80000100800 */
[----:B-1----:R-:W4:Y:S04]  /*12d50*/  LDL.LU R8, [R1+0x6b4] ;  /* 0x0006b40001087983 */ /* 0x002f280000300800 */
[----:B--2---:R-:W4:Y:S01]  /*12d60*/  LDL.LU R9, [R1+0x880] ;  /* 0x0008800001097983 */ /* 0x004f220000300800 */
[----:B------:R-:W-:-:S02]  /*12d70*/  IMAD.MOV.U32 R220, RZ, RZ, R11 ;  /* 0x000000ffffdc7224 */ /* 0x000fc400078e000b */
[----:B------:R-:W-:Y:S02]  /*12d80*/  IMAD.MOV.U32 R10, RZ, RZ, R251 ;  /* 0x000000ffff0a7224 */ /* 0x000fe400078e00fb */
[----:B------:R-:W-:Y:S01]  /*12d90*/  IMAD.MOV.U32 R11, RZ, RZ, R221 ;  /* 0x000000ffff0b7224 */ /* 0x000fe200078e00dd */
[----:B------:R-:W2:Y:S01]  /*12da0*/  LDL.LU R251, [R1+0xf14] ;  /* 0x000f140001fb7983 */ /* 0x000ea20000300800 */
[----:B------:R-:W-:-:S05]  /*12db0*/  IMAD.WIDE R10, R13, 0x2, R10 ;  /* 0x000000020d0a7825 */ /* 0x000fca00078e020a */
[----:B------:R-:W-:Y:S01]  /*12dc0*/  STL [R1+0x6b0], R10 ;  /* 0x0006b00a01007387 */ /* 0x000fe20000100800 */
[----:B----4-:R-:W-:-:S04]  /*12dd0*/  LOP3.LUT R9, R9, R8, RZ, 0x3c, !PT ;  /* 0x0000000809097212 */ /* 0x010fc800078e3cff */
[----:B------:R-:W-:-:S04]  /*12de0*/  LOP3.LUT R8, R9, R8, RZ, 0x3c, !PT ;  /* 0x0000000809087212 */ /* 0x000fc800078e3cff */
[----:B------:R-:W-:-:S03]  /*12df0*/  LOP3.LUT R9, R9, R8, RZ, 0x3c, !PT ;  /* 0x0000000809097212 */ /* 0x000fc600078e3cff */
[----:B------:R-:W-:-:S05]  /*12e00*/  IMAD.WIDE R8, R13, 0x2, R8 ;  /* 0x000000020d087825 */ /* 0x000fca00078e0208 */
[----:B------:R1:W-:Y:S04]  /*12e10*/  STL [R1+0x880], R8 ;  /* 0x0008800801007387 */ /* 0x0003e80000100800 */
[----:B------:R4:W-:Y:S04]  /*12e20*/  STL [R1+0x6b4], R9 ;  /* 0x0006b40901007387 */ /* 0x0009e80000100800 */
[----:B-1----:R-:W3:Y:S04]  /*12e30*/  LDL.LU R8, [R1+0x6bc] ;  /* 0x0006bc0001087983 */ /* 0x002ee80000300800 */
[----:B----4-:R-:W3:Y:S01]  /*12e40*/  LDL.LU R9, [R1+0x884] ;  /* 0x0008840001097983 */ /* 0x010ee20000300800 */
        /* <DEDUP_REMOVED lines=182> */
[----:B------:R-:W-:Y:S01]  /*139b0*/  WARPGROUP.ARRIVE ;  /* 0x00000000000079c5 */ /* 0x000fe20000000000 */
[----:B------:R-:W-:Y:S01]  /*139c0*/  UMOV UR14, UR10 ;  /* 0x0000000a000e7c82 */ /* 0x000fe20008000000 */
[----:B------:R-:W-:-:S04]  /*139d0*/  UMOV UR15, UR11 ;  /* 0x0000000b000f7c82 */ /* 0x000fc80008000000 */
[----:B------:R-:W-:Y:S01]  /*139e0*/  HGMMA.64x256x16.F32 R24, gdesc[UR12].tnspA, R24, gsb0 ;  /* 0x23e000000c1879f0 */ /* 0x000fe20008000818 */
[----:B------:R-:W-:Y:S02]  /*139f0*/  IMAD.MOV.U32 R234, RZ, RZ, R11 ;  /* 0x000000ffffea7224 */ /* 0x000fe400078e000b */
[----:B------:R-:W-:Y:S02]  /*13a00*/  IMAD.MOV.U32 R10, RZ, RZ, R250 ;  /* 0x000000ffff0a7224 */ /* 0x000fe400078e00fa */
[----:B------:R-:W-:Y:S01]  /*13a10*/  IMAD.MOV.U32 R11, RZ, RZ, R235 ;  /* 0x000000ffff0b7224 */ /* 0x000fe200078e00eb */
[----:B------:R-:W3:Y:S01]  /*13a20*/  LDL.LU R250, [R1+0xedc] ;  /* 0x000edc0001fa7983 */ /* 0x000ee20000300800 */
[----:B------:R-:W-:-:S05]  /*13a30*/  IMAD.WIDE R10, R13, 0x2, R10 ;  /* 0x000000020d0a7825 */ /* 0x000fca00078e020a */
[----:B------:R-:W-:Y:S01]  /*13a40*/  STL [R1+0x720], R10 ;  /* 0x0007200a01007387 */ /* 0x000fe20000100800 */
[----:B------:R-:W-:Y:S01]  /*13a50*/  UMOV UR18, UR6 ;  /* 0x0000000600127c82 */ /* 0x000fe20008000000 */
[----:B------:R-:W-:Y:S01]  /*13a60*/  UMOV UR19, UR7 ;  /* 0x0000000700137c82 */ /* 0x000fe20008000000 */
        /* <DEDUP_REMOVED lines=8> */
[----:B------:R-:W-:-:S02]  /*13af0*/  WARPGROUP.DEPBAR.LE gsb0, 0x0 ;  /* 0x00008000000079c5 */ /* 0x000fc40000010000 */
[----:B------:R-:W-:-:S06]  /*13b00*/  WARPGROUP.ARRIVE ;  /* 0x00000000000079c5 */ /* 0x000fcc0000000000 */
[----:B------:R-:W-:Y:S01]  /*13b10*/  HGMMA.64x256x16.F32 R24, gdesc[UR16].tnspA, R24, gsb0 ;  /* 0x23e00000101879f0 */ /* 0x000fe20008000818 */
[----:B------:R-:W-:Y:S02]  /*13b20*/  IMAD.MOV.U32 R235, RZ, RZ, R11 ;  /* 0x000000ffffeb7224 */ /* 0x000fe400078e000b */
[----:B------:R-:W-:Y:S02]  /*13b30*/  IMAD.MOV.U32 R10, RZ, RZ, R241 ;  /* 0x000000ffff0a7224 */ /* 0x000fe400078e00f1 */
[----:B------:R-:W-:Y:S01]  /*13b40*/  IMAD.MOV.U32 R11, RZ, RZ, R236 ;  /* 0x000000ffff0b7224 */ /* 0x000fe200078e00ec */
[----:B------:R-:W2:Y:S01]  /*13b50*/  LDL.LU R241, [R1+0xed8] ;  /* 0x000ed80001f17983 */ /* 0x000ea20000300800 */
[----:B------:R-:W-:-:S04]  /*13b60*/  IMAD.WIDE R10, R13, 0x2, R10 ;  /* 0x000000020d0a7825 */ /* 0x000fc800078e020a */
[----:B------:R-:W-:Y:S01]  /*13b70*/  IMAD.MOV.U32 R236, RZ, RZ, R11 ;  /* 0x000000ffffec7224 */ /* 0x000fe200078e000b */
[----:B------:R1:W-:Y:S02]  /*13b80*/  STL [R1+0x734], R10 ;  /* 0x0007340a01007387 */ /* 0x0003e40000100800 */
[----:B-1----:R-:W-:Y:S02]  /*13b90*/  IMAD.MOV.U32 R10, RZ, RZ, R14 ;  /* 0x000000ffff0a7224 */ /* 0x002fe400078e000e */
[----:B------:R-:W-:Y:S02]  /*13ba0*/  IMAD.MOV.U32 R11, RZ, RZ, R237 ;  /* 0x000000ffff0b7224 */ /* 0x000fe400078e00ed */
[----:B------:R-:W-:Y:S01]  /*13bb0*/  IMAD.WIDE R10, R13, 0x2, R10 ;  /* 0x000000020d0a7825 */ /* 0x000fe200078e020a */
[----:B----4-:R-:W-:-:S04]  /*13bc0*/  LOP3.LUT R9, R9, R8, RZ, 0x3c, !PT ;  /* 0x0000000809097212 */ /* 0x010fc800078e3cff */
[----:B------:R-:W-:-:S04]  /*13bd0*/  LOP3.LUT R8, R9, R8, RZ, 0x3c, !PT ;  /* 0x0000000809087212 */ /* 0x000fc800078e3cff */
[----:B------:R-:W-:-:S03]  /*13be0*/  LOP3.LUT R9, R9, R8, RZ, 0x3c, !PT ;  /* 0x0000000809097212 */ /* 0x000fc600078e3cff */
[----:B------:R-:W-:-:S05]  /*13bf0*/  IMAD.WIDE R8, R13, 0x2, R8 ;  /* 0x000000020d087825 */ /* 0x000fca00078e0208 */
[----:B------:R1:W-:Y:S04]  /*13c00*/  STL [R1+0x8bc], R8 ;  /* 0x0008bc0801007387 */ /* 0x0003e80000100800 */
[----:B------:R4:W-:Y:S01]  /*13c10*/  STL [R1+0x738], R9 ;  /* 0x0007380901007387 */ /* 0x0009e20000100800 */
[----:B-1----:R-:W-:Y:S02]  /*13c20*/  IMAD.MOV.U32 R8, RZ, RZ, R18 ;  /* 0x000000ffff087224 */ /* 0x002fe400078e0012 */
[----:B----4-:R-:W-:Y:S02]  /*13c30*/  IMAD.MOV.U32 R9, RZ, RZ, R15 ;  /* 0x000000ffff097224 */ /* 0x010fe400078e000f */
[----:B------:R-:W-:Y:S01]  /*13c40*/  IMAD.WIDE R8, R13, 0x2, R8 ;  /* 0x000000020d087825 */ /* 0x000fe200078e0208 */
[----:B------:R-:W-:Y:S01]  /*13c50*/  STL [R1+0x73c], R10 ;  /* 0x00073c0a01007387 */ /* 0x000fe20000100800 */
[----:B------:R-:W-:-:S03]  /*13c60*/  WARPGROUP.DEPBAR.LE gsb0, 0x0 ;  /* 0x00008000000079c5 */ /* 0x000fc60000010000 */
[----:B------:R-:W-:Y:S04]  /*13c70*/  STL [R1+0x8c0], R8 ;  /* 0x0008c00801007387 */ /* 0x000fe80000100800 */
[----:B------:R-:W-:Y:S04]  /*13c80*/  STL [R1+0x740], R9 ;  /* 0x0007400901007387 */ /* 0x000fe80000100800 */
[----:B------:R-:W-:Y:S04]  /*13c90*/  STL.64 [R1], R24 ;  /* 0x0000001801007387 */ /* 0x000fe80000100a00 */
        /* <DEDUP_REMOVED lines=62> */
[----:B------:R1:W-:Y:S04]  /*14080*/  STL.64 [R1+0x1f8], R150 ;  /* 0x0001f89601007387 */ /* 0x0003e80000100a00 */
[----:B-1----:R-:W4:Y:S04]  /*14090*/  LDL.LU.64 R150, [R1+0xed0] ;  /* 0x000ed00001967983 */ /* 0x002f280000300a00 */
[----:B------:R-:W3:Y:S04]  /*140a0*/  LDL.LU.64 R148, [R1+0xec8] ;  /* 0x000ec80001947983 */ /* 0x000ee80000300a00 */
        /* <DEDUP_REMOVED lines=52> */
[----:B------:R-:W-:-:S03]  /*143f0*/  LOP3.LUT R9, R9, R8, RZ, 0x3c, !PT ;  /* 0x0000000809097212 */ /* 0x000fc600078e3cff */
[----:B------:R-:W2:Y:S04]  /*14400*/  LDL.LU.64 R62, [R1+0xd70] ;  /* 0x000d7000013e7983 */ /* 0x000ea80000300a00 */
[----:B------:R-:W2:Y:S04]  /*14410*/  LDL.LU.64 R60, [R1+0xd68] ;  /* 0x000d6800013c7983 */ /* 0x000ea80000300a00 */
[----:B------:R-:W2:Y:S04]  /*14420*/  LDL.LU.64 R58, [R1+0xd60] ;  /* 0x000d6000013a7983 */ /* 0x000ea80000300a00 */
[----:B------:R-:W2:Y:S01]  /*14430*/  LDL.LU.64 R56, [R1+0xd58] ;  /* 0x000d580001387983 */ /* 0x000ea20000300a00 */
[----:B------:R-:W-:-:S03]  /*14440*/  LOP3.LUT R8, R9, R8, RZ, 0x3c, !PT ;  /* 0x0000000809087212 */ /* 0x000fc600078e3cff */
[----:B------:R-:W2:Y:S04]  /*14450*/  LDL.LU.64 R54, [R1+0xd50] ;  /* 0x000d500001367983 */ /* 0x000ea80000300a00 */
[----:B------:R-:W2:Y:S04]  /*14460*/  LDL.LU.64 R52, [R1+0xd48] ;  /* 0x000d480001347983 */ /* 0x000ea80000300a00 */
[----:B------:R-:W2:Y:S01]  /*14470*/  LDL.LU.64 R50, [R1+0xd40] ;  /* 0x000d400001327983 */ /* 0x000ea20000300a00 */
[----:B------:R-:W-:-:S03]  /*14480*/  IMAD.MOV.U32 R10, RZ, RZ, R11 ;  /* 0x000000ffff0a7224 */ /* 0x000fc600078e000b */
[----:B------:R-:W2:Y:S01]  /*14490*/  LDL.LU.64 R48, [R1+0xd38] ;  /* 0x000d380001307983 */ /* 0x000ea20000300a00 */
[----:B------:R-:W-:-:S03]  /*144a0*/  IMAD.MOV.U32 R11, RZ, RZ, R238 ;  /* 0x000000ffff0b7224 */ /* 0x000fc600078e00ee */
[----:B------:R-:W2:Y:S01]  /*144b0*/  LDL.LU.64 R46, [R1+0xd30] ;  /* 0x000d3000012e7983 */ /* 0x000ea20000300a00 */
[----:B------:R-:W-:-:S03]  /*144c0*/  LOP3.LUT R9, R9, R8, RZ, 0x3c, !PT ;  /* 0x0000000809097212 */ /* 0x000fc600078e3cff */
[----:B------:R-:W2:Y:S04]  /*144d0*/  LDL.LU.64 R44, [R1+0xd28] ;  /* 0x000d2800012c7983 */ /* 0x000ea80000300a00 */
[----:B------:R-:W2:Y:S04]  /*144e0*/  LDL.LU.64 R42, [R1+0xd20] ;  /* 0x000d2000012a7983 */ /* 0x000ea80000300a00 */
[----:B------:R-:W2:Y:S01]  /*144f0*/  LDL.LU.64 R40, [R1+0xd18] ;  /* 0x000d180001287983 */ /* 0x000ea20000300a00 */
[----:B------:R-:W-:-:S03]  /*14500*/  IMAD.WIDE R10, R13, 0x2, R10 ;  /* 0x000000020d0a7825 */ /* 0x000fc600078e020a */
[----:B------:R-:W2:Y:S01]  /*14510*/  LDL.LU.64 R38, [R1+0xd10] ;  /* 0x000d100001267983 */ /* 0x000ea20000300a00 */
[----:B------:R-:W-:-:S03]  /*14520*/  IMAD.WIDE R8, R13, 0x2, R8 ;  /* 0x000000020d087825 */ /* 0x000fc600078e0208 */
[----:B------:R-:W2:Y:S04]  /*14530*/  LDL.LU.64 R36, [R1+0xd08] ;  /* 0x000d080001247983 */ /* 0x000ea80000300a00 */
[----:B------:R-:W2:Y:S04]  /*14540*/  LDL.LU.64 R34, [R1+0xd00] ;  /* 0x000d000001227983 */ /* 0x000ea80000300a00 */
[----:B------:R-:W2:Y:S04]  /*14550*/  LDL.LU.64 R32, [R1+0xcf8] ;  /* 0x000cf80001207983 */ /* 0x000ea80000300a00 */
[----:B------:R-:W2:Y:S04]  /*14560*/  LDL.LU.64 R30, [R1+0xcf0] ;  /* 0x000cf000011e7983 */ /* 0x000ea80000300a00 */
[----:B------:R-:W2:Y:S04]  /*14570*/  LDL.LU.64 R28, [R1+0xce8] ;  /* 0x000ce800011c7983 */ /* 0x000ea80000300a00 */
[----:B------:R-:W2:Y:S04]  /*14580*/  LDL.LU.64 R26, [R1+0xce0] ;  /* 0x000ce000011a7983 */ /* 0x000ea80000300a00 */
[----:B------:R-:W2:Y:S04]  /*14590*/  LDL.LU.64 R24, [R1+0xcd8] ;  /* 0x000cd80001187983 */ /* 0x000ea80000300a00 */
[----:B------:R-:W-:Y:S04]  /*145a0*/  STL [R1+0x744], R10 ;  /* 0x0007440a01007387 */ /* 0x000fe80000100800 */
[----:B------:R-:W-:Y:S04]  /*145b0*/  STL [R1+0x8c4], R8 ;  /* 0x0008c40801007387 */ /* 0x000fe80000100800 */
[----:B------:R4:W-:Y:S01]  /*145c0*/  STL [R1+0x748], R9 ;  /* 0x0007480901007387 */ /* 0x0009e20000100800 */
[----:B------:R-:W-:-:S02]  /*145d0*/  IMAD.MOV.U32 R238, RZ, RZ, R11 ;  /* 0x000000ffffee7224 */ /* 0x000fc400078e000b */
[----:B------:R-:W-:Y:S02]  /*145e0*/  IMAD.MOV.U32 R11, RZ, RZ, R239 ;  /* 0x000000ffff0b7224 */ /* 0x000fe400078e00ef */
[----:B----4-:R-:W-:Y:S02]  /*145f0*/  IMAD.MOV.U32 R9, RZ, RZ, R150 ;  /* 0x000000ffff097224 */ /* 0x010fe400078e0096 */
[----:B---3--:R-:W-:Y:S02]  /*14600*/  IMAD.MOV.U32 R8, RZ, RZ, R149 ;  /* 0x000000ffff087224 */ /* 0x008fe400078e0095 */
[----:B------:R-:W-:Y:S01]  /*14610*/  IMAD.MOV.U32 R10, RZ, RZ, R151 ;  /* 0x000000ffff0a7224 */ /* 0x000fe200078e0097 */
[----:B------:R-:W3:Y:S02]  /*14620*/  LDL.LU R149, [R1+0xcd4] ;  /* 0x000cd40001957983 */ /* 0x000ee40000300800 */
[-C--:B------:R-:W-:Y:S01]  /*14630*/  LOP3.LUT R9, R9, R8.reuse, RZ, 0x3c, !PT ;  /* 0x0000000809097212 */ /* 0x080fe200078e3cff */
[----:B------:R-:W-:Y:S01]  /*14640*/  IMAD.WIDE R10, R13, 0x2, R10 ;  /* 0x000000020d0a7825 */ /* 0x000fe200078e020a */
[----:B------:R-:W3:Y:S02]  /*14650*/  LDL.LU R150, [R1+0xcd0] ;  /* 0x000cd00001967983 */ /* 0x000ee40000300800 */
[----:B------:R-:W-:-:S02]  /*14660*/  LOP3.LUT R8, R9, R8, RZ, 0x3c, !PT ;  /* 0x0000000809087212 */ /* 0x000fc400078e3cff */
[----:B------:R-:W3:Y:S02]  /*14670*/  LDL.LU R151, [R1+0xccc] ;  /* 0x000ccc0001977983 */ /* 0x000ee40000300800 */
[----:B------:R-:W-:-:S03]  /*14680*/  LOP3.LUT R9, R9, R8, RZ, 0x3c, !PT ;  /* 0x0000000809097212 */ /* 0x000fc600078e3cff */
[----:B------:R-:W-:Y:S01]  /*14690*/  IMAD.WIDE R8, R13, 0x2, R8 ;  /* 0x000000020d087825 */ /* 0x000fe200078e0208 */
[----:B------:R-:W-:Y:S04]  /*146a0*/  STL [R1+0x74c], R10 ;  /* 0x00074c0a01007387 */ /* 0x000fe80000100800 */
[----:B------:R-:W-:Y:S04]  /*146b0*/  STL [R1+0x8c8], R8 ;  /* 0x0008c80801007387 */ /* 0x000fe80000100800 */
[----:B------:R1:W-:Y:S04]  /*146c0*/  STL [R1+0x750], R9 ;  /* 0x0007500901007387 */ /* 0x0003e80000100800 */
[----:B-1----:R-:W4:Y:S01]  /*146d0*/  LDL.LU R9, [R1+0x758] ;  /* 0x0007580001097983 */ /* 0x002f220000300800 */
[----:B------:R-:W-:-:S02]  /*146e0*/  IMAD.MOV.U32 R239, RZ, RZ, R11 ;  /* 0x000000ffffef7224 */ /* 0x000fc400078e000b */
[----:B------:R-:W-:Y:S02]  /*146f0*/  IMAD.MOV.U32 R10, RZ, RZ, R5 ;  /* 0x000000ffff0a7224 */ /* 0x000fe400078e0005 */
[----:B------:R-:W-:Y:S01]  /*14700*/  IMAD.MOV.U32 R11, RZ, RZ, R240 ;  /* 0x000000ffff0b7224 */ /* 0x000fe200078e00f0 */
[----:B------:R-:W3:Y:S01]  /*14710*/  LDL.LU R5, [R1+0xcc8] ;  /* 0x000cc80001057983 */ /* 0x000ee20000300800 */
[----:B------:R-:W-:-:S05]  /*14720*/  IMAD.WIDE R10, R13, 0x2, R10 ;  /* 0x000000020d0a7825 */ /* 0x000fca00078e020a */
[----:B------:R-:W-:Y:S01]  /*14730*/  STL [R1+0x754], R10 ;  /* 0x0007540a01007387 */ /* 0x000fe20000100800 */
[----:B----4-:R-:W-:Y:S02]  /*14740*/  IMAD.MOV.U32 R8, RZ, RZ, R9 ;  /* 0x000000ffff087224 */ /* 0x010fe400078e0009 */
[----:B--2---:R-:W-:Y:S02]  /*14750*/  IMAD.MOV.U32 R9, RZ, RZ, R241 ;  /* 0x000000ffff097224 */ /* 0x004fe400078e00f1 */
[----:B------:R-:W-:-:S04]  /*14760*/  IMAD.WIDE R8, R13, 0x2, R8 ;  /* 0x000000020d087825 */ /* 0x000fc800078e0208 */
[----:B------:R-:W-:Y:S01]  /*14770*/  IMAD.MOV.U32 R241, RZ, RZ, R9 ;  /* 0x000000fffff17224 */ /* 0x000fe200078e0009 */
[----:B------:R1:W-:Y:S04]  /*14780*/  STL [R1+0x758], R8 ;  /* 0x0007580801007387 */ /* 0x0003e80000100800 */
[----:B-1----:R-:W2:Y:S04]  /*14790*/  LDL.LU R8, [R1+0x760] ;  /* 0x0007600001087983 */ /* 0x002ea80000300800 */
[----:B------:R-:W2:Y:S01]  /*147a0*/  LDL.LU R9, [R1+0x8cc] ;  /* 0x0008cc0001097983 */ /* 0x000ea20000300800 */
[----:B------:R-:W-:-:S02]  /*147b0*/  IMAD.MOV.U32 R240, RZ, RZ, R11 ;  /* 0x000000fffff07224 */ /* 0x000fc400078e000b */
[----:B------:R-:W-:Y:S02]  /*147c0*/  IMAD.MOV.U32 R10, RZ, RZ, R251 ;  /* 0x000000ffff0a7224 */ /* 0x000fe400078e00fb */
[----:B------:R-:W-:Y:S01]  /*147d0*/  IMAD.MOV.U32 R11, RZ, RZ, R242 ;  /* 0x000000ffff0b7224 */ /* 0x000fe200078e00f2 */
[----:B------:R-:W4:Y:S01]  /*147e0*/  LDL.LU R251, [R1+0xcc4] ;  /* 0x000cc40001fb7983 */ /* 0x000f220000300800 */
        /* <DEDUP_REMOVED lines=8> */
[----:B-1----:R-:W3:Y:S04]  /*14870*/  LDL.LU R8, [R1+0x768] ;  /* 0x0007680001087983 */ /* 0x002ee80000300800 */
[----:B--2---:R-:W3:Y:S01]  /*14880*/  LDL.LU R9, [R1+0x8d0] ;  /* 0x0008d00001097983 */ /* 0x004ee20000300800 */
[----:B------:R-:W-:-:S02]  /*14890*/  IMAD.MOV.U32 R242, RZ, RZ, R11 ;  /* 0x000000fffff27224 */ /* 0x000fc400078e000b */
[----:B------:R-:W-:Y:S02]  /*148a0*/  IMAD.MOV.U32 R10, RZ, RZ, R4 ;  /* 0x000000ffff0a7224 */ /* 0x000fe400078e0004 */
[----:B------:R-:W-:Y:S01]  /*148b0*/  IMAD.MOV.U32 R11, RZ, RZ, R243 ;  /* 0x000000ffff0b7224 */ /* 0x000fe200078e00f3 */
[----:B------:R-:W2:Y:S01]  /*148c0*/  LDL.LU R4, [R1+0xcc0] ;  /* 0x000cc00001047983 */ /* 0x000ea20000300800 */
        /* <DEDUP_REMOVED lines=8> */
[----:B-1----:R-:W4:Y:S04]  /*14950*/  LDL.LU R8, [R1+0x770] ;  /* 0x0007700001087983 */ /* 0x002f280000300800 */
[----:B---3--:R-:W4:Y:S01]  /*14960*/  LDL.LU R9, [R1+0x8d4] ;  /* 0x0008d40001097983 */ /* 0x008f220000300800 */
[----:B------:R-:W-:-:S02]  /*14970*/  IMAD.MOV.U32 R243, RZ, RZ, R11 ;  /* 0x000000fffff37224 */ /* 0x000fc400078e000b */
[----:B------:R-:W-:Y:S02]  /*14980*/  IMAD.MOV.U32 R10, RZ, RZ, R252 ;  /* 0x000000ffff0a7224 */ /* 0x000fe400078e00fc */
[----:B------:R-:W-:Y:S01]  /*14990*/  IMAD.MOV.U32 R11, RZ, RZ, R244 ;  /* 0x000000ffff0b7224 */ /* 0x000fe200078e00f4 */
[----:B------:R-:W3:Y:S01]  /*149a0*/  LDL.LU R252, [R1+0xcbc] ;  /* 0x000cbc0001fc7983 */ /* 0x000ee20000300800 */
        /* <DEDUP_REMOVED lines=8> */
[----:B-1----:R-:W2:Y:S04]  /*14a30*/  LDL.LU R8, [R1+0x778] ;  /* 0x0007780001087983 */ /* 0x002ea80000300800 */
[----:B----4-:R-:W2:Y:S01]  /*14a40*/  LDL.LU R9, [R1+0x8d8] ;  /* 0x0008d80001097983 */ /* 0x010ea20000300800 */
[----:B------:R-:W-:-:S02]  /*14a50*/  IMAD.MOV.U32 R244, RZ, RZ, R11 ;  /* 0x000000fffff47224 */ /* 0x000fc400078e000b */
[----:B------:R-:W-:Y:S02]  /*14a60*/  IMAD.MOV.U32 R10, RZ, RZ, R207 ;  /* 0x000000ffff0a7224 */ /* 0x000fe400078e00cf */
[----:B------:R-:W-:Y:S01]  /*14a70*/  IMAD.MOV.U32 R11, RZ, RZ, R245 ;  /* 0x000000ffff0b7224 */ /* 0x000fe200078e00f5 */
[----:B------:R-:W4:Y:S01]  /*14a80*/  LDL.LU R207, [R1+0xcb8] ;  /* 0x000cb80001cf7983 */ /* 0x000f220000300800 */
[----:B------:R-:W-:-:S05]  /*14a90*/  IMAD.WIDE R10, R13, 0x2, R10 ;  /* 0x000000020d0a7825 */ /* 0x000fca00078e020a */
[----:B------:R1:W-:Y:S01]  /*14aa0*/  STL [R1+0x774], R10 ;  /* 0x0007740a01007387 */ /* 0x0003e20000100800 */
[----:B------:R-:W-:-:S03]  /*14ab0*/  IMAD.MOV.U32 R245, RZ, RZ, R11 ;  /* 0x000000fffff57224 */ /* 0x000fc600078e000b */
[----:B-1----:R-:W3:Y:S04]  /*14ac0*/  LDL.LU R10, [R1+0x8dc] ;  /* 0x0008dc00010a7983 */ /* 0x002ee80000300800 */
[----:B------:R-:W4:Y:S01]  /*14ad0*/  LDL.LU R11, [R1+0x77c] ;  /* 0x00077c00010b7983 */ /* 0x000f220000300800 */
[----:B--2---:R-:W-:-:S04]  /*14ae0*/  LOP3.LUT R9, R9, R8, RZ, 0x3c, !PT ;  /* 0x0000000809097212 */ /* 0x004fc800078e3cff */
[----:B------:R-:W-:-:S04]  /*14af0*/  LOP3.LUT R8, R9, R8, RZ, 0x3c, !PT ;  /* 0x0000000809087212 */ /* 0x000fc800078e3cff */
[----:B------:R-:W-:-:S03]  /*14b00*/  LOP3.LUT R9, R9, R8, RZ, 0x3c, !PT ;  /* 0x0000000809097212 */ /* 0x000fc600078e3cff */
[----:B------:R-:W-:-:S05]  /*14b10*/  IMAD.WIDE R8, R13, 0x2, R8 ;  /* 0x000000020d087825 */ /* 0x000fca00078e0208 */
[----:B------:R1:W-:Y:S04]  /*14b20*/  STL [R1+0x8d8], R8 ;  /* 0x0008d80801007387 */ /* 0x0003e80000100800 */
[----:B------:R3:W-:Y:S04]  /*14b30*/  STL [R1+0x778], R9 ;  /* 0x0007780901007387 */ /* 0x0007e80000100800 */
[----:B-1----:R-:W2:Y:S01]  /*14b40*/  LDL.LU R8, [R1+0x780] ;  /* 0x0007800001087983 */ /* 0x002ea20000300800 */
[----:B---3--:R-:W-:Y:S02]  /*14b50*/  IMAD.MOV.U32 R9, RZ, RZ, R10 ;  /* 0x000000ffff097224 */ /* 0x008fe400078e000a */
[----:B----4-:R-:W-:-:S02]  /*14b60*/  IMAD.MOV.U32 R10, RZ, RZ, R11 ;  /* 0x000000ffff0a7224 */ /* 0x010fc400078e000b */
[----:B------:R-:W-:Y:S02]  /*14b70*/  IMAD.MOV.U32 R11, RZ, RZ, R246 ;  /* 0x000000ffff0b7224 */ /* 0x000fe400078e00f6 */
        /* <DEDUP_REMOVED lines=97> */
[----:B------:R-:W-:-:S02]  /*15190*/  IMAD.MOV.U32 R10, RZ, RZ, R12 ;  /* 0x000000ffff0a7224 */ /* 0x000fc400078e000c */
[----:B------:R-:W3:Y:S02]  /*151a0*/  LDL.LU R12, [R1+0xc9c] ;  /* 0x000c9c00010c7983 */ /* 0x000ee40000300800 */
[----:B----4-:R-:W-:-:S05]  /*151b0*/  IMAD.WIDE R10, R13, 0x2, R10 ;  /* 0x000000020d0a7825 */ /* 0x010fca00078e020a */
[----:B------:R1:W-:Y:S04]  /*151c0*/  STL [R1+0x7b4], R10 ;  /* 0x0007b40a01007387 */ /* 0x0003e80000100800 */
[----:B------:R4:W-:Y:S01]  /*151d0*/  STL [R1+0x600], R11 ;  /* 0x0006000b01007387 */ /* 0x0009e20000100800 */
[----:B-1----:R-:W-:-:S03]  /*151e0*/  IMAD.MOV.U32 R10, RZ, RZ, R6 ;  /* 0x000000ffff0a7224 */ /* 0x002fc600078e0006 */
[----:B------:R-:W3:Y:S01]  /*151f0*/  LDL.LU R6, [R1+0xc98] ;  /* 0x000c980001067983 */ /* 0x000ee20000300800 */
[----:B----4-:R-:W-:-:S03]  /*15200*/  IMAD.MOV.U32 R11, RZ, RZ, R7 ;  /* 0x000000ffff0b7224 */ /* 0x010fc600078e0007 */
[----:B------:R-:W4:Y:S01]  /*15210*/  LDL.LU R7, [R1+0xc94] ;  /* 0x000c940001077983 */ /* 0x000f220000300800 */
        /* <DEDUP_REMOVED lines=8> */
[----:B------:R-:W-:-:S04]  /*152a0*/  LOP3.LUT R11, R11, R10, RZ, 0x3c, !PT ;  /* 0x0000000a0b0b7212 */ /* 0x000fc800078e3cff */
[----:B------:R-:W-:-:S04]  /*152b0*/  LOP3.LUT R10, R11, R10, RZ, 0x3c, !PT ;  /* 0x0000000a0b0a7212 */ /* 0x000fc800078e3cff */
[----:B------:R-:W-:-:S03]  /*152c0*/  LOP3.LUT R11, R11, R10, RZ, 0x3c, !PT ;  /* 0x0000000a0b0b7212 */ /* 0x000fc600078e3cff */
[----:B------:R-:W-:-:S05]  /*152d0*/  IMAD.WIDE R10, R13, 0x2, R10 ;  /* 0x000000020d0a7825 */ /* 0x000fca00078e020a */
[----:B------:R1:W-:Y:S04]  /*152e0*/  STL [R1+0x7bc], R10 ;  /* 0x0007bc0a01007387 */ /* 0x0003e80000100800 */
[----:B------:R2:W-:Y:S01]  /*152f0*/  STL [R1+0x604], R11 ;  /* 0x0006040b01007387 */ /* 0x0005e20000100800 */
[----:B-1----:R-:W-:-:S03]  /*15300*/  IMAD.MOV.U32 R10, RZ, RZ, R5 ;  /* 0x000000ffff0a7224 */ /* 0x002fc600078e0005 */
[----:B------:R-:W4:Y:S01]  /*15310*/  LDL.LU R5, [R1+0xc90] ;  /* 0x000c900001057983 */ /* 0x000f220000300800 */
[----:B--2---:R-:W-:-:S03]  /*15320*/  IMAD.MOV.U32 R11, RZ, RZ, R4 ;  /* 0x000000ffff0b7224 */ /* 0x004fc600078e0004 */
[----:B------:R-:W2:Y:S01]  /*15330*/  LDL.LU R4, [R1+0xc8c] ;  /* 0x000c8c0001047983 */ /* 0x000ea20000300800 */
        /* <DEDUP_REMOVED lines=8> */
[----:B------:R-:W-:-:S04]  /*153c0*/  LOP3.LUT R11, R11, R10, RZ, 0x3c, !PT ;  /* 0x0000000a0b0b7212 */ /* 0x000fc800078e3cff */
[----:B------:R-:W-:-:S04]  /*153d0*/  LOP3.LUT R10, R11, R10, RZ, 0x3c, !PT ;  /* 0x0000000a0b0a7212 */ /* 0x000fc800078e3cff */
[----:B------:R-:W-:-:S03]  /*153e0*/  LOP3.LUT R11, R11, R10, RZ, 0x3c, !PT ;  /* 0x0000000a0b0b7212 */ /* 0x000fc600078e3cff */
[----:B------:R-:W-:-:S05]  /*153f0*/  IMAD.WIDE R10, R13, 0x2, R10 ;  /* 0x000000020d0a7825 */ /* 0x000fca00078e020a */
[----:B------:R1:W-:Y:S04]  /*15400*/  STL [R1+0x7c4], R10 ;  /* 0x0007c40a01007387 */ /* 0x0003e80000100800 */
[----:B------:R3:W-:Y:S01]  /*15410*/  STL [R1+0x608], R11 ;  /* 0x0006080b01007387 */ /* 0x0007e20000100800 */
[----:B-1----:R-:W-:-:S03]  /*15420*/  IMAD.MOV.U32 R10, RZ, RZ, R207 ;  /* 0x000000ffff0a7224 */ /* 0x002fc600078e00cf */
[----:B------:R-:W2:Y:S04]  /*15430*/  LDL.LU R207, [R1+0xc88] ;  /* 0x000c880001cf7983 */ /* 0x000ea80000300800 */
[----:B---3--:R-:W3:Y:S01]  /*15440*/  LDL.LU R11, [R1+0x7cc] ;  /* 0x0007cc00010b7983 */ /* 0x008ee20000300800 */
        /* <DEDUP_REMOVED lines=8> */
[----:B---3--:R-:W-:-:S04]  /*154d0*/  LOP3.LUT R11, R11, R10, RZ, 0x3c, !PT ;  /* 0x0000000a0b0b7212 */ /* 0x008fc800078e3cff */
[----:B------:R-:W-:-:S04]  /*154e0*/  LOP3.LUT R10, R11, R10, RZ, 0x3c, !PT ;  /* 0x0000000a0b0a7212 */ /* 0x000fc800078e3cff */
[----:B------:R-:W-:-:S03]  /*154f0*/  LOP3.LUT R11, R11, R10, RZ, 0x3c, !PT ;  /* 0x0000000a0b0b7212 */ /* 0x000fc600078e3cff */
[----:B------:R-:W-:-:S05]  /*15500*/  IMAD.WIDE R10, R13, 0x2, R10 ;  /* 0x000000020d0a7825 */ /* 0x000fca00078e020a */
[----:B------:R1:W-:Y:S04]  /*15510*/  STL [R1+0x7cc], R10 ;  /* 0x0007cc0a01007387 */ /* 0x0003e80000100800 */
[----:B------:R3:W-:Y:S01]  /*15520*/  STL [R1+0x60c], R11 ;  /* 0x00060c0b01007387 */ /* 0x0007e20000100800 */
[----:B-1----:R-:W-:Y:S02]  /*15530*/  IMAD.MOV.U32 R10, RZ, RZ, R12 ;  /* 0x000000ffff0a7224 */ /* 0x002fe400078e000c */
[----:B---3--:R-:W-:Y:S01]  /*15540*/  IMAD.MOV.U32 R11, RZ, RZ, R6 ;  /* 0x000000ffff0b7224 */ /* 0x008fe200078e0006 */
[----:B------:R-:W3:Y:S04]  /*15550*/  LDL.LU R12, [R1+0xc84] ;  /* 0x000c8400010c7983 */ /* 0x000ee80000300800 */
[-C--:B------:R-:W-:Y:S01]  /*15560*/  LOP3.LUT R11, R11, R10.reuse, RZ, 0x3c, !PT ;  /* 0x0000000a0b0b7212 */ /* 0x080fe200078e3cff */
[----:B------:R-:W4:Y:S03]  /*15570*/  LDL.LU R6, [R1+0xc80] ;  /* 0x000c800001067983 */ /* 0x000f260000300800 */
[----:B------:R-:W-:-:S04]  /*15580*/  LOP3.LUT R10, R11, R10, RZ, 0x3c, !PT ;  /* 0x0000000a0b0a7212 */ /* 0x000fc800078e3cff */
[----:B------:R-:W-:-:S03]  /*15590*/  LOP3.LUT R11, R11, R10, RZ, 0x3c, !PT ;  /* 0x0000000a0b0b7212 */ /* 0x000fc600078e3cff */
[----:B------:R-:W-:Y:S01]  /*155a0*/  IMAD.WIDE R10, R13, 0x2, R10 ;  /* 0x000000020d0a7825 */ /* 0x000fe200078e020a */
[----:B--2---:R-:W-:-:S04]  /*155b0*/  LOP3.LUT R9, R9, R8, RZ, 0x3c, !PT ;  /* 0x0000000809097212 */ /* 0x004fc800078e3cff */
[----:B------:R-:W-:-:S04]  /*155c0*/  LOP3.LUT R8, R9, R8, RZ, 0x3c, !PT ;  /* 0x0000000809087212 */ /* 0x000fc800078e3cff */
[----:B------:R-:W-:-:S03]  /*155d0*/  LOP3.LUT R9, R9, R8, RZ, 0x3c, !PT ;  /* 0x0000000809097212 */ /* 0x000fc600078e3cff */
[----:B------:R-:W-:-:S05]  /*155e0*/  IMAD.WIDE R8, R13, 0x2, R8 ;  /* 0x000000020d087825 */ /* 0x000fca00078e0208 */
[----:B------:R1:W-:Y:S04]  /*155f0*/  STL [R1+0x904], R8 ;  /* 0x0009040801007387 */ /* 0x0003e80000100800 */
[----:B------:R2:W-:Y:S04]  /*15600*/  STL [R1+0x7d0], R9 ;  /* 0x0007d00901007387 */ /* 0x0005e80000100800 */
[----:B-1----:R-:W3:Y:S04]  /*15610*/  LDL.LU R8, [R1+0x7d8] ;  /* 0x0007d80001087983 */ /* 0x002ee80000300800 */
[----:B--2---:R-:W3:Y:S04]  /*15620*/  LDL.LU R9, [R1+0x908] ;  /* 0x0009080001097983 */ /* 0x004ee80000300800 */
[----:B------:R1:W-:Y:S04]  /*15630*/  STL [R1+0x7d4], R10 ;  /* 0x0007d40a01007387 */ /* 0x0003e80000100800 */
[----:B------:R2:W-:Y:S04]  /*15640*/  STL [R1+0x610], R11 ;  /* 0x0006100b01007387 */ /* 0x0005e80000100800 */
[----:B-1----:R-:W4:Y:S04]  /*15650*/  LDL.LU R10, [R1+0x614] ;  /* 0x00061400010a7983 */ /* 0x002f280000300800 */
[----:B--2---:R-:W4:Y:S01]  /*15660*/  LDL.LU R11, [R1+0x7e0] ;  /* 0x0007e000010b7983 */ /* 0x004f220000300800 */
[----:B---3--:R-:W-:-:S04]  /*15670*/  LOP3.LUT R9, R9, R8, RZ, 0x3c, !PT ;  /* 0x0000000809097212 */ /* 0x008fc800078e3cff */
[----:B------:R-:W-:-:S04]  /*15680*/  LOP3.LUT R8, R9, R8, RZ, 0x3c, !PT ;  /* 0x0000000809087212 */ /* 0x000fc800078e3cff */
[----:B------:R-:W-:-:S03]  /*15690*/  LOP3.LUT R9, R9, R8, RZ, 0x3c, !PT ;  /* 0x0000000809097212 */ /* 0x000fc600078e3cff */
[----:B------:R-:W-:Y:S01]  /*156a0*/  IMAD.WIDE R8, R13, 0x2, R8 ;  /* 0x000000020d087825 */ /* 0x000fe200078e0208 */
[----:B----4-:R-:W-:-:S04]  /*156b0*/  LOP3.LUT R11, R11, R10, RZ, 0x3c, !PT ;  /* 0x0000000a0b0b7212 */ /* 0x010fc800078e3cff */
[----:B------:R1:W-:Y:S01]  /*156c0*/  STL [R1+0x908], R8 ;  /* 0x0009080801007387 */ /* 0x0003e20000100800 */
[----:B------:R-:W-:-:S03]  /*156d0*/  LOP3.LUT R10, R11, R10, RZ, 0x3c, !PT ;  /* 0x0000000a0b0a7212 */ /* 0x000fc600078e3cff */
[----:B------:R2:W-:Y:S01]  /*156e0*/  STL [R1+0x7d8], R9 ;  /* 0x0007d80901007387 */ /* 0x0005e20000100800 */
[----:B------:R-:W-:Y:S01]  /*156f0*/  LOP3.LUT R11, R11, R10, RZ, 0x3c, !PT ;  /* 0x0000000a0b0b7212 */ /* 0x000fe200078e3cff */
[----:B-1----:R-:W-:Y:S02]  /*15700*/  IMAD.MOV.U32 R8, RZ, RZ, R5 ;  /* 0x000000ffff087224 */ /* 0x002fe400078e0005 */
[----:B--2---:R-:W-:Y:S02]  /*15710*/  IMAD.MOV.U32 R9, RZ, RZ, R7 ;  /* 0x000000ffff097224 */ /* 0x004fe400078e0007 */
[----:B------:R-:W2:Y:S01]  /*15720*/  LDL.LU R7, [R1+0xc7c] ;  /* 0x000c7c0001077983 */ /* 0x000ea20000300800 */
[----:B------:R-:W-:-:S03]  /*15730*/  IMAD.WIDE R8, R13, 0x2, R8 ;  /* 0x000000020d087825 */ /* 0x000fc600078e0208 */
[----:B------:R-:W3:Y:S01]  /*15740*/  LDL.LU R5, [R1+0xc78] ;  /* 0x000c780001057983 */ /* 0x000ee20000300800 */
[----:B------:R-:W-:-:S03]  /*15750*/  IMAD.WIDE R10, R13, 0x2, R10 ;  /* 0x000000020d0a7825 */ /* 0x000fc600078e020a */
[----:B------:R1:W-:Y:S04]  /*15760*/  STL [R1+0x90c], R8 ;  /* 0x00090c0801007387 */ /* 0x0003e80000100800 */
[----:B------:R4:W-:Y:S01]  /*15770*/  STL [R1+0x7dc], R9 ;  /* 0x0007dc0901007387 */ /* 0x0009e20000100800 */
[----:B-1----:R-:W-:-:S03]  /*15780*/  IMAD.MOV.U32 R8, RZ, RZ, R4 ;  /* 0x000000ffff087224 */ /* 0x002fc600078e0004 */
[----:B------:R-:W3:Y:S01]  /*15790*/  LDL.LU R4, [R1+0xc74] ;  /* 0x000c740001047983 */ /* 0x000ee20000300800 */
[----:B----4-:R-:W-:-:S03]  /*157a0*/  IMAD.MOV.U32 R9, RZ, RZ, R207 ;  /* 0x000000ffff097224 */ /* 0x010fc600078e00cf */
[----:B------:R-:W4:Y:S04]  /*157b0*/  LDL.LU R207, [R1+0xc70] ;  /* 0x000c700001cf7983 */ /* 0x000f280000300800 */
[----:B------:R1:W-:Y:S04]  /*157c0*/  STL [R1+0x7e0], R10 ;  /* 0x0007e00a01007387 */ /* 0x0003e80000100800 */
[----:B------:R0:W-:Y:S04]  /*157d0*/  STL [R1+0x614], R11 ;  /* 0x0006140b01007387 */ /* 0x0001e80000100800 */
[----:B-1----:R-:W2:Y:S04]  /*157e0*/  LDL.LU R10, [R1+0x618] ;  /* 0x00061800010a7983 */ /* 0x002ea80000300800 */
[----:B0-----:R-:W2:Y:S01]  /*157f0*/  LDL.LU R11, [R1+0x7e8] ;  /* 0x0007e800010b7983 */ /* 0x001ea20000300800 */
[----:B------:R-:W-:-:S04]  /*15800*/  LOP3.LUT R9, R9, R8, RZ, 0x3c, !PT ;  /* 0x0000000809097212 */ /* 0x000fc800078e3cff */
[----:B------:R-:W-:-:S04]  /*15810*/  LOP3.LUT R8, R9, R8, RZ, 0x3c, !PT ;  /* 0x0000000809087212 */ /* 0x000fc800078e3cff */
[----:B------:R-:W-:-:S03]  /*15820*/  LOP3.LUT R9, R9, R8, RZ, 0x3c, !PT ;  /* 0x0000000809097212 */ /* 0x000fc600078e3cff */
[----:B------:R-:W-:-:S05]  /*15830*/  IMAD.WIDE R8, R13, 0x2, R8 ;  /* 0x000000020d087825 */ /* 0x000fca00078e0208 */
[----:B------:R0:W-:Y:S04]  /*15840*/  STL [R1+0x910], R8 ;  /* 0x0009100801007387 */ /* 0x0001e80000100800 */
[----:B------:R1:W-:Y:S01]  /*15850*/  STL [R1+0x7e4], R9 ;  /* 0x0007e40901007387 */ /* 0x0003e20000100800 */
[----:B0-----:R-:W-:-:S03]  /*15860*/  IMAD.MOV.U32 R8, RZ, RZ, R12 ;  /* 0x000000ffff087224 */ /* 0x001fc600078e000c */
        /* <DEDUP_REMOVED lines=8> */
[----:B0-----:R-:W2:Y:S04]  /*158f0*/  LDL.LU R10, [R1+0x61c] ;  /* 0x00061c00010a7983 */ /* 0x001ea80000300800 */
[----:B-1----:R-:W2:Y:S01]  /*15900*/  LDL.LU R11, [R1+0x7f0] ;  /* 0x0007f000010b7983 */ /* 0x002ea20000300800 */
[----:B---3--:R-:W-:-:S05]  /*15910*/  IMAD.WIDE R8, R13, 0x2, R8 ;  /* 0x000000020d087825 */ /* 0x008fca00078e0208 */
[----:B------:R0:W-:Y:S04]  /*15920*/  STL [R1+0x914], R8 ;  /* 0x0009140801007387 */ /* 0x0001e80000100800 */
[----:B------:R1:W-:Y:S01]  /*15930*/  STL [R1+0x7ec], R9 ;  /* 0x0007ec0901007387 */ /* 0x0003e20000100800 */
[----:B0-----:R-:W-:Y:S02]  /*15940*/  IMAD.MOV.U32 R8, RZ, RZ, R7 ;  /* 0x000000ffff087224 */ /* 0x001fe400078e0007 */
[----:B-1----:R-:W-:Y:S02]  /*15950*/  IMAD.MOV.U32 R9, RZ, RZ, R6 ;  /* 0x000000ffff097224 */ /* 0x002fe400078e0006 */
[----:B------:R-:W3:Y:S04]  /*15960*/  LDL.LU R6, [R1+0xc68] ;  /* 0x000c680001067983 */ /* 0x000ee80000300800 */
[----:B------:R-:W3:Y:S01]  /*15970*/  LDL.LU R7, [R1+0xc64] ;  /* 0x000c640001077983 */ /* 0x000ee20000300800 */
        /* <DEDUP_REMOVED lines=8> */
[----:B------:R-:W-:-:S05]  /*15a00*/  IMAD.WIDE R8, R13, 0x2, R8 ;  /* 0x000000020d087825 */ /* 0x000fca00078e0208 */
[----:B------:R0:W-:Y:S04]  /*15a10*/  STL [R1+0x918], R8 ;  /* 0x0009180801007387 */ /* 0x0001e80000100800 */
[----:B------:R1:W-:Y:S01]  /*15a20*/  STL [R1+0x7f4], R9 ;  /* 0x0007f40901007387 */ /* 0x0003e20000100800 */
[----:B0-----:R-:W-:Y:S02]  /*15a30*/  IMAD.MOV.U32 R8, RZ, RZ, R4 ;  /* 0x000000ffff087224 */ /* 0x001fe400078e0004 */
[----:B-1----:R-:W-:Y:S02]  /*15a40*/  IMAD.MOV.U32 R9, RZ, RZ, R5 ;  /* 0x000000ffff097224 */ /* 0x002fe400078e0005 */
[----:B------:R-:W3:Y:S04]  /*15a50*/  LDL.LU R5, [R1+0xc60] ;  /* 0x000c600001057983 */ /* 0x000ee80000300800 */
[----:B------:R-:W3:Y:S01]  /*15a60*/  LDL.LU R4, [R1+0xc5c] ;  /* 0x000c5c0001047983 */ /* 0x000ee20000300800 */
[----:B------:R-:W-:Y:S01]  /*15a70*/  IMAD.WIDE R8, R13, 0x2, R8 ;  /* 0x000000020d087825 */ /* 0x000fe200078e0208 */
[----:B--2---:R-:W-:-:S04]  /*15a80*/  LOP3.LUT R11, R11, R10, RZ, 0x3c, !PT ;  /* 0x0000000a0b0b7212 */ /* 0x004fc800078e3cff */
[----:B------:R-:W-:-:S04]  /*15a90*/  LOP3.LUT R10, R11, R10, RZ, 0x3c, !PT ;  /* 0x0000000a0b0a7212 */ /* 0x000fc800078e3cff */
[----:B------:R-:W-:-:S03]  /*15aa0*/  LOP3.LUT R11, R11, R10, RZ, 0x3c, !PT ;  /* 0x0000000a0b0b7212 */ /* 0x000fc600078e3cff */
[----:B------:R-:W-:-:S05]  /*15ab0*/  IMAD.WIDE R10, R13, 0x2, R10 ;  /* 0x000000020d0a7825 */ /* 0x000fca00078e020a */
[----:B------:R0:W-:Y:S04]  /*15ac0*/  STL [R1+0x7f8], R10 ;  /* 0x0007f80a01007387 */ /* 0x0001e80000100800 */
[----:B------:R1:W-:Y:S04]  /*15ad0*/  STL [R1+0x620], R11 ;  /* 0x0006200b01007387 */ /* 0x0003e80000100800 */
[----:B0-----:R-:W2:Y:S04]  /*15ae0*/  LDL.LU R10, [R1+0x624] ;  /* 0x00062400010a7983 */ /* 0x001ea80000300800 */
[----:B-1----:R-:W2:Y:S04]  /*15af0*/  LDL.LU R11, [R1+0x7fc] ;  /* 0x0007fc00010b7983 */ /* 0x002ea80000300800 */
[----:B------:R-:W-:Y:S04]  /*15b00*/  STL [R1+0x91c], R8 ;  /* 0x00091c0801007387 */ /* 0x000fe80000100800 */
[----:B------:R0:W-:Y:S04]  /*15b10*/  STL [R1+0x724], R9 ;  /* 0x0007240901007387 */ /* 0x0001e80000100800 */
[----:B0-----:R-:W4:Y:S01]  /*15b20*/  LDL.LU R9, [R1+0x920] ;  /* 0x0009200001097983 */ /* 0x001f220000300800 */
[----:B--2---:R-:W-:-:S04]  /*15b30*/  LOP3.LUT R11, R11, R10, RZ, 0x3c, !PT ;  /* 0x0000000a0b0b7212 */ /* 0x004fc800078e3cff */
[----:B------:R-:W-:-:S04]  /*15b40*/  LOP3.LUT R10, R11, R10, RZ, 0x3c, !PT ;  /* 0x0000000a0b0a7212 */ /* 0x000fc800078e3cff */
[----:B------:R-:W-:-:S03]  /*15b50*/  LOP3.LUT R11, R11, R10, RZ, 0x3c, !PT ;  /* 0x0000000a0b0b7212 */ /* 0x000fc600078e3cff */
[----:B------:R-:W-:-:S04]  /*15b60*/  IMAD.WIDE R10, R13, 0x2, R10 ;  /* 0x000000020d0a7825 */ /* 0x000fc800078e020a */
[----:B----4-:R-:W-:Y:S02]  /*15b70*/  IMAD.MOV.U32 R8, RZ, RZ, R9 ;  /* 0x000000ffff087224 */ /* 0x010fe400078e0009 */
[----:B------:R-:W-:Y:S02]  /*15b80*/  IMAD.MOV.U32 R9, RZ, RZ, R207 ;  /* 0x000000ffff097224 */ /* 0x000fe400078e00cf */
[----:B------:R-:W2:Y:S04]  /*15b90*/  LDL.LU R207, [R1+0xc58] ;  /* 0x000c580001cf7983 */ /* 0x000ea80000300800 */
[----:B------:R0:W-:Y:S04]  /*15ba0*/  STL [R1+0x7fc], R10 ;  /* 0x0007fc0a01007387 */ /* 0x0001e80000100800 */
[----:B------:R1:W-:Y:S04]  /*15bb0*/  STL [R1+0x624], R11 ;  /* 0x0006240b01007387 */ /* 0x0003e80000100800 */
[----:B0-----:R-:W4:Y:S04]  /*15bc0*/  LDL.LU R10, [R1+0x628] ;  /* 0x00062800010a7983 */ /* 0x001f280000300800 */
[----:B-1----:R-:W4:Y:S01]  /*15bd0*/  LDL.LU R11, [R1+0x800] ;  /* 0x00080000010b7983 */ /* 0x002f220000300800 */
[----:B------:R-:W-:-:S05]  /*15be0*/  IMAD.WIDE R8, R13, 0x2, R8 ;  /* 0x000000020d087825 */ /* 0x000fca00078e0208 */
[----:B------:R3:W-:Y:S04]  /*15bf0*/  STL [R1+0x920], R8 ;  /* 0x0009200801007387 */ /* 0x0007e80000100800 */
[----:B------:R0:W-:Y:S01]  /*15c00*/  STL [R1+0x728], R9 ;  /* 0x0007280901007387 */ /* 0x0001e20000100800 */
[----:B---3--:R-:W-:Y:S02]  /*15c10*/  IMAD.MOV.U32 R8, RZ, RZ, R6 ;  /* 0x000000ffff087224 */ /* 0x008fe400078e0006 */
[----:B0-----:R-:W-:Y:S02]  /*15c20*/  IMAD.MOV.U32 R9, RZ, RZ, R12 ;  /* 0x000000ffff097224 */ /* 0x001fe400078e000c */
[----:B------:R-:W3:Y:S04]  /*15c30*/  LDL.LU R12, [R1+0xc54] ;  /* 0x000c5400010c7983 */ /* 0x000ee80000300800 */
[----:B------:R-:W3:Y:S01]  /*15c40*/  LDL.LU R6, [R1+0xc50] ;  /* 0x000c500001067983 */ /* 0x000ee20000300800 */
[----:B----4-:R-:W-:-:S04]  /*15c50*/  LOP3.LUT R11, R11, R10, RZ, 0x3c, !PT ;  /* 0x0000000a0b0b7212 */ /* 0x010fc800078e3cff */
[----:B------:R-:W-:-:S04]  /*15c60*/  LOP3.LUT R10, R11, R10, RZ, 0x3c, !PT ;  /* 0x0000000a0b0a7212 */ /* 0x000fc800078e3cff */
[----:B------:R-:W-:-:S03]  /*15c70*/  LOP3.LUT R11, R11, R10, RZ, 0x3c, !PT ;  /* 0x0000000a0b0b7212 */ /* 0x000fc600078e3cff */
[----:B------:R-:W-:-:S05]  /*15c80*/  IMAD.WIDE R10, R13, 0x2, R10 ;  /* 0x000000020d0a7825 */ /* 0x000fca00078e020a */
[----:B------:R0:W-:Y:S04]  /*15c90*/  STL [R1+0x800], R10 ;  /* 0x0008000a01007387 */ /* 0x0001e80000100800 */
[----:B------:R1:W-:Y:S04]  /*15ca0*/  STL [R1+0x628], R11 ;  /* 0x0006280b01007387 */ /* 0x0003e80000100800 */
[----:B0-----:R-:W4:Y:S04]  /*15cb0*/  LDL.LU R10, [R1+0x62c] ;  /* 0x00062c00010a7983 */ /* 0x001f280000300800 */
[----:B-1----:R-:W4:Y:S01]  /*15cc0*/  LDL.LU R11, [R1+0x804] ;  /* 0x00080400010b7983 */ /* 0x002f220000300800 */
[----:B------:R-:W-:-:S05]  /*15cd0*/  IMAD.WIDE R8, R13, 0x2, R8 ;  /* 0x000000020d087825 */ /* 0x000fca00078e0208 */
[----:B------:R0:W-:Y:S04]  /*15ce0*/  STL [R1+0x850], R8 ;  /* 0x0008500801007387 */ /* 0x0001e80000100800 */
[----:B------:R1:W-:Y:S01]  /*15cf0*/  STL [R1+0x72c], R9 ;  /* 0x00072c0901007387 */ /* 0x0003e20000100800 */
[----:B0-----:R-:W-:Y:S02]  /*15d00*/  IMAD.MOV.U32 R8, RZ, RZ, R5 ;  /* 0x000000ffff087224 */ /* 0x001fe400078e0005 */
[----:B-1----:R-:W-:Y:S02]  /*15d10*/  IMAD.MOV.U32 R9, RZ, RZ, R7 ;  /* 0x000000ffff097224 */ /* 0x002fe400078e0007 */
        /* <DEDUP_REMOVED lines=13> */
[----:B--2---:R-:W-:Y:S02]  /*15df0*/  IMAD.MOV.U32 R8, RZ, RZ, R207 ;  /* 0x000000ffff087224 */ /* 0x004fe400078e00cf */
[----:B0-----:R-:W-:Y:S02]  /*15e00*/  IMAD.MOV.U32 R9, RZ, RZ, R4 ;  /* 0x000000ffff097224 */ /* 0x001fe400078e0004 */
[----:B------:R-:W2:Y:S04]  /*15e10*/  LDL.LU R4, [R1+0xc44] ;  /* 0x000c440001047983 */ /* 0x000ea80000300800 */
[----:B------:R-:W2:Y:S01]  /*15e20*/  LDL.LU R207, [R1+0xc40] ;  /* 0x000c400001cf7983 */ /* 0x000ea20000300800 */
        /* <DEDUP_REMOVED lines=11> */
[----:B---3--:R-:W-:-:S03]  /*15ee0*/  IMAD.MOV.U32 R8, RZ, RZ, R12 ;  /* 0x000000ffff087224 */ /* 0x008fc600078e000c */
[----:B0-----:R-:W3:Y:S04]  /*15ef0*/  LDL.LU R9, [R1+0x818] ;  /* 0x0008180001097983 */ /* 0x001ee80000300800 */
        /* <DEDUP_REMOVED lines=9> */
[----:B---3--:R-:W-:-:S05]  /*15f90*/  IMAD.WIDE R8, R13, 0x2, R8 ;  /* 0x000000020d087825 */ /* 0x008fca00078e0208 */
        /* <DEDUP_REMOVED lines=21> */
[----:B------:R-:W-:Y:S01]  /*160f0*/  IMAD.WIDE R8, R13, 0x2, R8 ;  /* 0x000000020d087825 */ /* 0x000fe200078e0208 */
[----:B----4-:R-:W-:-:S04]  /*16100*/  LOP3.LUT R11, R11, R10, RZ, 0x3c, !PT ;  /* 0x0000000a0b0b7212 */ /* 0x010fc800078e3cff */
[----:B------:R-:W-:-:S04]  /*16110*/  LOP3.LUT R10, R11, R10, RZ, 0x3c, !PT ;  /* 0x0000000a0b0a7212 */ /* 0x000fc800078e3cff */
[----:B------:R-:W-:-:S03]  /*16120*/  LOP3.LUT R11, R11, R10, RZ, 0x3c, !PT ;  /* 0x0000000a0b0b7212 */ /* 0x000fc600078e3cff */
[----:B------:R-:W-:-:S05]  /*16130*/  IMAD.WIDE R10, R13, 0x2, R10 ;  /* 0x000000020d0a7825 */ /* 0x000fca00078e020a */
[----:B------:R0:W-:Y:S04]  /*16140*/  STL [R1+0x824], R10 ;  /* 0x0008240a01007387 */ /* 0x0001e80000100800 */
[----:B------:R1:W-:Y:S04]  /*16150*/  STL [R1+0x63c], R11 ;  /* 0x00063c0b01007387 */ /* 0x0003e80000100800 */
[----:B0-----:R-:W4:Y:S04]  /*16160*/  LDL.LU R10, [R1+0x640] ;  /* 0x00064000010a7983 */ /* 0x001f280000300800 */
[----:B-1----:R-:W4:Y:S04]  /*16170*/  LDL.LU R11, [R1+0x82c] ;  /* 0x00082c00010b7983 */ /* 0x002f280000300800 */
[----:B------:R-:W-:Y:S04]  /*16180*/  STL [R1+0x934], R8 ;  /* 0x0009340801007387 */ /* 0x000fe80000100800 */
[----:B------:R0:W-:Y:S04]  /*16190*/  STL [R1+0x828], R9 ;  /* 0x0008280901007387 */ /* 0x0001e80000100800 */
[----:B0-----:R-:W3:Y:S01]  /*161a0*/  LDL.LU R9, [R1+0x938] ;  /* 0x0009380001097983 */ /* 0x001ee20000300800 */
[----:B----4-:R-:W-:-:S04]  /*161b0*/  LOP3.LUT R11, R11, R10, RZ, 0x3c, !PT ;  /* 0x0000000a0b0b7212 */ /* 0x010fc800078e3cff */
[----:B------:R-:W-:-:S04]  /*161c0*/  LOP3.LUT R10, R11, R10, RZ, 0x3c, !PT ;  /* 0x0000000a0b0a7212 */ /* 0x000fc800078e3cff */
[----:B------:R-:W-:-:S03]  /*161d0*/  LOP3.LUT R11, R11, R10, RZ, 0x3c, !PT ;  /* 0x0000000a0b0b7212 */ /* 0x000fc600078e3cff */
[----:B------:R-:W-:-:S04]  /*161e0*/  IMAD.WIDE R10, R13, 0x2, R10 ;  /* 0x000000020d0a7825 */ /* 0x000fc800078e020a */
[----:B---3--:R-:W-:Y:S02]  /*161f0*/  IMAD.MOV.U32 R8, RZ, RZ, R9 ;  /* 0x000000ffff087224 */ /* 0x008fe400078e0009 */
[----:B------:R-:W-:Y:S02]  /*16200*/  IMAD.MOV.U32 R9, RZ, RZ, R207 ;  /* 0x000000ffff097224 */ /* 0x000fe400078e00cf */
[----:B------:R-:W3:Y:S04]  /*16210*/  LDL.LU R207, [R1+0xc28] ;  /* 0x000c280001cf7983 */ /* 0x000ee80000300800 */
        /* <DEDUP_REMOVED lines=9> */
[----:B------:R0:W5:Y:S04]  /*162b0*/  LDL.LU R12, [R1+0xc24] ;  /* 0x000c2400010c7983 */ /* 0x0001680000300800 */
[----:B------:R-:W2:Y:S01]  /*162c0*/  LDL.LU R6, [R1+0xc20] ;  /* 0x000c200001067983 */ /* 0x000ea20000300800 */
[----:B----4-:R-:W-:-:S04]  /*162d0*/  LOP3.LUT R11, R11, R10, RZ, 0x3c, !PT ;  /* 0x0000000a0b0b7212 */ /* 0x010fc800078e3cff */
[----:B------:R-:W-:-:S04]  /*162e0*/  LOP3.LUT R10, R11, R10, RZ, 0x3c, !PT ;  /* 0x0000000a0b0a7212 */ /* 0x000fc800078e3cff */
[----:B------:R-:W-:-:S03]  /*162f0*/  LOP3.LUT R11, R11, R10, RZ, 0x3c, !PT ;  /* 0x0000000a0b0b7212 */ /* 0x000fc600078e3cff */
[----:B------:R-:W-:-:S05]  /*16300*/  IMAD.WIDE R10, R13, 0x2, R10 ;  /* 0x000000020d0a7825 */ /* 0x000fca00078e020a */
[----:B------:R-:W-:Y:S04]  /*16310*/  STL [R1+0x834], R10 ;  /* 0x0008340a01007387 */ /* 0x000fe80000100800 */
[----:B------:R1:W-:Y:S04]  /*16320*/  STL [R1+0x644], R11 ;  /* 0x0006440b01007387 */ /* 0x0003e80000100800 */
[----:B-1----:R-:W4:Y:S01]  /*16330*/  LDL.LU R11, [R1+0x648] ;  /* 0x00064800010b7983 */ /* 0x002f220000300800 */
[----:B------:R-:W-:-:S04]  /*16340*/  IMAD.WIDE R8, R13, 0x2, R8 ;  /* 0x000000020d087825 */ /* 0x000fc800078e0208 */
[----:B--2---:R-:W-:Y:S01]  /*16350*/  IMAD.MOV.U32 R10, RZ, RZ, R6 ;  /* 0x000000ffff0a7224 */ /* 0x004fe200078e0006 */
[----:B------:R1:W-:Y:S04]  /*16360*/  STL [R1+0x93c], R8 ;  /* 0x00093c0801007387 */ /* 0x0003e80000100800 */
[----:B------:R2:W-:Y:S04]  /*16370*/  STL [R1+0x838], R9 ;  /* 0x0008380901007387 */ /* 0x0005e80000100800 */
[----:B------:R-:W3:Y:S01]  /*16380*/  LDL.LU R6, [R1+0xc1c] ;  /* 0x000c1c0001067983 */ /* 0x000ee20000300800 */
[----:B-1----:R-:W-:-:S02]  /*16390*/  IMAD.MOV.U32 R8, RZ, RZ, R5 ;  /* 0x000000ffff087224 */ /* 0x002fc400078e0005 */
[----:B--2---:R-:W-:Y:S02]  /*163a0*/  IMAD.MOV.U32 R9, RZ, RZ, R7 ;  /* 0x000000ffff097224 */ /* 0x004fe400078e0007 */
[----:B------:R-:W2:Y:S04]  /*163b0*/  LDL.LU R7, [R1+0xc18] ;  /* 0x000c180001077983 */ /* 0x000ea80000300800 */
[----:B------:R-:W2:Y:S01]  /*163c0*/  LDL.LU R5, [R1+0xc14] ;  /* 0x000c140001057983 */ /* 0x000ea20000300800 */
[----:B------:R-:W-:Y:S01]  /*163d0*/  WARPGROUP.ARRIVE ;  /* 0x00000000000079c5 */ /* 0x000fe20000000000 */
[----:B------:R-:W-:Y:S01]  /*163e0*/  UMOV UR14, UR22 ;  /* 0x00000016000e7c82 */ /* 0x000fe20008000000 */
[----:B------:R-:W-:-:S04]  /*163f0*/  UMOV UR15, UR23 ;  /* 0x00000017000f7c82 */ /* 0x000fc80008000000 */
[----:B------:R-:W-:Y:S01]  /*16400*/  HGMMA.64x256x16.F32 R24, gdesc[UR12].tnspA, R24, gsb0 ;  /* 0x23e000000c1879f0 */ /* 0x000fe20008000818 */
[----:B----4-:R-:W-:-:S05]  /*16410*/  IMAD.WIDE R10, R13, 0x2, R10 ;  /* 0x000000020d0a7825 */ /* 0x010fca00078e020a */
[----:B------:R-:W-:Y:S04]  /*16420*/  STL [R1+0x83c], R10 ;  /* 0x00083c0a01007387 */ /* 0x000fe80000100800 */
[----:B------:R1:W-:Y:S04]  /*16430*/  STL [R1+0x648], R11 ;  /* 0x0006480b01007387 */ /* 0x0003e80000100800 */
[----:B-1----:R-:W4:Y:S01]  /*16440*/  LDL.LU R11, [R1+0x64c] ;  /* 0x00064c00010b7983 */ /* 0x002f220000300800 */
[----:B------:R-:W-:-:S04]  /*16450*/  IMAD.WIDE R8, R13, 0x2, R8 ;  /* 0x000000020d087825 */ /* 0x000fc800078e0208 */
[----:B---3--:R-:W-:Y:S01]  /*16460*/  IMAD.MOV.U32 R10, RZ, RZ, R6 ;  /* 0x000000ffff0a7224 */ /* 0x008fe200078e0006 */
[----:B------:R1:W-:Y:S04]  /*16470*/  STL [R1+0x940], R8 ;  /* 0x0009400801007387 */ /* 0x0003e80000100800 */
[----:B------:R3:W-:Y:S04]  /*16480*/  STL [R1+0x840], R9 ;  /* 0x0008400901007387 */ /* 0x0007e80000100800 */
[----:B------:R-:W2:Y:S01]  /*16490*/  LDL.LU R6, [R1+0xc10] ;  /* 0x000c100001067983 */ /* 0x000ea20000300800 */
[----:B-1----:R-:W-:-:S02]  /*164a0*/  IMAD.MOV.U32 R8, RZ, RZ, R207 ;  /* 0x000000ffff087224 */ /* 0x002fc400078e00cf */
[----:B---3--:R-:W-:Y:S02]  /*164b0*/  IMAD.MOV.U32 R9, RZ, RZ, R4 ;  /* 0x000000ffff097224 */ /* 0x008fe400078e0004 */
[----:B------:R-:W3:Y:S04]  /*164c0*/  LDL.LU R4, [R1+0xc0c] ;  /* 0x000c0c0001047983 */ /* 0x000ee80000300800 */
[----:B------:R-:W3:Y:S01]  /*164d0*/  LDL.LU R207, [R1+0xc08] ;  /* 0x000c080001cf7983 */ /* 0x000ee20000300800 */
[----:B------:R-:W-:Y:S02]  /*164e0*/  WARPGROUP.DEPBAR.LE gsb0, 0x0 ;  /* 0x00008000000079c5 */ /* 0x000fe40000010000 */
[----:B------:R-:W-:Y:S01]  /*164f0*/  WARPGROUP.ARRIVE ;  /* 0x00000000000079c5 */ /* 0x000fe20000000000 */
[----:B------:R-:W-:Y:S01]  /*16500*/  UMOV UR18, UR26 ;  /* 0x0000001a00127c82 */ /* 0x000fe20008000000 */
[----:B------:R-:W-:-:S04]  /*16510*/  UMOV UR19, UR27 ;  /* 0x0000001b00137c82 */ /* 0x000fc80008000000 */
[----:B------:R-:W-:Y:S01]  /*16520*/  HGMMA.64x256x16.F32 R24, gdesc[UR16].tnspA, R24, gsb0 ;  /* 0x23e00000101879f0 */ /* 0x000fe20008000818 */
[----:B----4-:R-:W-:-:S05]  /*16530*/  IMAD.WIDE R10, R13, 0x2, R10 ;  /* 0x000000020d0a7825 */ /* 0x010fca00078e020a */
[----:B------:R2:W-:Y:S04]  /*16540*/  STL [R1+0x844], R10 ;  /* 0x0008440a01007387 */ /* 0x0005e80000100800 */
[----:B------:R1:W-:Y:S01]  /*16550*/  STL [R1+0x64c], R11 ;  /* 0x00064c0b01007387 */ /* 0x0003e20000100800 */
[----:B--2---:R-:W-:-:S03]  /*16560*/  IMAD.MOV.U32 R10, RZ, RZ, R5 ;  /* 0x000000ffff0a7224 */ /* 0x004fc600078e0005 */
[----:B------:R-:W2:Y:S01]  /*16570*/  LDL.LU R5, [R1+0xc04] ;  /* 0x000c040001057983 */ /* 0x000ea20000300800 */
[----:B------:R-:W-:Y:S01]  /*16580*/  IMAD.WIDE R8, R13, 0x2, R8 ;  /* 0x000000020d087825 */ /* 0x000fe200078e0208 */
[----:B-1----:R-:W1:Y:S04]  /*16590*/  LDC R11, c[0x0][0x238] ;  /* 0x00008e00ff0b7b82 */ /* 0x002e680000000800 */
[----:B------:R4:W-:Y:S04]  /*165a0*/  STL [R1+0x944], R8 ;  /* 0x0009440801007387 */ /* 0x0009e80000100800 */
[----:B------:R0:W-:Y:S01]  /*165b0*/  STL [R1+0x848], R9 ;  /* 0x0008480901007387 */ /* 0x0001e20000100800 */
[----:B----4-:R-:W-:-:S02]  /*165c0*/  IMAD.MOV.U32 R8, RZ, RZ, R10 ;  /* 0x000000ffff087224 */ /* 0x010fc400078e000a */
[----:B0-----:R-:W-:Y:S02]  /*165d0*/  IMAD.MOV.U32 R9, RZ, RZ, R7 ;  /* 0x000000ffff097224 */ /* 0x001fe400078e0007 */
[----:B------:R0:W5:Y:S01]  /*165e0*/  LDL.LU R7, [R1+0xc00] ;  /* 0x000c000001077983 */ /* 0x0001620000300800 */
[----:B------:R-:W-:-:S04]  /*165f0*/  IMAD.WIDE R8, R13, 0x2, R8 ;  /* 0x000000020d087825 */ /* 0x000fc800078e0208 */
[----:B---3--:R-:W-:Y:S01]  /*16600*/  VIADD R207, R207, 0xffffffff ;  /* 0xffffffffcfcf7836 */ /* 0x008fe20000000000 */
[----:B------:R3:W-:Y:S04]  /*16610*/  STL [R1+0x948], R8 ;  /* 0x0009480801007387 */ /* 0x0007e80000100800 */
[----:B------:R0:W-:Y:S01]  /*16620*/  STL [R1+0x84c], R9 ;  /* 0x00084c0901007387 */ /* 0x0001e20000100800 */
[----:B------:R-:W-:Y:S01]  /*16630*/  ISETP.NE.U32.AND P0, PT, R207, RZ, PT ;  /* 0x000000ffcf00720c */ /* 0x000fe20003f05070 */
[----:B-1----:R-:W-:Y:S01]  /*16640*/  IMAD.SHL.U32 R11, R11, 0x20, RZ ;  /* 0x000000200b0b7824 */ /* 0x002fe200078e00ff */
[----:B------:R-:W-:Y:S02]  /*16650*/  WARPGROUP.DEPBAR.LE gsb0, 0x0 ;  /* 0x00008000000079c5 */ /* 0x000fe40000010000 */
[----:B------:R-:W-:-:S02]  /*16660*/  VIADD R6, R6, 0xffffffe0 ;  /* 0xffffffe006067836 */ /* 0x000fc40000000000 */
[----:B--2---:R-:W-:-:S04]  /*16670*/  IMAD.WIDE R4, R11, 0x2, R4 ;  /* 0x000000020b047825 */ /* 0x004fc800078e0204 */
[----:B---3--:R-:W-:Y:S02]  /*16680*/  IMAD.MOV.U32 R8, RZ, RZ, R4 ;  /* 0x000000ffff087224 */ /* 0x008fe400078e0004 */
[----:B------:R-:W-:Y:S01]  /*16690*/  IMAD.MOV.U32 R4, RZ, RZ, R5 ;  /* 0x000000ffff047224 */ /* 0x000fe200078e0005 */
[----:B0-----:R-:W-:Y:S06]  /*166a0*/  @P0 BRA `(.L_x_1) ;  /* 0xffffff4c00e40947 */ /* 0x001fec000383ffff */
[----:B------:R-:W2:Y:S04]  /*166b0*/  LDL.LU R11, [R1+0x1fc] ;  /* 0x0001fc00010b7983 */ /* 0x000ea80000300800 */
[----:B------:R-:W3:Y:S04]  /*166c0*/  LDL.LU R10, [R1+0x1f8] ;  /* 0x0001f800010a7983 */ /* 0x000ee80000300800 */
[----:B------:R-:W4:Y:S04]  /*166d0*/  LDL.LU R229, [R1+0x3fc] ;  /* 0x0003fc0001e57983 */ /* 0x000f280000300800 */
[----:B------:R-:W4:Y:S04]  /*166e0*/  LDL.LU R230, [R1+0x3f8] ;  /* 0x0003f80001e67983 */ /* 0x000f280000300800 */
[----:B------:R-:W2:Y:S04]  /*166f0*/  LDL.LU R231, [R1+0x3f4] ;  /* 0x0003f40001e77983 */ /* 0x000ea80000300800 */
[----:B------:R-:W2:Y:S04]  /*16700*/  LDL.LU R232, [R1+0x3f0] ;  /* 0x0003f00001e87983 */ /* 0x000ea80000300800 */
[----:B------:R-:W3:Y:S04]  /*16710*/  LDL.LU R233, [R1+0x3ec] ;  /* 0x0003ec0001e97983 */ /* 0x000ee80000300800 */
        /* <DEDUP_REMOVED lines=26> */
[----:B------:R-:W3:Y:S01]  /*168c0*/  LDL.LU R9, [R1+0x378] ;  /* 0x0003780001097983 */ /* 0x000ee20000300800 */
[----:B------:R-:W-:-:S02]  /*168d0*/  F2FP.F16.F32.PACK_AB R3, R151, R150 ;  /* 0x000000969703723e */ /* 0x000fc400000000ff */
[----:B------:R-:W-:Y:S01]  /*168e0*/  F2FP.F16.F32.PACK_AB R8, R149, R148 ;  /* 0x000000949508723e */ /* 0x000fe200000000ff */
[----:B------:R-:W-:Y:S04]  /*168f0*/  STL [R1+0xd94], R15 ;  /* 0x000d940f01007387 */ /* 0x000fe80000100800 */
[----:B------:R-:W-:Y:S04]  /*16900*/  STL [R1+0xd90], R14 ;  /* 0x000d900e01007387 */ /* 0x000fe80000100800 */
[----:B------:R-:W-:Y:S04]  /*16910*/  STL [R1+0xd84], R19 ;  /* 0x000d841301007387 */ /* 0x000fe80000100800 */
[----:B------:R-:W-:Y:S04]  /*16920*/  STL [R1+0xd80], R18 ;  /* 0x000d801201007387 */ /* 0x000fe80000100800 */
[----:B-----5:R-:W-:Y:S04]  /*16930*/  STL [R1+0xd7c], R17 ;  /* 0x000d7c1101007387 */ /* 0x020fe80000100800 */
[----:B------:R-:W-:Y:S04]  /*16940*/  STL [R1+0xd78], R16 ;  /* 0x000d781001007387 */ /* 0x000fe80000100800 */
[----:B------:R-:W-:Y:S04]  /*16950*/  STL [R1+0xd74], R23 ;  /* 0x000d741701007387 */ /* 0x000fe80000100800 */
[----:B------:R-:W-:Y:S04]  /*16960*/  STL [R1+0xd70], R22 ;  /* 0x000d701601007387 */ /* 0x000fe80000100800 */
[----:B------:R-:W-:Y:S04]  /*16970*/  STL [R1+0xd6c], R21 ;  /* 0x000d6c1501007387 */ /* 0x000fe80000100800 */
[----:B------:R-:W-:Y:S04]  /*16980*/  STL [R1+0xd68], R20 ;  /* 0x000d681401007387 */ /* 0x000fe80000100800 */
[----:B------:R4:W-:Y:S04]  /*16990*/  STL [R1+0xc00], R7 ;  /* 0x000c000701007387 */ /* 0x0009e80000100800 */
[----:B------:R2:W-:Y:S04]  /*169a0*/  STL [R1+0x60c], R3 ;  /* 0x00060c0301007387 */ /* 0x0005e80000100800 */
[----:B------:R-:W-:Y:S01]  /*169b0*/  STL [R1+0x608], R8 ;  /* 0x0006080801007387 */ /* 0x000fe20000100800 */
[----:B----4-:R-:W-:-:S05]  /*169c0*/  F2FP.F16.F32.PACK_AB R7, R229, R230 ;  /* 0x000000e6e507723e */ /* 0x010fca00000000ff */
[----:B------:R-:W-:Y:S01]  /*169d0*/  STL [R1+0x604], R7 ;  /* 0x0006040701007387 */ /* 0x000fe20000100800 */
[----:B--2---:R-:W-:Y:S01]  /*169e0*/  F2FP.F16.F32.PACK_AB R3, R231, R232 ;  /* 0x000000e8e703723e */ /* 0x004fe200000000ff */
[----:B---3--:R-:W-:-:S04]  /*169f0*/  IMAD.MOV.U32 R229, RZ, RZ, R233 ;  /* 0x000000ffffe57224 */ /* 0x008fc800078e00e9 */
[----:B------:R0:W-:Y:S01]  /*16a00*/  STL [R1+0x600], R3 ;  /* 0x0006000301007387 */ /* 0x0001e20000100800 */
        /* <DEDUP_REMOVED lines=24> */
[----:B------:R-:W2:Y:S01]  /*16b90*/  LDL.LU R2, [R1+0x374] ;  /* 0x0003740001027983 */ /* 0x000ea20000300800 */
[----:B------:R-:W-:-:S03]  /*16ba0*/  IMAD.MOV.U32 R13, RZ, RZ, R6 ;  /* 0x000000ffff0d7224 */ /* 0x000fc600078e0006 */
[----:B------:R-:W3:Y:S01]  /*16bb0*/  LDL.LU R6, [R1+0x370] ;  /* 0x0003700001067983 */ /* 0x000ee20000300800 */
[----:B------:R-:W-:-:S03]  /*16bc0*/  IMAD.MOV.U32 R207, RZ, RZ, R5 ;  /* 0x000000ffffcf7224 */ /* 0x000fc600078e0005 */
[----:B------:R-:W4:Y:S01]  /*16bd0*/  LDL.LU R5, [R1+0x36c] ;  /* 0x00036c0001057983 */ /* 0x000f220000300800 */
[----:B------:R-:W-:-:S03]  /*16be0*/  IMAD.MOV.U32 R0, RZ, RZ, R9 ;  /* 0x000000ffff007224 */ /* 0x000fc600078e0009 */
[----:B------:R-:W4:Y:S01]  /*16bf0*/  LDL.LU R9, [R1+0x368] ;  /* 0x0003680001097983 */ /* 0x000f220000300800 */
[----:B0-----:R-:W-:Y:S02]  /*16c00*/  F2FP.F16.F32.PACK_AB R3, R147, R146 ;  /* 0x000000929303723e */ /* 0x001fe400000000ff */
[----:B------:R-:W-:Y:S02]  /*16c10*/  F2FP.F16.F32.PACK_AB R8, R145, R144 ;  /* 0x000000909108723e */ /* 0x000fe400000000ff */
[----:B------:R-:W-:Y:S01]  /*16c20*/  F2FP.F16.F32.PACK_AB R7, R229, R230 ;  /* 0x000000e6e507723e */ /* 0x000fe200000000ff */
[----:B------:R0:W-:Y:S01]  /*16c30*/  STL [R1+0x3fc], R3 ;  /* 0x0003fc0301007387 */ /* 0x0001e20000100800 */
[----:B------:R-:W-:Y:S02]  /*16c40*/  IMAD.MOV.U32 R229, RZ, RZ, R233 ;  /* 0x000000ffffe57224 */ /* 0x000fe400078e00e9 */
[----:B------:R-:W-:Y:S01]  /*16c50*/  IMAD.MOV.U32 R230, RZ, RZ, R234 ;  /* 0x000000ffffe67224 */ /* 0x000fe200078e00ea */
[----:B------:R-:W-:Y:S01]  /*16c60*/  STL [R1+0x3f8], R8 ;  /* 0x0003f80801007387 */ /* 0x000fe20000100800 */
[----:B------:R-:W-:Y:S01]  /*16c70*/  IMAD.MOV.U32 R233, RZ, RZ, R237 ;  /* 0x000000ffffe97224 */ /* 0x000fe200078e00ed */
[----:B0-----:R-:W-:Y:S01]  /*16c80*/  F2FP.F16.F32.PACK_AB R3, R231, R232 ;  /* 0x000000e8e703723e */ /* 0x001fe200000000ff */
[----:B------:R-:W-:-:S02]  /*16c90*/  IMAD.MOV.U32 R231, RZ, RZ, R235 ;  /* 0x000000ffffe77224 */ /* 0x000fc400078e00eb */
[----:B------:R-:W-:Y:S02]  /*16ca0*/  IMAD.MOV.U32 R232, RZ, RZ, R236 ;  /* 0x000000ffffe87224 */ /* 0x000fe400078e00ec */
[----:B------:R-:W-:Y:S02]  /*16cb0*/  IMAD.MOV.U32 R235, RZ, RZ, R239 ;  /* 0x000000ffffeb7224 */ /* 0x000fe400078e00ef */
[----:B------:R-:W-:Y:S02]  /*16cc0*/  IMAD.MOV.U32 R236, RZ, RZ, R240 ;  /* 0x000000ffffec7224 */ /* 0x000fe400078e00f0 */
[----:B------:R-:W-:Y:S02]  /*16cd0*/  IMAD.MOV.U32 R239, RZ, RZ, R241 ;  /* 0x000000ffffef7224 */ /* 0x000fe400078e00f1 */
[----:B------:R-:W-:Y:S01]  /*16ce0*/  IMAD.MOV.U32 R240, RZ, RZ, R245 ;  /* 0x000000fffff07224 */ /* 0x000fe200078e00f5 */
[----:B------:R-:W-:Y:S01]  /*16cf0*/  STL [R1+0x3f4], R7 ;  /* 0x0003f40701007387 */ /* 0x000fe20000100800 */
[----:B------:R-:W-:-:S02]  /*16d00*/  IMAD.MOV.U32 R234, RZ, RZ, R238 ;  /* 0x000000ffffea7224 */ /* 0x000fc400078e00ee */
[----:B------:R-:W-:Y:S02]  /*16d10*/  IMAD.MOV.U32 R237, RZ, RZ, R242 ;  /* 0x000000ffffed7224 */ /* 0x000fe400078e00f2 */
[----:B------:R-:W-:Y:S02]  /*16d20*/  IMAD.MOV.U32 R241, RZ, RZ, R246 ;  /* 0x000000fffff17224 */ /* 0x000fe400078e00f6 */
[----:B------:R-:W-:Y:S01]  /*16d30*/  IMAD.MOV.U32 R245, RZ, RZ, R249 ;  /* 0x000000fffff57224 */ /* 0x000fe200078e00f9 */
[----:B------:R0:W-:Y:S01]  /*16d40*/  STL [R1+0x3f0], R3 ;  /* 0x0003f00301007387 */ /* 0x0001e20000100800 */
        /* <DEDUP_REMOVED lines=10> */
[----:B--2---:R-:W-:Y:S02]  /*16df0*/  IMAD.MOV.U32 R4, RZ, RZ, R2 ;  /* 0x000000ffff047224 */ /* 0x004fe400078e0002 */
[----:B------:R-:W2:Y:S01]  /*16e00*/  LDL.LU R2, [R1+0x364] ;  /* 0x0003640001027983 */ /* 0x000ea20000300800 */
[----:B---3--:R-:W-:-:S03]  /*16e10*/  IMAD.MOV.U32 R13, RZ, RZ, R6 ;  /* 0x000000ffff0d7224 */ /* 0x008fc600078e0006 */
[----:B------:R-:W3:Y:S01]  /*16e20*/  LDL.LU R6, [R1+0x360] ;  /* 0x0003600001067983 */ /* 0x000ee20000300800 */
[----:B----4-:R-:W-:-:S03]  /*16e30*/  IMAD.MOV.U32 R207, RZ, RZ, R5 ;  /* 0x000000ffffcf7224 */ /* 0x010fc600078e0005 */
[----:B------:R-:W4:Y:S01]  /*16e40*/  LDL.LU R5, [R1+0x35c] ;  /* 0x00035c0001057983 */ /* 0x000f220000300800 */
[----:B------:R-:W-:-:S03]  /*16e50*/  IMAD.MOV.U32 R0, RZ, RZ, R9 ;  /* 0x000000ffff007224 */ /* 0x000fc600078e0009 */
[----:B------:R-:W4:Y:S01]  /*16e60*/  LDL.LU R9, [R1+0x358] ;  /* 0x0003580001097983 */ /* 0x000f220000300800 */
[----:B0-----:R-:W-:-:S05]  /*16e70*/  F2FP.F16.F32.PACK_AB R3, R143, R142 ;  /* 0x0000008e8f03723e */ /* 0x001fca00000000ff */
[----:B------:R0:W-:Y:S01]  /*16e80*/  STL [R1+0x3ec], R3 ;  /* 0x0003ec0301007387 */ /* 0x0001e20000100800 */
[----:B------:R-:W-:Y:S02]  /*16e90*/  F2FP.F16.F32.PACK_AB R8, R141, R140 ;  /* 0x0000008c8d08723e */ /* 0x000fe400000000ff */
[----:B------:R-:W-:Y:S02]  /*16ea0*/  F2FP.F16.F32.PACK_AB R7, R229, R230 ;  /* 0x000000e6e507723e */ /* 0x000fe400000000ff */
[----:B0-----:R-:W-:Y:S01]  /*16eb0*/  F2FP.F16.F32.PACK_AB R3, R231, R232 ;  /* 0x000000e8e703723e */ /* 0x001fe200000000ff */
        /* <DEDUP_REMOVED lines=16> */
[----:B------:R-:W-:Y:S01]  /*16fc0*/  IMAD.MOV.U32 R249, RZ, RZ, R251 ;  /* 0x000000fffff97224 */ /* 0x000fe200078e00fb */
[----:B------:R0:W-:Y:S01]  /*16fd0*/  STL [R1+0x3e8], R8 ;  /* 0x0003e80801007387 */ /* 0x0001e20000100800 */
[----:B------:R-:W-:Y:S02]  /*16fe0*/  IMAD.MOV.U32 R250, RZ, RZ, R252 ;  /* 0x000000fffffa7224 */ /* 0x000fe400078e00fc */
[----:B------:R-:W-:Y:S01]  /*16ff0*/  IMAD.MOV.U32 R251, RZ, RZ, R4 ;  /* 0x000000fffffb7224 */ /* 0x000fe200078e0004 */
[----:B------:R-:W-:Y:S01]  /*17000*/  STL [R1+0x3e4], R7 ;  /* 0x0003e40701007387 */ /* 0x000fe20000100800 */
[----:B------:R-:W-:Y:S02]  /*17010*/  IMAD.MOV.U32 R252, RZ, RZ, R13 ;  /* 0x000000fffffc7224 */ /* 0x000fe400078e000d */
[----:B------:R-:W-:Y:S01]  /*17020*/  IMAD.MOV.U32 R4, RZ, RZ, R207 ;  /* 0x000000ffff047224 */ /* 0x000fe200078e00cf */
[----:B------:R1:W-:Y:S01]  /*17030*/  STL [R1+0x3e0], R3 ;  /* 0x0003e00301007387 */ /* 0x0003e20000100800 */
[----:B------:R-:W-:Y:S01]  /*17040*/  IMAD.MOV.U32 R13, RZ, RZ, R0 ;  /* 0x000000ffff0d7224 */ /* 0x000fe200078e0000 */
[----:B0-----:R-:W-:-:S02]  /*17050*/  F2FP.F16.F32.PACK_AB R8, R137, R136 ;  /* 0x000000888908723e */ /* 0x001fc400000000ff */
[----:B-1----:R-:W-:Y:S02]  /*17060*/  F2FP.F16.F32.PACK_AB R3, R139, R138 ;  /* 0x0000008a8b03723e */ /* 0x002fe400000000ff */
[----:B------:R-:W-:Y:S01]  /*17070*/  F2FP.F16.F32.PACK_AB R7, R231, R232 ;  /* 0x000000e8e707723e */ /* 0x000fe200000000ff */
[----:B--2---:R-:W-:Y:S02]  /*17080*/  IMAD.MOV.U32 R207, RZ, RZ, R2 ;  /* 0x000000ffffcf7224 */ /* 0x004fe400078e0002 */
[----:B---3--:R-:W-:Y:S02]  /*17090*/  IMAD.MOV.U32 R0, RZ, RZ, R6 ;  /* 0x000000ffff007224 */ /* 0x008fe400078e0006 */
[----:B----4-:R-:W-:Y:S02]  /*170a0*/  IMAD.MOV.U32 R2, RZ, RZ, R5 ;  /* 0x000000ffff027224 */ /* 0x010fe400078e0005 */
[----:B------:R-:W2:Y:S01]  /*170b0*/  LDL.LU R5, [R1+0x3b8] ;  /* 0x0003b80001057983 */ /* 0x000ea20000300800 */
[----:B------:R-:W-:-:S03]  /*170c0*/  IMAD.MOV.U32 R6, RZ, RZ, R9 ;  /* 0x000000ffff067224 */ /* 0x000fc600078e0009 */
[----:B------:R-:W3:Y:S04]  /*170d0*/  LDL.LU R9, [R1+0x3bc] ;  /* 0x0003bc0001097983 */ /* 0x000ee80000300800 */
[----:B------:R0:W-:Y:S01]  /*170e0*/  STL [R1+0x3dc], R3 ;  /* 0x0003dc0301007387 */ /* 0x0001e20000100800 */
[----:B------:R-:W-:-:S03]  /*170f0*/  IMAD.MOV.U32 R211, RZ, RZ, R207 ;  /* 0x000000ffffd37224 */ /* 0x000fc600078e00cf */
[----:B------:R-:W-:Y:S01]  /*17100*/  STL [R1+0x3d8], R8 ;  /* 0x0003d80801007387 */ /* 0x000fe20000100800 */
[----:B0-----:R-:W-:-:S03]  /*17110*/  F2FP.F16.F32.PACK_AB R3, R233, R234 ;  /* 0x000000eae903723e */ /* 0x001fc600000000ff */
[----:B------:R-:W-:Y:S04]  /*17120*/  STL [R1+0x3d4], R7 ;  /* 0x0003d40701007387 */ /* 0x000fe80000100800 */
[----:B------:R0:W-:Y:S04]  /*17130*/  STL [R1+0x3d0], R3 ;  /* 0x0003d00301007387 */ /* 0x0001e80000100800 */
[----:B------:R-:W4:Y:S04]  /*17140*/  LDL.LU R207, [R1+0x354] ;  /* 0x0003540001cf7983 */ /* 0x000f280000300800 */
[----:B------:R-:W4:Y:S04]  /*17150*/  LDL.LU R19, [R1+0x27c] ;  /* 0x00027c0001137983 */ /* 0x000f280000300800 */
[----:B------:R-:W4:Y:S04]  /*17160*/  LDL.LU R14, [R1+0x274] ;  /* 0x00027400010e7983 */ /* 0x000f280000300800 */
[----:B------:R-:W4:Y:S04]  /*17170*/  LDL.LU R15, [R1+0x26c] ;  /* 0x00026c00010f7983 */ /* 0x000f280000300800 */
[----:B------:R-:W4:Y:S04]  /*17180*/  LDL.LU R12, [R1+0x268] ;  /* 0x00026800010c7983 */ /* 0x000f280000300800 */
[----:B0-----:R-:W4:Y:S04]  /*17190*/  LDL.LU R3, [R1+0x264] ;  /* 0x0002640001037983 */ /* 0x001f280000300800 */
[----:B------:R-:W4:Y:S04]  /*171a0*/  LDL.LU R8, [R1+0x260] ;  /* 0x0002600001087983 */ /* 0x000f280000300800 */
[----:B------:R-:W4:Y:S04]  /*171b0*/  LDL.LU R216, [R1+0x25c] ;  /* 0x00025c0001d87983 */ /* 0x000f280000300800 */
[----:B------:R-:W4:Y:S04]  /*171c0*/  LDL.LU R217, [R1+0x258] ;  /* 0x0002580001d97983 */ /* 0x000f280000300800 */
[----:B------:R-:W4:Y:S04]  /*171d0*/  LDL.LU R218, [R1+0x254] ;  /* 0x0002540001da7983 */ /* 0x000f280000300800 */
[----:B------:R-:W4:Y:S01]  /*171e0*/  LDL.LU R219, [R1+0x250] ;  /* 0x0002500001db7983 */ /* 0x000f220000300800 */
[----:B------:R-:W-:-:S03]  /*171f0*/  IMAD.MOV.U32 R226, RZ, RZ, R240 ;  /* 0x000000ffffe27224 */ /* 0x000fc600078e00f0 */
        /* <DEDUP_REMOVED lines=14> */
[----:B------:R-:W4:Y:S04]  /*172e0*/  LDL.LU R243, [R1+0x230] ;  /* 0x0002300001f37983 */ /* 0x000f280000300800 */
[----:B------:R-:W4:Y:S04]  /*172f0*/  LDL.LU R248, [R1+0x22c] ;  /* 0x00022c0001f87983 */ /* 0x000f280000300800 */
[----:B------:R-:W4:Y:S04]  /*17300*/  LDL.LU R249, [R1+0x228] ;  /* 0x0002280001f97983 */ /* 0x000f280000300800 */
[----:B------:R-:W4:Y:S04]  /*17310*/  LDL.LU R250, [R1+0x224] ;  /* 0x0002240001fa7983 */ /* 0x000f280000300800 */
[----:B------:R-:W4:Y:S01]  /*17320*/  LDL.LU R251, [R1+0x220] ;  /* 0x0002200001fb7983 */ /* 0x000f220000300800 */
[----:B------:R-:W-:-:S02]  /*17330*/  IMAD.MOV.U32 R220, RZ, RZ, R252 ;  /* 0x000000ffffdc7224 */ /* 0x000fc400078e00fc */
[----:B------:R-:W-:Y:S01]  /*17340*/  IMAD.MOV.U32 R210, RZ, RZ, R4 ;  /* 0x000000ffffd27224 */ /* 0x000fe200078e0004 */
[----:B------:R-:W4:Y:S01]  /*17350*/  LDL.LU R252, [R1+0x21c] ;  /* 0x00021c0001fc7983 */ /* 0x000f220000300800 */
[----:B------:R-:W-:Y:S02]  /*17360*/  IMAD.MOV.U32 R213, RZ, RZ, R13 ;  /* 0x000000ffffd57224 */ /* 0x000fe400078e000d */
[----:B------:R-:W-:Y:S01]  /*17370*/  IMAD.MOV.U32 R212, RZ, RZ, R0 ;  /* 0x000000ffffd47224 */ /* 0x000fe200078e0000 */
[----:B------:R-:W4:Y:S01]  /*17380*/  LDL.LU R4, [R1+0x218] ;  /* 0x0002180001047983 */ /* 0x000f220000300800 */
[----:B------:R-:W-:Y:S02]  /*17390*/  IMAD.MOV.U32 R234, RZ, RZ, R235 ;  /* 0x000000ffffea7224 */ /* 0x000fe400078e00eb */
[----:B------:R-:W-:Y:S01]  /*173a0*/  IMAD.MOV.U32 R208, RZ, RZ, R2 ;  /* 0x000000ffffd07224 */ /* 0x000fe200078e0002 */
[----:B------:R-:W4:Y:S01]  /*173b0*/  LDL.LU R13, [R1+0x214] ;  /* 0x00021400010d7983 */ /* 0x000f220000300800 */
[----:B------:R-:W-:-:S02]  /*173c0*/  IMAD.MOV.U32 R235, RZ, RZ, R236 ;  /* 0x000000ffffeb7224 */ /* 0x000fc400078e00ec */
[----:B------:R-:W-:Y:S01]  /*173d0*/  IMAD.MOV.U32 R222, RZ, RZ, R245 ;  /* 0x000000ffffde7224 */ /* 0x000fe200078e00f5 */
[----:B------:R-:W4:Y:S01]  /*173e0*/  LDL.LU R0, [R1+0x210] ;  /* 0x0002100001007983 */ /* 0x000f220000300800 */
[----:B------:R-:W-:Y:S02]  /*173f0*/  IMAD.MOV.U32 R209, RZ, RZ, R6 ;  /* 0x000000ffffd17224 */ /* 0x000fe400078e0006 */
[----:B------:R-:W-:Y:S01]  /*17400*/  IMAD.MOV.U32 R236, RZ, RZ, R238 ;  /* 0x000000ffffec7224 */ /* 0x000fe200078e00ee */
[----:B------:R-:W4:Y:S04]  /*17410*/  LDL.LU R2, [R1+0x20c] ;  /* 0x00020c0001027983 */ /* 0x000f280000300800 */
[----:B------:R-:W4:Y:S01]  /*17420*/  LDL.LU R6, [R1+0x208] ;  /* 0x0002080001067983 */ /* 0x000f220000300800 */
[----:B--2---:R-:W-:-:S03]  /*17430*/  IMAD.MOV.U32 R245, RZ, RZ, R5 ;  /* 0x000000fffff57224 */ /* 0x004fc600078e0005 */
[----:B------:R-:W2:Y:S01]  /*17440*/  LDL.LU R5, [R1+0x204] ;  /* 0x0002040001057983 */ /* 0x000ea20000300800 */
[----:B---3--:R-:W-:-:S03]  /*17450*/  IMAD.MOV.U32 R238, RZ, RZ, R9 ;  /* 0x000000ffffee7224 */ /* 0x008fc600078e0009 */
[----:B------:R-:W2:Y:S01]  /*17460*/  LDL.LU R9, [R1+0x200] ;  /* 0x0002000001097983 */ /* 0x000ea20000300800 */
[----:B------:R-:W-:Y:S01]  /*17470*/  IMAD.MOV.U32 R223, RZ, RZ, R247 ;  /* 0x000000ffffdf7224 */ /* 0x000fe200078e00f7 */
[----:B------:R-:W-:Y:S01]  /*17480*/  F2FP.F16.F32.PACK_AB R247, R135, R134 ;  /* 0x0000008687f7723e */ /* 0x000fe200000000ff */
[----:B------:R-:W-:Y:S01]  /*17490*/  IMAD.MOV.U32 R225, RZ, RZ, R246 ;  /* 0x000000ffffe17224 */ /* 0x000fe200078e00f6 */
[----:B------:R-:W-:Y:S02]  /*174a0*/  F2FP.F16.F32.PACK_AB R246, R133, R132 ;  /* 0x0000008485f6723e */ /* 0x000fe400000000ff */
[----:B------:R-:W-:Y:S02]  /*174b0*/  F2FP.F16.F32.PACK_AB R245, R238, R245 ;  /* 0x000000f5eef5723e */ /* 0x000fe400000000ff */
[----:B------:R-:W-:Y:S01]  /*174c0*/  F2FP.F16.F32.PACK_AB R244, R239, R244 ;  /* 0x000000f4eff4723e */ /* 0x000fe200000000ff */
[----:B------:R-:W-:Y:S01]  /*174d0*/  STL [R1+0xc04], R247 ;  /* 0x000c04f701007387 */ /* 0x000fe20000100800 */
[----:B------:R-:W-:-:S02]  /*174e0*/  F2FP.F16.F32.PACK_AB R239, R131, R130 ;  /* 0x0000008283ef723e */ /* 0x000fc400000000ff */
[----:B------:R-:W-:Y:S01]  /*174f0*/  F2FP.F16.F32.PACK_AB R238, R129, R128 ;  /* 0x0000008081ee723e */ /* 0x000fe200000000ff */
[----:B------:R-:W-:Y:S01]  /*17500*/  STL [R1+0xc08], R246 ;  /* 0x000c08f601007387 */ /* 0x000fe20000100800 */
[----:B------:R-:W-:Y:S02]  /*17510*/  F2FP.F16.F32.PACK_AB R237, R234, R237 ;  /* 0x000000edeaed723e */ /* 0x000fe400000000ff */
[----:B------:R-:W-:Y:S01]  /*17520*/  F2FP.F16.F32.PACK_AB R236, R235, R236 ;  /* 0x000000ecebec723e */ /* 0x000fe200000000ff */
[----:B------:R-:W-:Y:S01]  /*17530*/  STL [R1+0xc0c], R245 ;  /* 0x000c0cf501007387 */ /* 0x000fe20000100800 */
[----:B------:R-:W-:Y:S02]  /*17540*/  F2FP.F16.F32.PACK_AB R235, R127, R126 ;  /* 0x0000007e7feb723e */ /* 0x000fe400000000ff */
[----:B------:R-:W-:Y:S01]  /*17550*/  F2FP.F16.F32.PACK_AB R234, R125, R124 ;  /* 0x0000007c7dea723e */ /* 0x000fe200000000ff */
[----:B------:R-:W-:Y:S01]  /*17560*/  STL [R1+0xc10], R244 ;  /* 0x000c10f401007387 */ /* 0x000fe20000100800 */
[----:B------:R-:W-:-:S03]  /*17570*/  F2FP.F16.F32.PACK_AB R233, R226, R233 ;  /* 0x000000e9e2e9723e */ /* 0x000fc600000000ff */
        /* <DEDUP_REMOVED lines=33> */
[----:B----4-:R-:W-:-:S03]  /*17790*/  F2FP.F16.F32.PACK_AB R208, R207, R206 ;  /* 0x000000cecfd0723e */ /* 0x010fc600000000ff */
        /* <DEDUP_REMOVED lines=156> */
[----:B------:R-:W-:Y:S04]  /*18160*/  STL [R1+0xdb8], R136 ;  /* 0x000db88801007387 */ /* 0x000fe80000100800 */
[----:B------:R-:W-:Y:S04]  /*18170*/  STL [R1+0xdbc], R135 ;  /* 0x000dbc8701007387 */ /* 0x000fe80000100800 */
[----:B------:R-:W-:Y:S04]  /*18180*/  STL [R1+0xdc0], R134 ;  /* 0x000dc08601007387 */ /* 0x000fe80000100800 */
[----:B------:R-:W-:Y:S04]  /*18190*/  STL [R1+0xdc4], R133 ;  /* 0x000dc48501007387 */ /* 0x000fe80000100800 */
[----:B------:R-:W-:Y:S04]  /*181a0*/  STL [R1+0xdc8], R132 ;  /* 0x000dc88401007387 */ /* 0x000fe80000100800 */
[----:B------:R0:W-:Y:S04]  /*181b0*/  STL [R1+0xdcc], R131 ;  /* 0x000dcc8301007387 */ /* 0x0001e80000100800 */
[----:B------:R1:W-:Y:S04]  /*181c0*/  STL [R1+0xdd0], R130 ;  /* 0x000dd08201007387 */ /* 0x0003e80000100800 */
[----:B0-----:R-:W3:Y:S04]  /*181d0*/  LDL.LU R131, [R1+0x1f4] ;  /* 0x0001f40001837983 */ /* 0x001ee80000300800 */
        /* <DEDUP_REMOVED lines=17> */
[----:B------:R-:W4:Y:S01]  /*182f0*/  LDL.LU R140, [R1+0x5dc] ;  /* 0x0005dc00018c7983 */ /* 0x000f220000300800 */
[----:B-1----:R-:W-:-:S03]  /*18300*/  IMAD.MOV.U32 R130, RZ, RZ, R11 ;  /* 0x000000ffff827224 */ /* 0x002fc600078e000b */
[----:B------:R-:W4:Y:S04]  /*18310*/  LDL.LU R113, [R1+0x5d8] ;  /* 0x0005d80001717983 */ /* 0x000f280000300800 */
[----:B------:R-:W4:Y:S01]  /*18320*/  LDL.LU R141, [R1+0x5d4] ;  /* 0x0005d400018d7983 */ /* 0x000f220000300800 */
[----:B------:R-:W-:-:S03]  /*18330*/  IMAD.MOV.U32 R123, RZ, RZ, R10 ;  /* 0x000000ffff7b7224 */ /* 0x000fc600078e000a */
[----:B------:R-:W4:Y:S04]  /*18340*/  LDL.LU R112, [R1+0x5d0] ;  /* 0x0005d00001707983 */ /* 0x000f280000300800 */
[----:B------:R-:W4:Y:S01]  /*18350*/  LDL.LU R142, [R1+0x1cc] ;  /* 0x0001cc00018e7983 */ /* 0x000f220000300800 */
[----:B--2---:R-:W-:-:S03]  /*18360*/  F2FP.F16.F32.PACK_AB R124, R5, R9 ;  /* 0x00000009057c723e */ /* 0x004fc600000000ff */
[----:B------:R-:W2:Y:S04]  /*18370*/  LDL.LU R11, [R1+0x1c8] ;  /* 0x0001c800010b7983 */ /* 0x000ea80000300800 */
[----:B------:R-:W2:Y:S04]  /*18380*/  LDL.LU R143, [R1+0x1c4] ;  /* 0x0001c400018f7983 */ /* 0x000ea80000300800 */
[----:B------:R-:W2:Y:S04]  /*18390*/  LDL.LU R10, [R1+0x1c0] ;  /* 0x0001c000010a7983 */ /* 0x000ea80000300800 */
[----:B------:R-:W2:Y:S04]  /*183a0*/  LDL.LU R144, [R1+0x5cc] ;  /* 0x0005cc0001907983 */ /* 0x000ea80000300800 */
[----:B------:R-:W2:Y:S04]  /*183b0*/  LDL.LU R9, [R1+0x5c8] ;  /* 0x0005c80001097983 */ /* 0x000ea80000300800 */
[----:B------:R-:W2:Y:S04]  /*183c0*/  LDL.LU R15, [R1+0x5c4] ;  /* 0x0005c400010f7983 */ /* 0x000ea80000300800 */
[----:B------:R-:W2:Y:S01]  /*183d0*/  LDL.LU R8, [R1+0x5c0] ;  /* 0x0005c00001087983 */ /* 0x000ea20000300800 */
[----:B------:R-:W-:-:S03]  /*183e0*/  F2FP.F16.F32.PACK_AB R128, R13, R0 ;  /* 0x000000000d80723e */ /* 0x000fc600000000ff */
[----:B------:R-:W2:Y:S04]  /*183f0*/  LDL.LU R14, [R1+0x1bc] ;  /* 0x0001bc00010e7983 */ /* 0x000ea80000300800 */
        /* <DEDUP_REMOVED lines=208> */
[----:B------:R-:W2:Y:S01]  /*19100*/  LDL.LU R250, [R1+0xc] ;  /* 0x00000c0001fa7983 */ /* 0x000ea20000300800 */
[----:B------:R-:W-:-:S03]  /*19110*/  F2FP.F16.F32.PACK_AB R125, R2, R6 ;  /* 0x00000006027d723e */ /* 0x000fc600000000ff */
[----:B------:R-:W2:Y:S04]  /*19120*/  LDL.LU R251, [R1+0x8] ;  /* 0x0000080001fb7983 */ /* 0x000ea80000300800 */
[----:B------:R-:W2:Y:S04]  /*19130*/  LDL.LU R252, [R1+0x4] ;  /* 0x0000040001fc7983 */ /* 0x000ea80000300800 */
[----:B------:R-:W2:Y:S01]  /*19140*/  LDL.LU R4, [R1] ;  /* 0x0000000001047983 */ /* 0x000ea20000300800 */
[----:B------:R-:W-:-:S03]  /*19150*/  F2FP.F16.F32.PACK_AB R123, R130, R123 ;  /* 0x0000007b827b723e */ /* 0x000fc600000000ff */
[----:B------:R-:W2:Y:S01]  /*19160*/  LDL.LU R0, [R1+0x40c] ;  /* 0x00040c0001007983 */ /* 0x000ea20000300800 */
[----:B---3--:R-:W-:-:S03]  /*19170*/  F2FP.F16.F32.PACK_AB R122, R131, R122 ;  /* 0x0000007a837a723e */ /* 0x008fc600000000ff */
[----:B------:R-:W3:Y:S01]  /*19180*/  LDL.LU R2, [R1+0x408] ;  /* 0x0004080001027983 */ /* 0x000ee20000300800 */
[----:B----4-:R-:W-:-:S03]  /*19190*/  F2FP.F16.F32.PACK_AB R121, R132, R121 ;  /* 0x000000798479723e */ /* 0x010fc600000000ff */
[----:B------:R-:W4:Y:S01]  /*191a0*/  LDL.LU R6, [R1+0x404] ;  /* 0x0004040001067983 */ /* 0x000f220000300800 */
[----:B------:R-:W-:-:S03]  /*191b0*/  F2FP.F16.F32.PACK_AB R120, R133, R120 ;  /* 0x000000788578723e */ /* 0x000fc600000000ff */
[----:B------:R-:W4:Y:S01]  /*191c0*/  LDL.LU R5, [R1+0x400] ;  /* 0x0004000001057983 */ /* 0x000f220000300800 */
[----:B------:R-:W-:-:S03]  /*191d0*/  F2FP.F16.F32.PACK_AB R119, R134, R119 ;  /* 0x000000778677723e */ /* 0x000fc600000000ff */
[----:B------:R0:W5:Y:S01]  /*191e0*/  LDL.LU R130, [R1+0xdd0] ;  /* 0x000dd00001827983 */ /* 0x0001620000300800 */
        /* <DEDUP_REMOVED lines=14> */
[----:B--2---:R-:W-:-:S03]  /*192d0*/  F2FP.F16.F32.PACK_AB R11, R142, R11 ;  /* 0x0000000b8e0b723e */ /* 0x004fc600000000ff */
[----:B------:R0:W5:Y:S01]  /*192e0*/  LDL.LU R138, [R1+0xdb0] ;  /* 0x000db000018a7983 */ /* 0x0001620000300800 */
[----:B------:R-:W-:-:S03]  /*192f0*/  F2FP.F16.F32.PACK_AB R10, R143, R10 ;  /* 0x0000000a8f0a723e */ /* 0x000fc600000000ff */
[----:B------:R0:W5:Y:S01]  /*19300*/  LDL.LU R139, [R1+0xdac] ;  /* 0x000dac00018b7983 */ /* 0x0001620000300800 */
[----:B------:R-:W-:-:S03]  /*19310*/  F2FP.F16.F32.PACK_AB R9, R144, R9 ;  /* 0x000000099009723e */ /* 0x000fc600000000ff */
[----:B------:R0:W5:Y:S01]  /*19320*/  LDL.LU R140, [R1+0xda8] ;  /* 0x000da800018c7983 */ /* 0x0001620000300800 */
[----:B------:R-:W-:-:S03]  /*19330*/  F2FP.F16.F32.PACK_AB R8, R15, R8 ;  /* 0x000000080f08723e */ /* 0x000fc600000000ff */
[----:B------:R0:W5:Y:S04]  /*19340*/  LDL.LU R141, [R1+0xda4] ;  /* 0x000da400018d7983 */ /* 0x0001680000300800 */
[----:B------:R0:W5:Y:S04]  /*19350*/  LDL.LU R142, [R1+0xda0] ;  /* 0x000da000018e7983 */ /* 0x0001680000300800 */
[----:B------:R0:W5:Y:S04]  /*19360*/  LDL.LU R143, [R1+0xd9c] ;  /* 0x000d9c00018f7983 */ /* 0x0001680000300800 */
[----:B------:R0:W5:Y:S04]  /*19370*/  LDL.LU R144, [R1+0xd98] ;  /* 0x000d980001907983 */ /* 0x0001680000300800 */
[----:B------:R-:W2:Y:S02]  /*19380*/  LDL.LU R15, [R1+0xd94] ;  /* 0x000d9400010f7983 */ /* 0x000ea40000300800 */
[----:B--2---:R-:W-:-:S02]  /*19390*/  F2FP.F16.F32.PACK_AB R15, R14, R15 ;  /* 0x0000000f0e0f723e */ /* 0x004fc400000000ff */
[----:B------:R-:W2:Y:S01]  /*193a0*/  LDL.LU R14, [R1+0xd90] ;  /* 0x000d9000010e7983 */ /* 0x000ea20000300800 */
[----:B------:R-:W-:Y:S02]  /*193b0*/  F2FP.F16.F32.PACK_AB R13, R146, R13 ;  /* 0x0000000d920d723e */ /* 0x000fe400000000ff */
[----:B------:R-:W-:Y:S02]  /*193c0*/  F2FP.F16.F32.PACK_AB R12, R19, R12 ;  /* 0x0000000c130c723e */ /* 0x000fe400000000ff */
[----:B--2---:R-:W-:Y:S02]  /*193d0*/  F2FP.F16.F32.PACK_AB R14, R145, R14 ;  /* 0x0000000e910e723e */ /* 0x004fe400000000ff */
[----:B------:R0:W5:Y:S04]  /*193e0*/  LDL.LU R145, [R1+0xd8c] ;  /* 0x000d8c0001917983 */ /* 0x0001680000300800 */
[----:B------:R0:W5:Y:S04]  /*193f0*/  LDL.LU R146, [R1+0xd88] ;  /* 0x000d880001927983 */ /* 0x0001680000300800 */
[----:B------:R-:W2:Y:S02]  /*19400*/  LDL.LU R19, [R1+0xd84] ;  /* 0x000d840001137983 */ /* 0x000ea40000300800 */
[----:B--2---:R-:W-:-:S02]  /*19410*/  F2FP.F16.F32.PACK_AB R19, R18, R19 ;  /* 0x000000131213723e */ /* 0x004fc400000000ff */
[----:B------:R-:W2:Y:S02]  /*19420*/  LDL.LU R18, [R1+0xd80] ;  /* 0x000d800001127983 */ /* 0x000ea40000300800 */
[----:B--2---:R-:W-:Y:S02]  /*19430*/  F2FP.F16.F32.PACK_AB R18, R17, R18 ;  /* 0x000000121112723e */ /* 0x004fe400000000ff */
[----:B------:R-:W2:Y:S02]  /*19440*/  LDL.LU R17, [R1+0xd7c] ;  /* 0x000d7c0001117983 */ /* 0x000ea40000300800 */
[----:B--2---:R-:W-:Y:S02]  /*19450*/  F2FP.F16.F32.PACK_AB R17, R16, R17 ;  /* 0x000000111011723e */ /* 0x004fe400000000ff */
        /* <DEDUP_REMOVED lines=8> */
[----:B------:R-:W2:Y:S01]  /*194e0*/  LDL.LU R20, [R1+0xd68] ;  /* 0x000d680001147983 */ /* 0x000ea20000300800 */
[----:B------:R-:W-:Y:S02]  /*194f0*/  F2FP.F16.F32.PACK_AB R27, R148, R27 ;  /* 0x0000001b941b723e */ /* 0x000fe400000000ff */
[----:B------:R-:W-:Y:S02]  /*19500*/  F2FP.F16.F32.PACK_AB R26, R149, R26 ;  /* 0x0000001a951a723e */ /* 0x000fe400000000ff */
[----:B------:R-:W-:Y:S02]  /*19510*/  F2FP.F16.F32.PACK_AB R25, R150, R25 ;  /* 0x000000199619723e */ /* 0x000fe400000000ff */
[----:B------:R-:W-:Y:S02]  /*19520*/  F2FP.F16.F32.PACK_AB R24, R151, R24 ;  /* 0x000000189718723e */ /* 0x000fe400000000ff */
[----:B------:R-:W-:Y:S02]  /*19530*/  F2FP.F16.F32.PACK_AB R31, R152, R31 ;  /* 0x0000001f981f723e */ /* 0x000fe400000000ff */
[----:B------:R-:W-:-:S02]  /*19540*/  F2FP.F16.F32.PACK_AB R30, R153, R30 ;  /* 0x0000001e991e723e */ /* 0x000fc400000000ff */
        /* <DEDUP_REMOVED lines=83> */
[----:B--2---:R-:W-:-:S02]  /*19a80*/  F2FP.F16.F32.PACK_AB R20, R147, R20 ;  /* 0x000000149314723e */ /* 0x004fc400000000ff */
[----:B------:R0:W5:Y:S04]  /*19a90*/  LDL.LU R147, [R1+0xd64] ;  /* 0x000d640001937983 */ /* 0x0001680000300800 */
        /* <DEDUP_REMOVED lines=88> */
[----:B------:R0:W5:Y:S01]  /*1a020*/  LDL.LU R7, [R1+0xc00] ;  /* 0x000c000001077983 */ /* 0x0001620000300800 */
        /* <DEDUP_REMOVED lines=9> */
[----:B---3--:R-:W-:Y:S02]  /*1a0c0*/  F2FP.F16.F32.PACK_AB R241, R0, R2 ;  /* 0x0000000200f1723e */ /* 0x008fe400000000ff */
[----:B0---4-:R-:W-:-:S07]  /*1a0d0*/  F2FP.F16.F32.PACK_AB R240, R6, R5 ;  /* 0x0000000506f0723e */ /* 0x011fce00000000ff */
.L_x_0:
[----:B------:R-:W2:Y:S01]  /*1a0e0*/  LDL.LU R6, [R1+0x950] ;  /* 0x0009500001067983 */ /* 0x000ea20000300800 */
[----:B------:R-:W-:Y:S01]  /*1a0f0*/  ULDC.64 UR4, c[0x0][0x228] ;  /* 0x00008a0000047ab9 */ /* 0x000fe20000000a00 */
[C---:B-----5:R-:W-:Y:S01]  /*1a100*/  VIADD R0, R7.reuse, 0x1 ;  /* 0x0000000107007836 */ /* 0x060fe20000000000 */
[----:B------:R-:W-:Y:S01]  /*1a110*/  ULDC.64 UR6, c[0x0][0x220] ;  /* 0x0000880000067ab9 */ /* 0x000fe20000000a00 */
[----:B------:R-:W0:Y:S01]  /*1a120*/  S2R R5, SR_TID.X ;  /* 0x0000000000057919 */ /* 0x000e220000002100 */
[----:B------:R-:W-:Y:S01]  /*1a130*/  VIADD R2, R7, 0x3 ;  /* 0x0000000307027836 */ /* 0x000fe20000000000 */
[----:B------:R-:W-:Y:S01]  /*1a140*/  ULDC UR8, c[0x0][0x248] ;  /* 0x0000920000087ab9 */ /* 0x000fe20000000800 */
[----:B------:R-:W-:Y:S01]  /*1a150*/  ULDC UR9, c[0x0][0x248] ;  /* 0x0000920000097ab9 */ /* 0x000fe20000000800 */
[----:B-1----:R-:W1:Y:S01]  /*1a160*/  S2R R248, SR_TID.X ;  /* 0x0000000000f87919 */ /* 0x002e620000002100 */
[----:B------:R-:W-:Y:S01]  /*1a170*/  ULDC UR10, c[0x0][0x248] ;  /* 0x00009200000a7ab9 */ /* 0x000fe20000000800 */
[----:B------:R-:W-:Y:S01]  /*1a180*/  ULDC UR11, c[0x0][0x22c] ;  /* 0x00008b00000b7ab9 */ /* 0x000fe20000000800 */
[----:B------:R-:W-:Y:S01]  /*1a190*/  ULDC UR12, c[0x0][0x248] ;  /* 0x00009200000c7ab9 */ /* 0x000fe20000000800 */
[----:B------:R-:W-:Y:S01]  /*1a1a0*/  STL [R1+0xfe8], R252 ;  /* 0x000fe8fc01007387 */ /* 0x000fe20000100800 */
[----:B------:R-:W-:Y:S01]  /*1a1b0*/  ULDC UR14, c[0x0][0x248] ;  /* 0x00009200000e7ab9 */ /* 0x000fe20000000800 */
        /* <DEDUP_REMOVED lines=22> */
[C---:B0-----:R-:W-:Y:S01]  /*1a320*/  IMAD.SHL.U32 R4, R5.reuse, 0x10, RZ ;  /* 0x0000001005047824 */ /* 0x041fe200078e00ff */
[----:B------:R-:W-:Y:S01]  /*1a330*/  ULDC UR25, c[0x0][0x248] ;  /* 0x0000920000197ab9 */ /* 0x000fe20000000800 */
[C---:B------:R-:W-:Y:S01]  /*1a340*/  IMAD.SHL.U32 R3, R5.reuse, 0x40, RZ ;  /* 0x0000004005037824 */ /* 0x040fe200078e00ff */
[----:B------:R-:W-:Y:S01]  /*1a350*/  LOP3.LUT R5, R5, 0x7f, RZ, 0xc0, !PT ;  /* 0x0000007f05057812 */ /* 0x000fe200078ec0ff */
[----:B------:R-:W-:Y:S01]  /*1a360*/  ULDC UR27, c[0x0][0x248] ;  /* 0x00009200001b7ab9 */ /* 0x000fe20000000800 */
[----:B------:R-:W-:Y:S01]  /*1a370*/  LOP3.LUT R4, R4, 0xf0, RZ, 0xc0, !PT ;  /* 0x000000f004047812 */ /* 0x000fe200078ec0ff */
[----:B------:R-:W-:Y:S01]  /*1a380*/  ULDC UR32, c[0x0][0x248] ;  /* 0x0000920000207ab9 */ /* 0x000fe20000000800 */
[----:B------:R-:W-:Y:S01]  /*1a390*/  LOP3.LUT R3, R3, 0x400, RZ, 0xc0, !PT ;  /* 0x0000040003037812 */ /* 0x000fe200078ec0ff */
[----:B------:R-:W-:Y:S01]  /*1a3a0*/  ULDC UR33, c[0x0][0x248] ;  /* 0x0000920000217ab9 */ /* 0x000fe20000000800 */
[----:B-1----:R-:W-:Y:S01]  /*1a3b0*/  LOP3.LUT R248, R248, 0x60, RZ, 0xc0, !PT ;  /* 0x00000060f8f87812 */ /* 0x002fe200078ec0ff */
        /* <DEDUP_REMOVED lines=19> */
[----:B------:R-:W-:Y:S01]  /*1a4f0*/  BAR.SYNC.DEFER_BLOCKING 0x0 ;  /* 0x0000000000007b1d */ /* 0x000fe20000010000 */
[----:B--2---:R-:W-:-:S05]  /*1a500*/  ISETP.GE.AND P0, PT, R6, UR4, PT ;  /* 0x0000000406007c0c */ /* 0x004fca000bf06270 */
[----:B------:R-:W-:Y:S02]  /*1a510*/  ULDC UR4, c[0x0][0x22c] ;  /* 0x00008b0000047ab9 */ /* 0x000fe40000000800 */
[----:B------:R-:W-:Y:S01]  /*1a520*/  ISETP.LT.AND P2, PT, R0, UR4, !P0 ;  /* 0x0000000400007c0c */ /* 0x000fe2000c741270 */
[----:B------:R-:W-:Y:S01]  /*1a530*/  VIADD R0, R7, 0x2 ;  /* 0x0000000207007836 */ /* 0x000fe20000000000 */
[----:B------:R-:W-:-:S04]  /*1a540*/  ULDC UR4, c[0x0][0x22c] ;  /* 0x00008b0000047ab9 */ /* 0x000fc80000000800 */
[----:B------:R-:W-:Y:S01]  /*1a550*/  ISETP.LT.AND P1, PT, R0, UR4, !P0 ;  /* 0x0000000400007c0c */ /* 0x000fe2000c721270 */
[----:B------:R-:W-:Y:S01]  /*1a560*/  ULDC UR4, c[0x0][0x22c] ;  /* 0x00008b0000047ab9 */ /* 0x000fe20000000800 */
[----:B------:R-:W-:Y:S02]  /*1a570*/  IADD3 R0, R3, UR28, R4 ;  /* 0x0000001c03007c10 */ /* 0x000fe4000fffe004 */
[----:B------:R-:W-:Y:S01]  /*1a580*/  LEA R3, R5, UR28, 0x4 ;  /* 0x0000001c05037c11 */ /* 0x000fe2000f8e20ff */
[----:B------:R-:W-:Y:S01]  /*1a590*/  ULDC UR28, c[0x0][0x248] ;  /* 0x00009200001c7ab9 */ /* 0x000fe20000000800 */
[----:B------:R-:W-:Y:S01]  /*1a5a0*/  ISETP.LT.AND P3, PT, R2, UR4, !P0 ;  /* 0x0000000402007c0c */ /* 0x000fe2000c761270 */
[----:B------:R-:W-:Y:S01]  /*1a5b0*/  IMAD R0, R248, 0x8, R0 ;  /* 0x00000008f8007824 */ /* 0x000fe200078e0200 */
[----:B------:R-:W-:Y:S01]  /*1a5c0*/  ULDC UR4, c[0x0][0x22c] ;  /* 0x00008b0000047ab9 */ /* 0x000fe20000000800 */
[----:B------:R-:W-:Y:S01]  /*1a5d0*/  STL [R1+0xbfc], R3 ;  /* 0x000bfc0301007387 */ /* 0x000fe20000100800 */
[----:B------:R-:W-:-:S03]  /*1a5e0*/  VIADD R2, R7, 0x4 ;  /* 0x0000000407027836 */ /* 0x000fc60000000000 */
[----:B------:R-:W-:Y:S01]  /*1a5f0*/  STSM.16.M88.4 [R0], R240 ;  /* 0x000000f000007844 */ /* 0x000fe20000000200 */
[----:B------:R-:W-:Y:S01]  /*1a600*/  BAR.SYNC.DEFER_BLOCKING 0x0 ;  /* 0x0000000000007b1d */ /* 0x000fe20000010000 */
[----:B------:R-:W-:-:S05]  /*1a610*/  ISETP.LT.AND P4, PT, R2, UR4, !P0 ;  /* 0x0000000402007c0c */ /* 0x000fca000c781270 */
[----:B------:R-:W-:Y:S01]  /*1a620*/  ULDC UR4, c[0x0][0x244] ;  /* 0x0000910000047ab9 */ /* 0x000fe20000000800 */
[----:B------:R-:W0:Y:S01]  /*1a630*/  LDS.128 R248, [R3] ;  /* 0x0000000003f87984 */ /* 0x000e220000000c00 */
[----:B------:R-:W-:Y:S06]  /*1a640*/  BAR.SYNC.DEFER_BLOCKING 0x0 ;  /* 0x0000000000007b1d */ /* 0x000fec0000010000 */
[----:B------:R-:W-:Y:S02]  /*1a650*/  STSM.16.M88.4 [R0], R228 ;  /* 0x000000e400007844 */ /* 0x000fe40000000200 */
[----:B------:R-:W-:Y:S06]  /*1a660*/  BAR.SYNC.DEFER_BLOCKING 0x0 ;  /* 0x0000000000007b1d */ /* 0x000fec0000010000 */
[----:B0-----:R-:W-:Y:S01]  /*1a670*/  STL [R1+0x14], R249 ;  /* 0x000014f901007387 */ /* 0x001fe20000100800 */
[----:B------:R-:W-:-:S03]  /*1a680*/  IMAD.MOV.U32 R252, RZ, RZ, R248 ;  /* 0x000000fffffc7224 */ /* 0x000fc600078e00f8 */
[----:B------:R-:W-:Y:S04]  /*1a690*/  STL.64 [R1+0x18], R250 ;  /* 0x000018fa01007387 */ /* 0x000fe80000100a00 */
[----:B------:R-:W0:Y:S01]  /*1a6a0*/  LDS.128 R228, [R3] ;  /* 0x0000000003e47984 */ /* 0x000e220000000c00 */
[----:B------:R-:W-:Y:S06]  /*1a6b0*/  BAR.SYNC.DEFER_BLOCKING 0x0 ;  /* 0x0000000000007b1d */ /* 0x000fec0000010000 */
[----:B------:R-:W-:Y:S02]  /*1a6c0*/  STSM.16.M88.4 [R0], R216 ;  /* 0x000000d800007844 */ /* 0x000fe40000000200 */
[----:B------:R-:W-:Y:S06]  /*1a6d0*/  BAR.SYNC.DEFER_BLOCKING 0x0 ;  /* 0x0000000000007b1d */ /* 0x000fec0000010000 */
[----:B0-----:R-:W-:Y:S04]  /*1a6e0*/  STL.64 [R1], R228 ;  /* 0x000000e401007387 */ /* 0x001fe80000100a00 */
[----:B------:R-:W-:Y:S04]  /*1a6f0*/  STL.64 [R1+0x8], R230 ;  /* 0x000008e601007387 */ /* 0x000fe80000100a00 */
[----:B------:R-:W-:Y:S01]  /*1a700*/  LDS.128 R248, [R3] ;  /* 0x0000000003f87984 */ /* 0x000fe20000000c00 */
[----:B------:R-:W-:Y:S06]  /*1a710*/  BAR.SYNC.DEFER_BLOCKING 0x0 ;  /* 0x0000000000007b1d */ /* 0x000fec0000010000 */
[----:B------:R-:W-:Y:S02]  /*1a720*/  STSM.16.M88.4 [R0], R64 ;  /* 0x0000004000007844 */ /* 0x000fe40000000200 */
[----:B------:R-:W-:Y:S06]  /*1a730*/  BAR.SYNC.DEFER_BLOCKING 0x0 ;  /* 0x0000000000007b1d */ /* 0x000fec0000010000 */
[----:B------:R-:W-:Y:S02]  /*1a740*/  LDS.128 R64, [R3] ;  /* 0x0000000003407984 */ /* 0x000fe40000000c00 */
        /* <DEDUP_REMOVED lines=47> */
[----:B------:R-:W0:Y:S02]  /*1aa40*/  LDS.128 R56, [R3] ;  /* 0x0000000003387984 */ /* 0x000e240000000c00 */
[----:B------:R-:W-:Y:S06]  /*1aa50*/  BAR.SYNC.DEFER_BLOCKING 0x0 ;  /* 0x0000000000007b1d */ /* 0x000fec0000010000 */
[----:B0-----:R0:W-:Y:S04]  /*1aa60*/  STL.64 [R1+0xf10], R56 ;  /* 0x000f103801007387 */ /* 0x0011e80000100a00 */
[----:B0-----:R-:W2:Y:S04]  /*1aa70*/  LDL R57, [R1+0xbfc] ;  /* 0x000bfc0001397983 */ /* 0x001ea80000100800 */
[----:B------:R-:W-:Y:S01]  /*1aa80*/  STSM.16.M88.4 [R0], R60 ;  /* 0x0000003c00007844 */ /* 0x000fe20000000200 */
[----:B------:R-:W-:Y:S06]  /*1aa90*/  BAR.SYNC.DEFER_BLOCKING 0x0 ;  /* 0x0000000000007b1d */ /* 0x000fec0000010000 */
[----:B------:R-:W-:Y:S04]  /*1aaa0*/  STL.64 [R1+0xf00], R58 ;  /* 0x000f003a01007387 */ /* 0x000fe80000100a00 */
[----:B--2---:R-:W0:Y:S01]  /*1aab0*/  LDS.128 R60, [R57] ;  /* 0x00000000393c7984 */ /* 0x004e220000000c00 */
[----:B------:R-:W-:Y:S06]  /*1aac0*/  BAR.SYNC.DEFER_BLOCKING 0x0 ;  /* 0x0000000000007b1d */ /* 0x000fec0000010000 */
[----:B------:R-:W-:Y:S02]  /*1aad0*/  STSM.16.M88.4 [R0], R52 ;  /* 0x0000003400007844 */ /* 0x000fe40000000200 */
[----:B------:R-:W-:Y:S06]  /*1aae0*/  BAR.SYNC.DEFER_BLOCKING 0x0 ;  /* 0x0000000000007b1d */ /* 0x000fec0000010000 */
[----:B0-----:R-:W-:Y:S04]  /*1aaf0*/  STL.64 [R1+0xef0], R60 ;  /* 0x000ef03c01007387 */ /* 0x001fe80000100a00 */
[----:B------:R-:W-:Y:S04]  /*1ab00*/  STL.64 [R1+0xee8], R62 ;  /* 0x000ee83e01007387 */ /* 0x000fe80000100a00 */
[----:B------:R-:W0:Y:S01]  /*1ab10*/  LDS.128 R52, [R57] ;  /* 0x0000000039347984 */ /* 0x000e220000000c00 */
        /* <DEDUP_REMOVED lines=21> */
[----:B0-----:R0:W-:Y:S04]  /*1ac70*/  STL.64 [R1+0xea8], R40 ;  /* 0x000ea82801007387 */ /* 0x0011e80000100a00 */
[----:B------:R1:W-:Y:S04]  /*1ac80*/  STL.64 [R1+0xea0], R42 ;  /* 0x000ea02a01007387 */ /* 0x0003e80000100a00 */
[----:B0-----:R-:W2:Y:S04]  /*1ac90*/  LDL.LU R40, [R1+0x3f0] ;  /* 0x0003f00001287983 */ /* 0x001ea80000300800 */
[----:B------:R-:W0:Y:S01]  /*1aca0*/  LDS.128 R36, [R57] ;  /* 0x0000000039247984 */ /* 0x000e220000000c00 */
[----:B------:R-:W-:Y:S06]  /*1acb0*/  BAR.SYNC.DEFER_BLOCKING 0x0 ;  /* 0x0000000000007b1d */ /* 0x000fec0000010000 */
[----:B------:R-:W2:Y:S04]  /*1acc0*/  LDL.LU R41, [R1+0x3f4] ;  /* 0x0003f40001297983 */ /* 0x000ea80000300800 */
[----:B-1----:R-:W2:Y:S04]  /*1acd0*/  LDL.LU R42, [R1+0x3f8] ;  /* 0x0003f800012a7983 */ /* 0x002ea80000300800 */
[----:B------:R-:W2:Y:S04]  /*1ace0*/  LDL.LU R43, [R1+0x3fc] ;  /* 0x0003fc00012b7983 */ /* 0x000ea80000300800 */
[----:B------:R-:W3:Y:S04]  /*1acf0*/  LDL.LU R240, [R1+0x3e0] ;  /* 0x0003e00001f07983 */ /* 0x000ee80000300800 */
[----:B------:R-:W-:Y:S01]  /*1ad00*/  STSM.16.M88.4 [R0], R32 ;  /* 0x0000002000007844 */ /* 0x000fe20000000200 */
[----:B------:R-:W-:Y:S06]  /*1ad10*/  BAR.SYNC.DEFER_BLOCKING 0x0 ;  /* 0x0000000000007b1d */ /* 0x000fec0000010000 */
[----:B------:R-:W3:Y:S04]  /*1ad20*/  LDL.LU R241, [R1+0x3e4] ;  /* 0x0003e40001f17983 */ /* 0x000ee80000300800 */
[----:B------:R-:W3:Y:S04]  /*1ad30*/  LDL.LU R242, [R1+0x3e8] ;  /* 0x0003e80001f27983 */ /* 0x000ee80000300800 */
[----:B------:R-:W3:Y:S04]  /*1ad40*/  LDL.LU R243, [R1+0x3ec] ;  /* 0x0003ec0001f37983 */ /* 0x000ee80000300800 */
[----:B0-----:R0:W-:Y:S04]  /*1ad50*/  STL.64 [R1+0xe98], R36 ;  /* 0x000e982401007387 */ /* 0x0011e80000100a00 */
[----:B------:R-:W1:Y:S01]  /*1ad60*/  LDS.128 R32, [R57] ;  /* 0x0000000039207984 */ /* 0x000e620000000c00 */
[----:B------:R-:W-:Y:S06]  /*1ad70*/  BAR.SYNC.DEFER_BLOCKING 0x0 ;  /* 0x0000000000007b1d */ /* 0x000fec0000010000 */
[----:B------:R4:W-:Y:S04]  /*1ad80*/  STL.64 [R1+0xe90], R38 ;  /* 0x000e902601007387 */ /* 0x0009e80000100a00 */
[----:B0-----:R-:W2:Y:S04]  /*1ad90*/  LDL.LU R36, [R1+0x3d0] ;  /* 0x0003d00001247983 */ /* 0x001ea80000300800 */
[----:B------:R-:W2:Y:S04]  /*1ada0*/  LDL.LU R37, [R1+0x3d4] ;  /* 0x0003d40001257983 */ /* 0x000ea80000300800 */
[----:B----4-:R-:W2:Y:S04]  /*1adb0*/  LDL.LU R38, [R1+0x3d8] ;  /* 0x0003d80001267983 */ /* 0x010ea80000300800 */
[----:B------:R-:W-:Y:S01]  /*1adc0*/  STSM.16.M88.4 [R0], R28 ;  /* 0x0000001c00007844 */ /* 0x000fe20000000200 */
[----:B------:R-:W-:Y:S06]  /*1add0*/  BAR.SYNC.DEFER_BLOCKING 0x0 ;  /* 0x0000000000007b1d */ /* 0x000fec0000010000 */
[----:B------:R-:W2:Y:S01]  /*1ade0*/  LDL.LU R39, [R1+0x3dc] ;  /* 0x0003dc0001277983 */ /* 0x000ea20000300800 */
[----:B------:R-:W-:Y:S01]  /*1adf0*/  IMAD R3, R6, UR4, RZ ;  /* 0x0000000406037c24 */ /* 0x000fe2000f8e02ff */
[----:B------:R-:W-:-:S02]  /*1ae00*/  ULDC UR4, c[0x0][0x248] ;  /* 0x0000920000047ab9 */ /* 0x000fc40000000800 */
[----:B-1----:R-:W-:Y:S04]  /*1ae10*/  STL.64 [R1+0xe88], R32 ;  /* 0x000e882001007387 */ /* 0x002fe80000100a00 */
        /* <DEDUP_REMOVED lines=217> */
[----:B------:R-:W4:Y:S04]  /*1bbb0*/  LDL.LU R60, [R1+0x600] ;  /* 0x00060000013c7983 */ /* 0x000f280000300800 */
[----:B------:R-:W4:Y:S04]  /*1bbc0*/  LDL.LU R61, [R1+0x604] ;  /* 0x00060400013d7983 */ /* 0x000f280000300800 */
[----:B------:R-:W4:Y:S04]  /*1bbd0*/  LDL.LU R62, [R1+0x608] ;  /* 0x00060800013e7983 */ /* 0x000f280000300800 */
[----:B------:R-:W4:Y:S01]  /*1bbe0*/  LDL.LU R63, [R1+0x60c] ;  /* 0x00060c00013f7983 */ /* 0x000f220000300800 */
[----:B------:R-:W-:Y:S01]  /*1bbf0*/  LEA R2, P5, R3, UR6, 0x1 ;  /* 0x0000000603027c11 */ /* 0x000fe2000f8a08ff */
[----:B------:R-:W-:Y:S01]  /*1bc00*/  IMAD R6, R7, UR4, RZ ;  /* 0x0000000407067c24 */ /* 0x000fe2000f8e02ff */
[----:B------:R-:W-:Y:S01]  /*1bc10*/  ULDC UR4, c[0x0][0x22c] ;  /* 0x00008b0000047ab9 */ /* 0x000fe20000000800 */
[----:B------:R-:W0:Y:S01]  /*1bc20*/  LDS.128 R232, [R57] ;  /* 0x0000000039e87984 */ /* 0x000e220000000c00 */
[----:B------:R-:W-:Y:S01]  /*1bc30*/  LEA.HI.X.SX32 R3, R3, UR7, 0x1, P5 ;  /* 0x0000000703037c11 */ /* 0x000fe2000a8f0eff */
[----:B------:R-:W-:Y:S01]  /*1bc40*/  ULDC UR6, c[0x0][0x22c] ;  /* 0x00008b0000067ab9 */ /* 0x000fe20000000800 */
[----:B------:R-:W-:Y:S01]  /*1bc50*/  ISETP.LT.AND P5, PT, R7, UR4, !P0 ;  /* 0x0000000407007c0c */ /* 0x000fe2000c7a1270 */
[----:B------:R-:W-:Y:S01]  /*1bc60*/  BAR.SYNC.DEFER_BLOCKING 0x0 ;  /* 0x0000000000007b1d */ /* 0x000fe20000010000 */
[----:B------:R-:W-:-:S05]  /*1bc70*/  LEA R4, P6, R6, R2, 0x1 ;  /* 0x0000000206047211 */ /* 0x000fca00078c08ff */
[----:B------:R-:W-:Y:S01]  /*1bc80*/  ULDC UR4, c[0x0][0x248] ;  /* 0x0000920000047ab9 */ /* 0x000fe20000000800 */
[C---:B------:R-:W-:Y:S02]  /*1bc90*/  VIADD R10, R7.reuse, 0xa ;  /* 0x0000000a070a7836 */ /* 0x040fe40000000000 */
[----:B------:R-:W-:Y:S01]  /*1bca0*/  VIADD R16, R7, 0xd ;  /* 0x0000000d07107836 */ /* 0x000fe20000000000 */
[----:B------:R-:W-:Y:S01]  /*1bcb0*/  PRMT R11, R250, 0x7632, R11 ;  /* 0x00007632fa0b7816 */ /* 0x000fe2000000000b */
[----:B------:R-:W-:Y:S01]  /*1bcc0*/  ULDC UR7, c[0x0][0x248] ;  /* 0x0000920000077ab9 */ /* 0x000fe20000000800 */
[----:B--2---:R-:W-:Y:S01]  /*1bcd0*/  STSM.16.M88.4 [R0], R36 ;  /* 0x0000002400007844 */ /* 0x004fe20000000200 */
[----:B------:R-:W-:Y:S06]  /*1bce0*/  BAR.SYNC.DEFER_BLOCKING 0x0 ;  /* 0x0000000000007b1d */ /* 0x000fec0000010000 */
[----:B0-----:R-:W-:Y:S01]  /*1bcf0*/  STL.64 [R1+0xc38], R232 ;  /* 0x000c38e801007387 */ /* 0x001fe20000100a00 */
[----:B------:R-:W-:-:S03]  /*1bd00*/  LEA.HI.X.SX32 R5, R6, R3, 0x1, P6 ;  /* 0x0000000306057211 */ /* 0x000fc600030f0eff */
[----:B------:R-:W-:Y:S04]  /*1bd10*/  STL.64 [R1+0xc30], R234 ;  /* 0x000c30ea01007387 */ /* 0x000fe80000100a00 */
[----:B------:R-:W0:Y:S01]  /*1bd20*/  LDS.128 R236, [R57] ;  /* 0x0000000039ec7984 */ /* 0x000e220000000c00 */
[----:B------:R-:W-:Y:S06]  /*1bd30*/  BAR.SYNC.DEFER_BLOCKING 0x0 ;  /* 0x0000000000007b1d */ /* 0x000fec0000010000 */
[----:B---3--:R-:W-:Y:S02]  /*1bd40*/  STSM.16.M88.4 [R0], R240 ;  /* 0x000000f000007844 */ /* 0x008fe40000000200 */
        /* <DEDUP_REMOVED lines=9> */
[----:B------:R-:W2:Y:S04]  /*1bde0*/  LDL.LU R58, [R1+0x14] ;  /* 0x00001400013a7983 */ /* 0x000ea80000300800 */
[----:B------:R-:W0:Y:S01]  /*1bdf0*/  LDS.128 R244, [R57] ;  /* 0x0000000039f47984 */ /* 0x000e220000000c00 */
[----:B------:R-:W-:Y:S06]  /*1be00*/  BAR.SYNC.DEFER_BLOCKING 0x0 ;  /* 0x0000000000007b1d */ /* 0x000fec0000010000 */
[----:B0-----:R-:W-:Y:S04]  /*1be10*/  STL.64 [R1+0xc20], R244 ;  /* 0x000c20f401007387 */ /* 0x001fe80000100a00 */
[----:B------:R-:W-:Y:S04]  /*1be20*/  STL.64 [R1+0xc10], R246 ;  /* 0x000c10f601007387 */ /* 0x000fe80000100a00 */
[----:B----4-:R0:W-:Y:S01]  /*1be30*/  STSM.16.M88.4 [R0], R60 ;  /* 0x0000003c00007844 */ /* 0x0101e20000000200 */
[----:B------:R-:W-:Y:S01]  /*1be40*/  BAR.SYNC.DEFER_BLOCKING 0x0 ;  /* 0x0000000000007b1d */ /* 0x000fe20000010000 */
[----:B0-----:R-:W-:-:S05]  /*1be50*/  VIADD R0, R6, UR4 ;  /* 0x0000000406007c36 */ /* 0x001fca0008000000 */
[----:B------:R-:W-:Y:S02]  /*1be60*/  ULDC UR4, c[0x0][0x248] ;  /* 0x0000920000047ab9 */ /* 0x000fe40000000800 */
[C---:B------:R-:W-:Y:S01]  /*1be70*/  VIADD R6, R0.reuse, UR4 ;  /* 0x0000000400067c36 */ /* 0x040fe20008000000 */
[----:B------:R-:W-:Y:S01]  /*1be80*/  ULDC UR4, c[0x0][0x22c] ;  /* 0x00008b0000047ab9 */ /* 0x000fe20000000800 */
[----:B------:R0:W-:Y:S01]  /*1be90*/  @P5 STG.E.U16 desc[UR30][R4.64], R252 ;  /* 0x000000fc04005986 */ /* 0x0001e2000c10151e */
[----:B------:R-:W-:-:S04]  /*1bea0*/  LEA R12, P5, R0, R2, 0x1 ;  /* 0x00000002000c7211 */ /* 0x000fc800078a08ff */
[----:B------:R-:W-:Y:S02]  /*1beb0*/  LEA.HI.X.SX32 R13, R0, R3, 0x1, P5 ;  /* 0x00000003000d7211 */ /* 0x000fe400028f0eff */
[----:B0-----:R-:W-:Y:S01]  /*1bec0*/  PRMT R5, R252, 0x7632, R5 ;  /* 0x00007632fc057816 */ /* 0x001fe20000000005 */
[C---:B------:R-:W-:Y:S01]  /*1bed0*/  VIADD R4, R7.reuse, 0x5 ;  /* 0x0000000507047836 */ /* 0x040fe20000000000 */
[----:B------:R-:W3:Y:S01]  /*1bee0*/  LDL.LU R252, [R1+0xfe8] ;  /* 0x000fe80001fc7983 */ /* 0x000ee20000300800 */
[----:B------:R-:W-:-:S03]  /*1bef0*/  VIADD R0, R7, 0x6 ;  /* 0x0000000607007836 */ /* 0x000fc60000000000 */
[----:B------:R-:W4:Y:S01]  /*1bf00*/  LDL.LU R57, [R1+0x18] ;  /* 0x0000180001397983 */ /* 0x000f220000300800 */
[----:B------:R-:W-:Y:S01]  /*1bf10*/  ISETP.LT.AND P5, PT, R4, UR6, !P0 ;  /* 0x0000000604007c0c */ /* 0x000fe2000c7a1270 */
[----:B------:R-:W-:Y:S01]  /*1bf20*/  ULDC UR6, c[0x0][0x22c] ;  /* 0x00008b0000067ab9 */ /* 0x000fe20000000800 */
[C---:B------:R-:W-:Y:S01]  /*1bf30*/  LEA R4, P6, R6.reuse, R2, 0x1 ;  /* 0x0000000206047211 */ /* 0x040fe200078c08ff */
[----:B------:R-:W4:Y:S04]  /*1bf40*/  LDL.LU R59, [R1+0x1c] ;  /* 0x00001c00013b7983 */ /* 0x000f280000300800 */
[----:B------:R0:W-:Y:S02]  /*1bf50*/  @P2 STG.E.U16 desc[UR30][R12.64], R5 ;  /* 0x000000050c002986 */ /* 0x0001e4000c10151e */
[----:B0-----:R-:W-:-:S02]  /*1bf60*/  LEA.HI.X.SX32 R5, R6, R3, 0x1, P6 ;  /* 0x0000000306057211 */ /* 0x001fc400030f0eff */
[----:B------:R-:W-:Y:S01]  /*1bf70*/  ISETP.LT.AND P6, PT, R0, UR4, !P0 ;  /* 0x0000000400007c0c */ /* 0x000fe2000c7c1270 */
[----:B------:R-:W-:Y:S02]  /*1bf80*/  ULDC UR4, c[0x0][0x248] ;  /* 0x0000920000047ab9 */ /* 0x000fe40000000800 */
[----:B------:R-:W-:Y:S01]  /*1bf90*/  VIADD R6, R6, UR4 ;  /* 0x0000000406067c36 */ /* 0x000fe20008000000 */
[----:B------:R-:W-:Y:S01]  /*1bfa0*/  ULDC UR4, c[0x0][0x22c] ;  /* 0x00008b0000047ab9 */ /* 0x000fe20000000800 */
[C---:B------:R-:W-:Y:S01]  /*1bfb0*/  VIADD R0, R7.reuse, 0x7 ;  /* 0x0000000707007836 */ /* 0x040fe20000000000 */
[----:B--2---:R0:W-:Y:S04]  /*1bfc0*/  @P1 STG.E.U16 desc[UR30][R4.64], R58 ;  /* 0x0000003a04001986 */ /* 0x0041e8000c10151e */
[----:B------:R-:W-:Y:S01]  /*1bfd0*/  ISETP.LT.AND P1, PT, R0, UR4, !P0 ;  /* 0x0000000400007c0c */ /* 0x000fe2000c721270 */
[----:B------:R-:W-:Y:S01]  /*1bfe0*/  ULDC UR4, c[0x0][0x248] ;  /* 0x0000920000047ab9 */ /* 0x000fe20000000800 */
[----:B------:R-:W-:Y:S01]  /*1bff0*/  VIADD R0, R7, 0x8 ;  /* 0x0000000807007836 */ /* 0x000fe20000000000 */
[----:B0-----:R-:W-:-:S04]  /*1c000*/  LEA R4, P2, R6, R2, 0x1 ;  /* 0x0000000206047211 */ /* 0x001fc800078408ff */
[C---:B------:R-:W-:Y:S01]  /*1c010*/  LEA.HI.X.SX32 R5, R6.reuse, R3, 0x1, P2 ;  /* 0x0000000306057211 */ /* 0x040fe200010f0eff */
[----:B------:R-:W-:Y:S01]  /*1c020*/  VIADD R6, R6, UR4 ;  /* 0x0000000406067c36 */ /* 0x000fe20008000000 */
[----:B------:R-:W-:Y:S01]  /*1c030*/  ULDC UR4, c[0x0][0x248] ;  /* 0x0000920000047ab9 */ /* 0x000fe20000000800 */
[----:B------:R-:W-:Y:S01]  /*1c040*/  ISETP.LT.AND P2, PT, R0, UR6, !P0 ;  /* 0x0000000600007c0c */ /* 0x000fe2000c741270 */
[----:B------:R-:W-:Y:S01]  /*1c050*/  ULDC UR6, c[0x0][0x248] ;  /* 0x0000920000067ab9 */ /* 0x000fe20000000800 */
[----:B------:R-:W-:Y:S01]  /*1c060*/  VIADD R0, R6, UR4 ;  /* 0x0000000406007c36 */ /* 0x000fe20008000000 */
[----:B------:R-:W-:Y:S01]  /*1c070*/  ULDC UR4, c[0x0][0x22c] ;  /* 0x00008b0000047ab9 */ /* 0x000fe20000000800 */
[----:B---3--:R-:W-:-:S05]  /*1c080*/  PRMT R252, R58, 0x7632, R252 ;  /* 0x000076323afc7816 */ /* 0x008fca00000000fc */
[----:B------:R0:W-:Y:S01]  /*1c090*/  @P3 STG.E.U16 desc[UR30][R4.64], R252 ;  /* 0x000000fc04003986 */ /* 0x0001e2000c10151e */
[----:B----4-:R-:W-:Y:S02]  /*1c0a0*/  PRMT R8, R57, 0x7632, R8 ;  /* 0x0000763239087816 */ /* 0x010fe40000000008 */
[----:B0-----:R-:W-:-:S04]  /*1c0b0*/  LEA R4, P3, R6, R2, 0x1 ;  /* 0x0000000206047211 */ /* 0x001fc800078608ff */
[----:B------:R-:W-:-:S05]  /*1c0c0*/  LEA.HI.X.SX32 R5, R6, R3, 0x1, P3 ;  /* 0x0000000306057211 */ /* 0x000fca00018f0eff */
[----:B------:R0:W-:Y:S01]  /*1c0d0*/  @P4 STG.E.U16 desc[UR30][R4.64], R57 ;  /* 0x0000003904004986 */ /* 0x0001e2000c10151e */
[C---:B------:R-:W-:Y:S01]  /*1c0e0*/  VIADD R6, R0.reuse, UR6 ;  /* 0x0000000600067c36 */ /* 0x040fe20008000000 */
[----:B------:R-:W-:Y:S01]  /*1c0f0*/  PRMT R9, R59, 0x7632, R9 ;  /* 0x000076323b097816 */ /* 0x000fe20000000009 */
[----:B------:R-:W-:Y:S01]  /*1c100*/  VIADD R252, R7, 0x9 ;  /* 0x0000000907fc7836 */ /* 0x000fe20000000000 */
[----:B------:R-:W-:Y:S01]  /*1c110*/  ULDC UR6, c[0x0][0x248] ;  /* 0x0000920000067ab9 */ /* 0x000fe20000000800 */
[C---:B0-----:R-:W-:Y:S01]  /*1c120*/  LEA R4, P4, R0.reuse, R2, 0x1 ;  /* 0x0000000200047211 */ /* 0x041fe200078808ff */
[----:B------:R-:W2:Y:S03]  /*1c130*/  LDL.LU R57, [R1] ;  /* 0x0000000001397983 */ /* 0x000ea60000300800 */
[----:B------:R-:W-:-:S05]  /*1c140*/  LEA.HI.X.SX32 R5, R0, R3, 0x1, P4 ;  /* 0x0000000300057211 */ /* 0x000fca00020f0eff */
[----:B------:R0:W-:Y:S02]  /*1c150*/  @P5 STG.E.U16 desc[UR30][R4.64], R8 ;  /* 0x0000000804005986 */ /* 0x0001e4000c10151e */
[----:B0-----:R-:W-:-:S04]  /*1c160*/  LEA R4, P5, R6, R2, 0x1 ;  /* 0x0000000206047211 */ /* 0x001fc800078a08ff */
[----:B------:R-:W-:-:S05]  /*1c170*/  LEA.HI.X.SX32 R5, R6, R3, 0x1, P5 ;  /* 0x0000000306057211 */ /* 0x000fca00028f0eff */
[----:B------:R0:W-:Y:S04]  /*1c180*/  @P6 STG.E.U16 desc[UR30][R4.64], R59 ;  /* 0x0000003b04006986 */ /* 0x0001e8000c10151e */
[----:B0-----:R-:W3:Y:S01]  /*1c190*/  LDL.LU R59, [R1+0x4] ;  /* 0x00000400013b7983 */ /* 0x001ee20000300800 */
[----:B------:R-:W-:Y:S01]  /*1c1a0*/  ISETP.LT.AND P3, PT, R252, UR4, !P0 ;  /* 0x00000004fc007c0c */ /* 0x000fe2000c761270 */
[----:B------:R-:W-:Y:S02]  /*1c1b0*/  ULDC UR4, c[0x0][0x248] ;  /* 0x0000920000047ab9 */ /* 0x000fe40000000800 */
[----:B------:R-:W-:Y:S01]  /*1c1c0*/  VIADD R14, R6, UR4 ;  /* 0x00000004060e7c36 */ /* 0x000fe20008000000 */
[----:B------:R-:W-:Y:S01]  /*1c1d0*/  ULDC UR4, c[0x0][0x248] ;  /* 0x0000920000047ab9 */ /* 0x000fe20000000800 */
[----:B------:R-:W-:Y:S01]  /*1c1e0*/  VIADD R8, R7, 0xb ;  /* 0x0000000b07087836 */ /* 0x000fe20000000000 */
[----:B------:R-:W4:Y:S01]  /*1c1f0*/  LDL.LU R61, [R1+0x8] ;  /* 0x00000800013d7983 */ /* 0x000f220000300800 */
[----:B------:R-:W-:Y:S01]  /*1c200*/  VIADD R252, R14, UR4 ;  /* 0x000000040efc7c36 */ /* 0x000fe20008000000 */
[----:B------:R-:W-:-:S03]  /*1c210*/  ULDC UR4, c[0x0][0x248] ;  /* 0x0000920000047ab9 */ /* 0x000fc60000000800 */
[----:B------:R-:W-:Y:S01]  /*1c220*/  VIADD R21, R252, UR4 ;  /* 0x00000004fc157c36 */ /* 0x000fe20008000000 */
[----:B------:R-:W-:Y:S02]  /*1c230*/  ULDC UR4, c[0x0][0x22c] ;  /* 0x00008b0000047ab9 */ /* 0x000fe40000000800 */
[----:B------:R-:W-:Y:S01]  /*1c240*/  ISETP.LT.AND P4, PT, R10, UR4, !P0 ;  /* 0x000000040a007c0c */ /* 0x000fe2000c781270 */
[----:B------:R-:W-:Y:S01]  /*1c250*/  VIADD R0, R21, UR6 ;  /* 0x0000000615007c36 */ /* 0x000fe20008000000 */
[----:B------:R-:W-:Y:S01]  /*1c260*/  ULDC UR4, c[0x0][0x248] ;  /* 0x0000920000047ab9 */ /* 0x000fe20000000800 */
[----:B------:R-:W-:Y:S02]  /*1c270*/  ULDC UR6, c[0x0][0x22c] ;  /* 0x00008b0000067ab9 */ /* 0x000fe40000000800 */
[----:B------:R-:W-:Y:S01]  /*1c280*/  VIADD R19, R0, UR4 ;  /* 0x0000000400137c36 */ /* 0x000fe20008000000 */
[----:B------:R-:W-:-:S03]  /*1c290*/  ULDC UR4, c[0x0][0x248] ;  /* 0x0000920000047ab9 */ /* 0x000fc60000000800 */
[----:B------:R-:W-:Y:S01]  /*1c2a0*/  VIADD R18, R19, UR4 ;  /* 0x0000000413127c36 */ /* 0x000fe20008000000 */
[----:B------:R-:W-:-:S03]  /*1c2b0*/  ULDC UR4, c[0x0][0x248] ;  /* 0x0000920000047ab9 */ /* 0x000fc60000000800 */
[----:B------:R-:W-:Y:S01]  /*1c2c0*/  VIADD R17, R18, UR4 ;  /* 0x0000000412117c36 */ /* 0x000fe20008000000 */
[----:B------:R-:W-:-:S03]  /*1c2d0*/  ULDC UR4, c[0x0][0x248] ;  /* 0x0000920000047ab9 */ /* 0x000fc60000000800 */
[----:B------:R-:W-:Y:S01]  /*1c2e0*/  VIADD R6, R17, UR4 ;  /* 0x0000000411067c36 */ /* 0x000fe20008000000 */
[----:B------:R-:W-:-:S03]  /*1c2f0*/  ULDC UR4, c[0x0][0x248] ;  /* 0x0000920000047ab9 */ /* 0x000fc60000000800 */
[----:B------:R-:W-:Y:S01]  /*1c300*/  VIADD R13, R6, UR4 ;  /* 0x00000004060d7c36 */ /* 0x000fe20008000000 */
[----:B------:R-:W-:Y:S01]  /*1c310*/  ULDC UR4, c[0x0][0x248] ;  /* 0x0000920000047ab9 */ /* 0x000fe20000000800 */
[----:B------:R-:W-:Y:S02]  /*1c320*/  ISETP.LT.AND P5, PT, R8, UR6, !P0 ;  /* 0x0000000608007c0c */ /* 0x000fe4000c7a1270 */
[----:B------:R-:W-:Y:S01]  /*1c330*/  VIADD R12, R13, UR4 ;  /* 0x000000040d0c7c36 */ /* 0x000fe20008000000 */
[-C--:B------:R-:W-:Y:S01]  /*1c340*/  LEA R4, P6, R14, R2.reuse, 0x1 ;  /* 0x000000020e047211 */ /* 0x080fe200078c08ff */
[----:B------:R-:W-:Y:S01]  /*1c350*/  ULDC UR4, c[0x0][0x248] ;  /* 0x0000920000047ab9 */ /* 0x000fe20000000800 */
[----:B------:R-:W-:Y:S01]  /*1c360*/  VIADD R8, R7, 0xc ;  /* 0x0000000c07087836 */ /* 0x000fe20000000000 */
[----:B------:R-:W-:Y:S01]  /*1c370*/  ULDC UR6, c[0x0][0x22c] ;  /* 0x00008b0000067ab9 */ /* 0x000fe20000000800 */
[----:B------:R-:W-:Y:S01]  /*1c380*/  VIADD R10, R12, UR4 ;  /* 0x000000040c0a7c36 */ /* 0x000fe20008000000 */
[----:B------:R-:W-:Y:S01]  /*1c390*/  LEA.HI.X.SX32 R5, R14, R3, 0x1, P6 ;  /* 0x000000030e057211 */ /* 0x000fe200030f0eff */
[----:B------:R-:W-:Y:S01]  /*1c3a0*/  ULDC UR4, c[0x0][0x248] ;  /* 0x0000920000047ab9 */ /* 0x000fe20000000800 */
[----:B------:R-:W-:Y:S01]  /*1c3b0*/  ISETP.LT.AND P6, PT, R8, UR6, !P0 ;  /* 0x0000000608007c0c */ /* 0x000fe2000c7c1270 */
[----:B------:R-:W-:Y:S01]  /*1c3c0*/  VIADD R8, R10, UR4 ;  /* 0x000000040a087c36 */ /* 0x000fe20008000000 */
[----:B------:R-:W-:Y:S01]  /*1c3d0*/  ULDC UR4, c[0x0][0x248] ;  /* 0x0000920000047ab9 */ /* 0x000fe20000000800 */
[----:B------:R0:W-:Y:S01]  /*1c3e0*/  @P1 STG.E.U16 desc[UR30][R4.64], R9 ;  /* 0x0000000904001986 */ /* 0x0001e2000c10151e */
[----:B------:R-:W-:Y:S01]  /*1c3f0*/  ULDC UR6, c[0x0][0x248] ;  /* 0x0000920000067ab9 */ /* 0x000fe20000000800 */
[----:B0-----:R-:W-:Y:S01]  /*1c400*/  VIADD R9, R8, UR4 ;  /* 0x0000000408097c36 */ /* 0x001fe20008000000 */
[----:B------:R-:W-:Y:S01]  /*1c410*/  LEA R4, P1, R252, R2, 0x1 ;  /* 0x00000002fc047211 */ /* 0x000fe200078208ff */
[----:B------:R-:W-:-:S02]  /*1c420*/  ULDC UR4, c[0x0][0x248] ;  /* 0x0000920000047ab9 */ /* 0x000fc40000000800 */
[----:B------:R-:W-:Y:S01]  /*1c430*/  VIADD R14, R9, UR4 ;  /* 0x00000004090e7c36 */ /* 0x000fe20008000000 */
[----:B------:R-:W-:Y:S01]  /*1c440*/  LEA.HI.X.SX32 R5, R252, R3, 0x1, P1 ;  /* 0x00000003fc057211 */ /* 0x000fe200008f0eff */
[----:B------:R-:W-:Y:S02]  /*1c450*/  ULDC UR4, c[0x0][0x22c] ;  /* 0x00008b0000047ab9 */ /* 0x000fe40000000800 */
[----:B------:R-:W-:Y:S01]  /*1c460*/  VIADD R15, R14, UR6 ;  /* 0x000000060e0f7c36 */ /* 0x000fe20008000000 */
[----:B------:R-:W-:Y:S01]  /*1c470*/  ISETP.LT.AND P1, PT, R16, UR4, !P0 ;  /* 0x0000000410007c0c */ /* 0x000fe2000c721270 */
[----:B------:R-:W-:Y:S01]  /*1c480*/  ULDC UR4, c[0x0][0x248] ;  /* 0x0000920000047ab9 */ /* 0x000fe20000000800 */
[----:B------:R-:W-:Y:S01]  /*1c490*/  VIADD R252, R7, 0xe ;  /* 0x0000000e07fc7836 */ /* 0x000fe20000000000 */
[----:B------:R-:W-:Y:S01]  /*1c4a0*/  ULDC UR6, c[0x0][0x248] ;  /* 0x0000920000067ab9 */ /* 0x000fe20000000800 */
[----:B------:R-:W-:Y:S01]  /*1c4b0*/  VIADD R16, R15, UR4 ;  /* 0x000000040f107c36 */ /* 0x000fe20008000000 */
[----:B------:R-:W-:-:S03]  /*1c4c0*/  ULDC UR4, c[0x0][0x248] ;  /* 0x0000920000047ab9 */ /* 0x000fc60000000800 */
[----:B------:R-:W-:Y:S01]  /*1c4d0*/  VIADD R60, R16, UR4 ;  /* 0x00000004103c7c36 */ /* 0x000fe20008000000 */
[----:B------:R-:W-:-:S03]  /*1c4e0*/  ULDC UR4, c[0x0][0x248] ;  /* 0x0000920000047ab9 */ /* 0x000fc60000000800 */
[----:B------:R-:W-:Y:S01]  /*1c4f0*/  VIADD R58, R60, UR4 ;  /* 0x000000043c3a7c36 */ /* 0x000fe20008000000 */
[----:B------:R-:W-:Y:S01]  /*1c500*/  ULDC UR4, c[0x0][0x22c] ;  /* 0x00008b0000047ab9 */ /* 0x000fe20000000800 */
[----:B--2---:R0:W-:Y:S01]  /*1c510*/  @P2 STG.E.U16 desc[UR30][R4.64], R57 ;  /* 0x0000003904002986 */ /* 0x0041e2000c10151e */
[----:B------:R-:W-:Y:S02]  /*1c520*/  PRMT R20, R57, 0x7632, R20 ;  /* 0x0000763239147816 */ /* 0x000fe40000000014 */
[----:B0-----:R-:W-:-:S04]  /*1c530*/  LEA R4, P2, R21, R2, 0x1 ;  /* 0x0000000215047211 */ /* 0x001fc800078408ff */
[----:B------:R-:W-:Y:S02]  /*1c540*/  LEA.HI.X.SX32 R5, R21, R3, 0x1, P2 ;  /* 0x0000000315057211 */ /* 0x000fe400010f0eff */
[----:B------:R-:W-:-:S03]  /*1c550*/  ISETP.LT.AND P2, PT, R252, UR4, !P0 ;  /* 0x00000004fc007c0c */ /* 0x000fc6000c741270 */
[----:B------:R0:W-:Y:S01]  /*1c560*/  @P3 STG.E.U16 desc[UR30][R4.64], R20 ;  /* 0x0000001404003986 */ /* 0x0001e2000c10151e */
[----:B------:R-:W-:Y:S01]  /*1c570*/  VIADD R252, R7, 0xf ;  /* 0x0000000f07fc7836 */ /* 0x000fe20000000000 */
[----:B------:R-:W-:Y:S01]  /*1c580*/  ULDC UR4, c[0x0][0x248] ;  /* 0x0000920000047ab9 */ /* 0x000fe20000000800 */
[----:B------:R-:W-:Y:S01]  /*1c590*/  VIADD R57, R58, UR6 ;  /* 0x000000063a397c36 */ /* 0x000fe20008000000 */
[----:B------:R-:W-:Y:S01]  /*1c5a0*/  ULDC UR6, c[0x0][0x22c] ;  /* 0x00008b0000067ab9 */ /* 0x000fe20000000800 */
[----:B0-----:R-:W-:-:S04]  /*1c5b0*/  LEA R4, P3, R0, R2, 0x1 ;  /* 0x0000000200047211 */ /* 0x001fc800078608ff */
[----:B------:R-:W-:Y:S02]  /*1c5c0*/  LEA.HI.X.SX32 R5, R0, R3, 0x1, P3 ;  /* 0x0000000300057211 */ /* 0x000fe400018f0eff */
[----:B------:R-:W-:Y:S01]  /*1c5d0*/  ISETP.LT.AND P3, PT, R252, UR6, !P0 ;  /* 0x00000006fc007c0c */ /* 0x000fe2000c761270 */
[----:B------:R-:W-:Y:S01]  /*1c5e0*/  VIADD R55, R57, UR4 ;  /* 0x0000000439377c36 */ /* 0x000fe20008000000 */
[----:B---3--:R-:W-:Y:S01]  /*1c5f0*/  PRMT R252, R59, 0x7632, R252 ;  /* 0x000076323bfc7816 */ /* 0x008fe200000000fc */
[----:B------:R0:W-:Y:S01]  /*1c600*/  @P4 STG.E.U16 desc[UR30][R4.64], R59 ;  /* 0x0000003b04004986 */ /* 0x0001e2000c10151e */
[----:B------:R-:W-:Y:S01]  /*1c610*/  ULDC UR4, c[0x0][0x248] ;  /* 0x0000920000047ab9 */ /* 0x000fe20000000800 */
[----:B------:R-:W-:Y:S01]  /*1c620*/  VIADD R0, R7, 0x10 ;  /* 0x0000001007007836 */ /* 0x000fe20000000000 */
[----:B------:R-:W-:Y:S01]  /*1c630*/  ULDC UR6, c[0x0][0x22c] ;  /* 0x00008b0000067ab9 */ /* 0x000fe20000000800 */
[----:B0-----:R-:W2:Y:S01]  /*1c640*/  LDL.LU R59, [R1+0xc] ;  /* 0x00000c00013b7983 */ /* 0x001ea20000300800 */
        /* <DEDUP_REMOVED lines=10> */
[----:B------:R-:W-:Y:S02]  /*1c6f0*/  LEA R4, P4, R19, R2, 0x1 ;  /* 0x0000000213047211 */ /* 0x000fe400078808ff */
[----:B------:R-:W-:Y:S01]  /*1c700*/  VIADD R45, R47, UR4 ;  /* 0x000000042f2d7c36 */ /* 0x000fe20008000000 */
[----:B------:R-:W-:Y:S01]  /*1c710*/  ULDC UR4, c[0x0][0x248] ;  /* 0x0000920000047ab9 */ /* 0x000fe20000000800 */
[----:B------:R-:W-:Y:S02]  /*1c720*/  LEA.HI.X.SX32 R5, R19, R3, 0x1, P4 ;  /* 0x0000000313057211 */ /* 0x000fe400020f0eff */
[----:B------:R-:W-:Y:S01]  /*1c730*/  VIADD R44, R45, UR4 ;  /* 0x000000042d2c7c36 */ /* 0x000fe20008000000 */
[----:B------:R-:W-:-:S03]  /*1c740*/  ULDC UR4, c[0x0][0x248] ;  /* 0x0000920000047ab9 */ /* 0x000fc60000000800 */
[----:B------:R-:W-:Y:S01]  /*1c750*/  VIADD R32, R44, UR4 ;  /* 0x000000042c207c36 */ /* 0x000fe20008000000 */
[----:B------:R-:W-:Y:S01]  /*1c760*/  ULDC UR4, c[0x0][0x248] ;  /* 0x0000920000047ab9 */ /* 0x000fe20000000800 */
[----:B------:R-:W-:Y:S01]  /*1c770*/  ISETP.LT.AND P4, PT, R0, UR6, !P0 ;  /* 0x0000000600007c0c */ /* 0x000fe2000c781270 */
[----:B------:R0:W-:Y:S01]  /*1c780*/  @P5 STG.E.U16 desc[UR30][R4.64], R252 ;  /* 0x000000fc04005986 */ /* 0x0001e2000c10151e */
[----:B------:R-:W-:Y:S01]  /*1c790*/  VIADD R43, R32, UR4 ;  /* 0x00000004202b7c36 */ /* 0x000fe20008000000 */
[----:B------:R-:W-:Y:S01]  /*1c7a0*/  ULDC UR6, c[0x0][0x248] ;  /* 0x0000920000067ab9 */ /* 0x000fe20000000800 */
[----:B------:R-:W-:Y:S01]  /*1c7b0*/  VIADD R0, R7, 0x11 ;  /* 0x0000001107007836 */ /* 0x000fe20000000000 */
[----:B------:R-:W-:Y:S01]  /*1c7c0*/  ULDC UR4, c[0x0][0x22c] ;  /* 0x00008b0000047ab9 */ /* 0x000fe20000000800 */
[----:B------:R-:W-:Y:S01]  /*1c7d0*/  VIADD R42, R43, UR6 ;  /* 0x000000062b2a7c36 */ /* 0x000fe20008000000 */
[----:B------:R-:W-:Y:S01]  /*1c7e0*/  ULDC UR6, c[0x0][0x248] ;  /* 0x0000920000067ab9 */ /* 0x000fe20000000800 */
[----:B0-----:R-:W-:-:S04]  /*1c7f0*/  LEA R4, P5, R18, R2, 0x1 ;  /* 0x0000000212047211 */ /* 0x001fc800078a08ff */
[----:B------:R-:W-:Y:S02]  /*1c800*/  LEA.HI.X.SX32 R5, R18, R3, 0x1, P5 ;  /* 0x0000000312057211 */ /* 0x000fe400028f0eff */
[----:B------:R-:W-:Y:S01]  /*1c810*/  ISETP.LT.AND P5, PT, R0, UR4, !P0 ;  /* 0x0000000400007c0c */ /* 0x000fe2000c7a1270 */
[----:B------:R-:W-:Y:S02]  /*1c820*/  ULDC UR4, c[0x0][0x248] ;  /* 0x0000920000047ab9 */ /* 0x000fe40000000800 */
[----:B------:R-:W-:Y:S01]  /*1c830*/  VIADD R41, R42, UR4 ;  /* 0x000000042a297c36 */ /* 0x000fe20008000000 */
[----:B------:R-:W-:-:S03]  /*1c840*/  ULDC UR4, c[0x0][0x248] ;  /* 0x0000920000047ab9 */ /* 0x000fc60000000800 */
[----:B------:R-:W-:Y:S01]  /*1c850*/  VIADD R40, R41, UR4 ;  /* 0x0000000429287c36 */ /* 0x000fe20008000000 */
[----:B------:R-:W-:Y:S01]  /*1c860*/  ULDC UR4, c[0x0][0x248] ;  /* 0x0000920000047ab9 */ /* 0x000fe20000000800 */
[----:B----4-:R0:W-:Y:S01]  /*1c870*/  @P6 STG.E.U16 desc[UR30][R4.64], R61 ;  /* 0x0000003d04006986 */ /* 0x0101e2000c10151e */
[----:B------:R-:W-:Y:S02]  /*1c880*/  VIADD R0, R7, 0x12 ;  /* 0x0000001207007836 */ /* 0x000fe40000000000 */
[----:B------:R-:W-:Y:S01]  /*1c890*/  VIADD R39, R40, UR4 ;  /* 0x0000000428277c36 */ /* 0x000fe20008000000 */
[----:B------:R-:W-:-:S03]  /*1c8a0*/  ULDC UR4, c[0x0][0x22c] ;  /* 0x00008b0000047ab9 */ /* 0x000fc60000000800 */
[----:B------:R-:W-:Y:S01]  /*1c8b0*/  VIADD R38, R39, UR6 ;  /* 0x0000000627267c36 */ /* 0x000fe20008000000 */
[----:B------:R-:W-:Y:S01]  /*1c8c0*/  PRMT R252, R61, 0x7632, R252 ;  /* 0x000076323dfc7816 */ /* 0x000fe200000000fc */
        /* <DEDUP_REMOVED lines=13> */
[----:B------:R0:W-:Y:S02]  /*1c9a0*/  @P1 STG.E.U16 desc[UR30][R4.64], R252 ;  /* 0x000000fc04001986 */ /* 0x0001e4000c10151e */
[----:B------:R-:W-:Y:S01]  /*1c9b0*/  VIADD R33, R34, UR4 ;  /* 0x0000000422217c36 */ /* 0x000fe20008000000 */
[----:B------:R-:W-:-:S03]  /*1c9c0*/  ULDC UR4, c[0x0][0x248] ;  /* 0x0000920000047ab9 */ /* 0x000fc60000000800 */
[----:B------:R-:W-:Y:S01]  /*1c9d0*/  VIADD R18, R33, UR4 ;  /* 0x0000000421127c36 */ /* 0x000fe20008000000 */
[----:B------:R-:W-:Y:S01]  /*1c9e0*/  ULDC UR4, c[0x0][0x248] ;  /* 0x0000920000047ab9 */ /* 0x000fe20000000800 */
[----:B0-----:R-:W-:-:S04]  /*1c9f0*/  LEA R4, P1, R6, R2, 0x1 ;  /* 0x0000000206047211 */ /* 0x001fc800078208ff */
[----:B------:R-:W-:Y:S01]  /*1ca00*/  LEA.HI.X.SX32 R5, R6, R3, 0x1, P1 ;  /* 0x0000000306057211 */ /* 0x000fe200008f0eff */
[----:B------:R-:W-:Y:S02]  /*1ca10*/  VIADD R0, R7, 0x13 ;  /* 0x0000001307007836 */ /* 0x000fe40000000000 */
[----:B------:R-:W-:Y:S01]  /*1ca20*/  VIADD R31, R18, UR4 ;  /* 0x00000004121f7c36 */ /* 0x000fe20008000000 */
[----:B------:R-:W-:Y:S02]  /*1ca30*/  ULDC UR4, c[0x0][0x248] ;  /* 0x0000920000047ab9 */ /* 0x000fe40000000800 */
[----:B------:R-:W-:Y:S01]  /*1ca40*/  ISETP.LT.AND P1, PT, R0, UR6, !P0 ;  /* 0x0000000600007c0c */ /* 0x000fe2000c721270 */
[----:B------:R-:W-:Y:S01]  /*1ca50*/  VIADD R30, R31, UR4 ;  /* 0x000000041f1e7c36 */ /* 0x000fe20008000000 */
[----:B------:R-:W-:Y:S01]  /*1ca60*/  ULDC UR4, c[0x0][0x248] ;  /* 0x0000920000047ab9 */ /* 0x000fe20000000800 */
[----:B------:R-:W-:Y:S01]  /*1ca70*/  VIADD R0, R7, 0x14 ;  /* 0x0000001407007836 */ /* 0x000fe20000000000 */
[----:B------:R-:W-:Y:S01]  /*1ca80*/  ULDC UR6, c[0x0][0x22c] ;  /* 0x00008b0000067ab9 */ /* 0x000fe20000000800 */
[----:B------:R-:W-:Y:S01]  /*1ca90*/  VIADD R29, R30, UR4 ;  /* 0x000000041e1d7c36 */ /* 0x000fe20008000000 */
[----:B------:R-:W-:-:S03]  /*1caa0*/  ULDC UR4, c[0x0][0x248] ;  /* 0x0000920000047ab9 */ /* 0x000fc60000000800 */
[----:B------:R-:W-:Y:S01]  /*1cab0*/  VIADD R28, R29, UR4 ;  /* 0x000000041d1c7c36 */ /* 0x000fe20008000000 */
[----:B------:R-:W-:Y:S01]  /*1cac0*/  ULDC UR4, c[0x0][0x22c] ;  /* 0x00008b0000047ab9 */ /* 0x000fe20000000800 */
[----:B------:R-:W-:Y:S02]  /*1cad0*/  PRMT R56, R251, 0x7632, R56 ;  /* 0x00007632fb387816 */ /* 0x000fe40000000038 */
[----:B------:R-:W-:Y:S01]  /*1cae0*/  PRMT R53, R64, 0x7632, R53 ;  /* 0x0000763240357816 */ /* 0x000fe20000000035 */
[----:B--2---:R0:W-:Y:S01]  /*1caf0*/  @P2 STG.E.U16 desc[UR30][R4.64], R59 ;  /* 0x0000003b04002986 */ /* 0x0041e2000c10151e */
[----:B------:R-:W-:Y:S02]  /*1cb00*/  PRMT R6, R59, 0x7632, R6 ;  /* 0x000076323b067816 */ /* 0x000fe40000000006 */
[----:B0-----:R-:W-:-:S04]  /*1cb10*/  LEA R4, P2, R13, R2, 0x1 ;  /* 0x000000020d047211 */ /* 0x001fc800078408ff */
[----:B------:R-:W-:Y:S02]  /*1cb20*/  LEA.HI.X.SX32 R5, R13, R3, 0x1, P2 ;  /* 0x000000030d057211 */ /* 0x000fe400010f0eff */
[----:B------:R-:W-:Y:S01]  /*1cb30*/  ISETP.LT.AND P2, PT, R0, UR6, !P0 ;  /* 0x0000000600007c0c */ /* 0x000fe2000c741270 */
[----:B------:R-:W-:Y:S01]  /*1cb40*/  VIADD R0, R7, 0x15 ;  /* 0x0000001507007836 */ /* 0x000fe20000000000 */
[----:B------:R-:W-:Y:S01]  /*1cb50*/  ULDC UR6, c[0x0][0x248] ;  /* 0x0000920000067ab9 */ /* 0x000fe20000000800 */
[----:B------:R0:W-:Y:S01]  /*1cb60*/  @P3 STG.E.U16 desc[UR30][R4.64], R6 ;  /* 0x0000000604003986 */ /* 0x0001e2000c10151e */
        /* <DEDUP_REMOVED lines=10> */
[----:B------:R0:W-:Y:S01]  /*1cc10*/  @P4 STG.E.U16 desc[UR30][R4.64], R248 ;  /* 0x000000f804004986 */ /* 0x0001e2000c10151e */
        /* <DEDUP_REMOVED lines=14> */
[----:B------:R-:W-:Y:S02]  /*1cd00*/  PRMT R248, R248, 0x7632, R248 ;  /* 0x00007632f8f87816 */ /* 0x000fe400000000f8 */
[----:B------:R-:W-:Y:S01]  /*1cd10*/  VIADD R13, R19, UR4 ;  /* 0x00000004130d7c36 */ /* 0x000fe20008000000 */
[----:B------:R-:W-:-:S03]  /*1cd20*/  ULDC UR4, c[0x0][0x248] ;  /* 0x0000920000047ab9 */ /* 0x000fc60000000800 */
[----:B------:R-:W-:Y:S01]  /*1cd30*/  VIADD R10, R13, UR4 ;  /* 0x000000040d0a7c36 */ /* 0x000fe20008000000 */
[----:B------:R0:W-:Y:S01]  /*1cd40*/  @P5 STG.E.U16 desc[UR30][R4.64], R248 ;  /* 0x000000f804005986 */ /* 0x0001e2000c10151e */
[----:B------:R-:W-:Y:S02]  /*1cd50*/  ULDC UR4, c[0x0][0x248] ;  /* 0x0000920000047ab9 */ /* 0x000fe40000000800 */
[----:B------:R-:W-:Y:S01]  /*1cd60*/  VIADD R12, R10, UR4 ;  /* 0x000000040a0c7c36 */ /* 0x000fe20008000000 */
[----:B------:R-:W-:Y:S01]  /*1cd70*/  ULDC UR4, c[0x0][0x248] ;  /* 0x0000920000047ab9 */ /* 0x000fe20000000800 */
[----:B0-----:R-:W-:-:S04]  /*1cd80*/  LEA R4, P5, R8, R2, 0x1 ;  /* 0x0000000208047211 */ /* 0x001fc800078a08ff */
[----:B------:R-:W-:Y:S01]  /*1cd90*/  LEA.HI.X.SX32 R5, R8, R3, 0x1, P5 ;  /* 0x0000000308057211 */ /* 0x000fe200028f0eff */
[----:B------:R-:W-:Y:S01]  /*1cda0*/  VIADD R8, R12, UR4 ;  /* 0x000000040c087c36 */ /* 0x000fe20008000000 */
[----:B------:R-:W-:Y:S01]  /*1cdb0*/  ULDC UR4, c[0x0][0x248] ;  /* 0x0000920000047ab9 */ /* 0x000fe20000000800 */
[C---:B------:R-:W-:Y:S02]  /*1cdc0*/  VIADD R0, R7.reuse, 0x17 ;  /* 0x0000001707007836 */ /* 0x040fe40000000000 */
[----:B------:R-:W-:Y:S01]  /*1cdd0*/  VIADD R252, R8, UR4 ;  /* 0x0000000408fc7c36 */ /* 0x000fe20008000000 */
[----:B------:R0:W-:Y:S01]  /*1cde0*/  @P6 STG.E.U16 desc[UR30][R4.64], R249 ;  /* 0x000000f904006986 */ /* 0x0001e2000c10151e */
[----:B------:R-:W-:Y:S01]  /*1cdf0*/  ULDC UR4, c[0x0][0x248] ;  /* 0x0000920000047ab9 */ /* 0x000fe20000000800 */
[----:B------:R-:W-:Y:S01]  /*1ce00*/  ISETP.LT.AND P5, PT, R0, UR6, !P0 ;  /* 0x0000000600007c0c */ /* 0x000fe2000c7a1270 */
[----:B------:R-:W-:Y:S01]  /*1ce10*/  VIADD R0, R7, 0x18 ;  /* 0x0000001807007836 */ /* 0x000fe20000000000 */
[----:B------:R-:W-:Y:S01]  /*1ce20*/  ULDC UR6, c[0x0][0x22c] ;  /* 0x00008b0000067ab9 */ /* 0x000fe20000000800 */
[----:B0-----:R-:W-:Y:S01]  /*1ce30*/  LEA R4, P6, R9, R2, 0x1 ;  /* 0x0000000209047211 */ /* 0x001fe200078c08ff */
[----:B------:R-:W-:Y:S01]  /*1ce40*/  VIADD R249, R252, UR4 ;  /* 0x00000004fcf97c36 */ /* 0x000fe20008000000 */
[----:B------:R-:W-:-:S02]  /*1ce50*/  ULDC UR4, c[0x0][0x248] ;  /* 0x0000920000047ab9 */ /* 0x000fc40000000800 */
[----:B------:R-:W-:Y:S01]  /*1ce60*/  LEA.HI.X.SX32 R5, R9, R3, 0x1, P6 ;  /* 0x0000000309057211 */ /* 0x000fe200030f0eff */
[----:B------:R-:W-:Y:S01]  /*1ce70*/  VIADD R248, R249, UR4 ;  /* 0x00000004f9f87c36 */ /* 0x000fe20008000000 */
[----:B------:R-:W-:Y:S01]  /*1ce80*/  ULDC UR4, c[0x0][0x248] ;  /* 0x0000920000047ab9 */ /* 0x000fe20000000800 */
[----:B------:R-:W-:Y:S02]  /*1ce90*/  VIADD R9, R7, 0x19 ;  /* 0x0000001907097836 */ /* 0x000fe40000000000 */
[----:B------:R0:W-:Y:S01]  /*1cea0*/  @P1 STG.E.U16 desc[UR30][R4.64], R6 ;  /* 0x0000000604001986 */ /* 0x0001e2000c10151e */
[----:B------:R-:W-:Y:S01]  /*1ceb0*/  ISETP.LT.AND P6, PT, R0, UR6, !P0 ;  /* 0x0000000600007c0c */ /* 0x000fe2000c7c1270 */
[----:B------:R-:W-:Y:S01]  /*1cec0*/  ULDC UR6, c[0x0][0x248] ;  /* 0x0000920000067ab9 */ /* 0x000fe20000000800 */
[----:B0-----:R-:W-:Y:S01]  /*1ced0*/  LEA R4, P1, R14, R2, 0x1 ;  /* 0x000000020e047211 */ /* 0x001fe200078208ff */
[----:B------:R-:W-:Y:S01]  /*1cee0*/  VIADD R6, R248, UR4 ;  /* 0x00000004f8067c36 */ /* 0x000fe20008000000 */
[----:B------:R-:W-:-:S02]  /*1cef0*/  ULDC UR4, c[0x0][0x22c] ;  /* 0x00008b0000047ab9 */ /* 0x000fc40000000800 */
[----:B------:R-:W-:Y:S01]  /*1cf00*/  LEA.HI.X.SX32 R5, R14, R3, 0x1, P1 ;  /* 0x000000030e057211 */ /* 0x000fe200008f0eff */
[----:B------:R-:W-:Y:S01]  /*1cf10*/  VIADD R0, R6, UR6 ;  /* 0x0000000606007c36 */ /* 0x000fe20008000000 */
[----:B------:R-:W-:Y:S01]  /*1cf20*/  ISETP.LT.AND P1, PT, R9, UR4, !P0 ;  /* 0x0000000409007c0c */ /* 0x000fe2000c721270 */
[----:B------:R-:W-:Y:S01]  /*1cf30*/  ULDC UR4, c[0x0][0x248] ;  /* 0x0000920000047ab9 */ /* 0x000fe20000000800 */
[----:B------:R-:W-:Y:S01]  /*1cf40*/  VIADD R14, R7, 0x1a ;  /* 0x0000001a070e7836 */ /* 0x000fe20000000000 */
[----:B------:R0:W-:Y:S01]  /*1cf50*/  @P2 STG.E.U16 desc[UR30][R4.64], R250 ;  /* 0x000000fa04002986 */ /* 0x0001e2000c10151e */
[----:B------:R-:W-:Y:S01]  /*1cf60*/  VIADD R9, R0, UR4 ;  /* 0x0000000400097c36 */ /* 0x000fe20008000000 */
[----:B------:R-:W-:Y:S01]  /*1cf70*/  ULDC UR4, c[0x0][0x248] ;  /* 0x0000920000047ab9 */ /* 0x000fe20000000800 */
[----:B------:R-:W-:Y:S02]  /*1cf80*/  ULDC UR6, c[0x0][0x248] ;  /* 0x0000920000067ab9 */ /* 0x000fe40000000800 */
[----:B0-----:R-:W-:Y:S01]  /*1cf90*/  VIADD R250, R9, UR4 ;  /* 0x0000000409fa7c36 */ /* 0x001fe20008000000 */
[----:B------:R-:W-:Y:S01]  /*1cfa0*/  ULDC UR4, c[0x0][0x248] ;  /* 0x0000920000047ab9 */ /* 0x000fe20000000800 */
[----:B------:R-:W-:-:S02]  /*1cfb0*/  LEA R4, P2, R15, R2, 0x1 ;  /* 0x000000020f047211 */ /* 0x000fc400078408ff */
[----:B------:R-:W-:Y:S01]  /*1cfc0*/  VIADD R26, R250, UR4 ;  /* 0x00000004fa1a7c36 */ /* 0x000fe20008000000 */
[----:B------:R-:W-:Y:S01]  /*1cfd0*/  ULDC UR4, c[0x0][0x22c] ;  /* 0x00008b0000047ab9 */ /* 0x000fe20000000800 */
[----:B------:R-:W-:Y:S02]  /*1cfe0*/  LEA.HI.X.SX32 R5, R15, R3, 0x1, P2 ;  /* 0x000000030f057211 */ /* 0x000fe400010f0eff */
[----:B------:R-:W-:Y:S01]  /*1cff0*/  VIADD R21, R26, UR6 ;  /* 0x000000061a157c36 */ /* 0x000fe20008000000 */
[----:B------:R-:W-:Y:S01]  /*1d000*/  ISETP.LT.AND P2, PT, R14, UR4, !P0 ;  /* 0x000000040e007c0c */ /* 0x000fe2000c741270 */
[----:B------:R-:W-:Y:S01]  /*1d010*/  ULDC UR4, c[0x0][0x248] ;  /* 0x0000920000047ab9 */ /* 0x000fe20000000800 */
[----:B------:R0:W-:Y:S01]  /*1d020*/  @P3 STG.E.U16 desc[UR30][R4.64], R11 ;  /* 0x0000000b04003986 */ /* 0x0001e2000c10151e */
[----:B------:R-:W-:Y:S01]  /*1d030*/  VIADD R15, R21, UR4 ;  /* 0x00000004150f7c36 */ /* 0x000fe20008000000 */
[----:B------:R-:W-:Y:S01]  /*1d040*/  ULDC UR4, c[0x0][0x248] ;  /* 0x0000920000047ab9 */ /* 0x000fe20000000800 */
[----:B------:R-:W-:-:S02]  /*1d050*/  ULDC UR6, c[0x0][0x22c] ;  /* 0x00008b0000067ab9 */ /* 0x000fc40000000800 */
[----:B------:R-:W-:Y:S01]  /*1d060*/  VIADD R14, R15, UR4 ;  /* 0x000000040f0e7c36 */ /* 0x000fe20008000000 */
[----:B------:R-:W-:-:S03]  /*1d070*/  ULDC UR4, c[0x0][0x248] ;  /* 0x0000920000047ab9 */ /* 0x000fc60000000800 */
[----:B------:R-:W-:Y:S01]  /*1d080*/  VIADD R17, R14, UR4 ;  /* 0x000000040e117c36 */ /* 0x000fe20008000000 */
[----:B------:R-:W-:Y:S01]  /*1d090*/  ULDC UR4, c[0x0][0x248] ;  /* 0x0000920000047ab9 */ /* 0x000fe20000000800 */
[----:B0-----:R-:W-:Y:S01]  /*1d0a0*/  LEA R4, P3, R16, R2, 0x1 ;  /* 0x0000000210047211 */ /* 0x001fe200078608ff */
[----:B------:R-:W-:-:S03]  /*1d0b0*/  VIADD R11, R7, 0x1b ;  /* 0x0000001b070b7836 */ /* 0x000fc60000000000 */
[----:B------:R-:W-:Y:S01]  /*1d0c0*/  LEA.HI.X.SX32 R5, R16, R3, 0x1, P3 ;  /* 0x0000000310057211 */ /* 0x000fe200018f0eff */
[----:B------:R-:W-:Y:S01]  /*1d0d0*/  VIADD R16, R17, UR4 ;  /* 0x0000000411107c36 */ /* 0x000fe20008000000 */
[----:B------:R-:W-:Y:S01]  /*1d0e0*/  ULDC UR4, c[0x0][0x248] ;  /* 0x0000920000047ab9 */ /* 0x000fe20000000800 */
[----:B------:R-:W-:Y:S01]  /*1d0f0*/  ISETP.LT.AND P3, PT, R11, UR6, !P0 ;  /* 0x000000060b007c0c */ /* 0x000fe2000c761270 */
        /* <DEDUP_REMOVED lines=12> */
[----:B------:R-:W-:-:S03]  /*1d1c0*/  ULDC UR4, c[0x0][0x248] ;  /* 0x0000920000047ab9 */ /* 0x000fc60000000800 */
[----:B------:R-:W-:Y:S01]  /*1d1d0*/  VIADD R130, R131, UR4 ;  /* 0x0000000483827c36 */ /* 0x000fe20008000000 */
[----:B------:R-:W-:Y:S01]  /*1d1e0*/  ULDC UR4, c[0x0][0x248] ;  /* 0x0000920000047ab9 */ /* 0x000fe20000000800 */
[----:B------:R0:W-:Y:S01]  /*1d1f0*/  @P5 STG.E.U16 desc[UR30][R4.64], R56 ;  /* 0x0000003804005986 */ /* 0x0001e2000c10151e */
[----:B------:R-:W-:Y:S01]  /*1d200*/  ISETP.LT.AND P4, PT, R59, UR6, !P0 ;  /* 0x000000063b007c0c */ /* 0x000fe2000c781270 */
[----:B------:R-:W-:Y:S01]  /*1d210*/  VIADD R114, R130, UR4 ;  /* 0x0000000482727c36 */ /* 0x000fe20008000000 */
[----:B------:R-:W-:Y:S01]  /*1d220*/  ULDC UR6, c[0x0][0x248] ;  /* 0x0000920000067ab9 */ /* 0x000fe20000000800 */
[----:B------:R-:W-:Y:S02]  /*1d230*/  ULDC UR4, c[0x0][0x22c] ;  /* 0x00008b0000047ab9 */ /* 0x000fe40000000800 */
[----:B------:R-:W-:Y:S01]  /*1d240*/  VIADD R139, R114, UR6 ;  /* 0x00000006728b7c36 */ /* 0x000fe20008000000 */
[----:B------:R-:W-:Y:S01]  /*1d250*/  ULDC UR6, c[0x0][0x248] ;  /* 0x0000920000067ab9 */ /* 0x000fe20000000800 */
[----:B0-----:R-:W-:Y:S01]  /*1d260*/  LEA R4, P5, R58, R2, 0x1 ;  /* 0x000000023a047211 */ /* 0x001fe200078a08ff */
[----:B------:R-:W-:-:S03]  /*1d270*/  VIADD R56, R7, 0x1d ;  /* 0x0000001d07387836 */ /* 0x000fc60000000000 */
[----:B------:R-:W-:Y:S02]  /*1d280*/  LEA.HI.X.SX32 R5, R58, R3, 0x1, P5 ;  /* 0x000000033a057211 */ /* 0x000fe400028f0eff */
[----:B------:R-:W-:Y:S01]  /*1d290*/  ISETP.LT.AND P5, PT, R56, UR4, !P0 ;  /* 0x0000000438007c0c */ /* 0x000fe2000c7a1270 */
[----:B------:R-:W-:Y:S02]  /*1d2a0*/  ULDC UR4, c[0x0][0x248] ;  /* 0x0000920000047ab9 */ /* 0x000fe40000000800 */
[----:B------:R-:W-:Y:S01]  /*1d2b0*/  VIADD R138, R139, UR4 ;  /* 0x000000048b8a7c36 */ /* 0x000fe20008000000 */
[----:B------:R-:W-:Y:S01]  /*1d2c0*/  ULDC UR4, c[0x0][0x248] ;  /* 0x0000920000047ab9 */ /* 0x000fe20000000800 */
[----:B------:R0:W-:Y:S01]  /*1d2d0*/  @P6 STG.E.U16 desc[UR30][R4.64], R64 ;  /* 0x0000004004006986 */ /* 0x0001e2000c10151e */
[----:B------:R-:W-:Y:S02]  /*1d2e0*/  VIADD R56, R7, 0x1e ;  /* 0x0000001e07387836 */ /* 0x000fe40000000000 */
        /* <DEDUP_REMOVED lines=12> */
[----:B------:R-:W-:Y:S01]  /*1d3b0*/  PRMT R51, R65, 0x7632, R51 ;  /* 0x0000763241337816 */ /* 0x000fe20000000033 */
[----:B------:R-:W-:Y:S01]  /*1d3c0*/  ULDC UR6, c[0x0][0x22c] ;  /* 0x00008b0000067ab9 */ /* 0x000fe20000000800 */
[----:B------:R-:W-:Y:S01]  /*1d3d0*/  VIADD R158, R56, UR4 ;  /* 0x00000004389e7c36 */ /* 0x000fe20008000000 */
[----:B------:R-:W-:-:S03]  /*1d3e0*/  ULDC UR4, c[0x0][0x248] ;  /* 0x0000920000047ab9 */ /* 0x000fc60000000800 */
[----:B------:R-:W-:Y:S01]  /*1d3f0*/  VIADD R153, R158, UR4 ;  /* 0x000000049e997c36 */ /* 0x000fe20008000000 */
[----:B------:R-:W-:Y:S01]  /*1d400*/  ULDC UR4, c[0x0][0x248] ;  /* 0x0000920000047ab9 */ /* 0x000fe20000000800 */
[----:B0-----:R-:W-:Y:S02]  /*1d410*/  LEA R4, P1, R55, R2, 0x1 ;  /* 0x0000000237047211 */ /* 0x001fe400078208ff */
[----:B------:R-:W-:Y:S01]  /*1d420*/  VIADD R154, R153, UR4 ;  /* 0x00000004999a7c36 */ /* 0x000fe20008000000 */
[----:B------:R-:W-:Y:S01]  /*1d430*/  ULDC UR4, c[0x0][0x248] ;  /* 0x0000920000047ab9 */ /* 0x000fe20000000800 */
[----:B------:R-:W-:Y:S02]  /*1d440*/  LEA.HI.X.SX32 R5, R55, R3, 0x1, P1 ;  /* 0x0000000337057211 */ /* 0x000fe400008f0eff */
[----:B------:R-:W-:Y:S01]  /*1d450*/  VIADD R155, R154, UR4 ;  /* 0x000000049a9b7c36 */ /* 0x000fe20008000000 */
[----:B------:R-:W-:Y:S02]  /*1d460*/  ULDC UR4, c[0x0][0x248] ;  /* 0x0000920000047ab9 */ /* 0x000fe40000000800 */
[----:B------:R0:W-:Y:S01]  /*1d470*/  @P2 STG.E.U16 desc[UR30][R4.64], R65 ;  /* 0x0000004104002986 */ /* 0x0001e2000c10151e */
[----:B------:R-:W-:-:S02]  /*1d480*/  VIADD R53, R7, 0x1f ;  /* 0x0000001f07357836 */ /* 0x000fc40000000000 */
[----:B0-----:R-:W-:Y:S01]  /*1d490*/  VIADD R65, R155, UR4 ;  /* 0x000000049b417c36 */ /* 0x001fe20008000000 */
[----:B------:R-:W-:Y:S01]  /*1d4a0*/  ULDC UR4, c[0x0][0x248] ;  /* 0x0000920000047ab9 */ /* 0x000fe20000000800 */
[C---:B------:R-:W-:Y:S02]  /*1d4b0*/  LEA R4, P2, R54.reuse, R2, 0x1 ;  /* 0x0000000236047211 */ /* 0x040fe400078408ff */
[----:B------:R-:W-:Y:S01]  /*1d4c0*/  VIADD R166, R65, UR4 ;  /* 0x0000000441a67c36 */ /* 0x000fe20008000000 */
[----:B------:R-:W-:Y:S01]  /*1d4d0*/  ULDC UR4, c[0x0][0x248] ;  /* 0x0000920000047ab9 */ /* 0x000fe20000000800 */
[----:B------:R-:W-:Y:S02]  /*1d4e0*/  LEA.HI.X.SX32 R5, R54, R3, 0x1, P2 ;  /* 0x0000000336057211 */ /* 0x000fe400010f0eff */
[----:B------:R-:W-:Y:S01]  /*1d4f0*/  VIADD R168, R166, UR4 ;  /* 0x00000004a6a87c36 */ /* 0x000fe20008000000 */
[----:B------:R-:W-:Y:S01]  /*1d500*/  ULDC UR4, c[0x0][0x248] ;  /* 0x0000920000047ab9 */ /* 0x000fe20000000800 */
[----:B------:R-:W-:Y:S01]  /*1d510*/  ISETP.LT.AND P1, PT, R53, UR6, !P0 ;  /* 0x0000000635007c0c */ /* 0x000fe2000c721270 */
[----:B------:R-:W-:Y:S01]  /*1d520*/  VIADD R53, R7, 0x20 ;  /* 0x0000002007357836 */ /* 0x000fe20000000000 */
[----:B------:R-:W-:Y:S01]  /*1d530*/  ULDC UR6, c[0x0][0x22c] ;  /* 0x00008b0000067ab9 */ /* 0x000fe20000000800 */
[----:B------:R-:W-:Y:S01]  /*1d540*/  VIADD R170, R168, UR4 ;  /* 0x00000004a8aa7c36 */ /* 0x000fe20008000000 */
[----:B------:R-:W-:Y:S01]  /*1d550*/  ULDC UR4, c[0x0][0x248] ;  /* 0x0000920000047ab9 */ /* 0x000fe20000000800 */
[----:B------:R0:W-:Y:S01]  /*1d560*/  @P3 STG.E.U16 desc[UR30][R4.64], R51 ;  /* 0x0000003304003986 */ /* 0x0001e2000c10151e */
[----:B------:R-:W-:Y:S01]  /*1d570*/  ISETP.LT.AND P2, PT, R53, UR6, !P0 ;  /* 0x0000000635007c0c */ /* 0x000fe2000c741270 */
[----:B------:R-:W-:Y:S01]  /*1d580*/  VIADD R172, R170, UR4 ;  /* 0x00000004aaac7c36 */ /* 0x000fe20008000000 */
[----:B------:R-:W-:Y:S01]  /*1d590*/  ULDC UR6, c[0x0][0x248] ;  /* 0x0000920000067ab9 */ /* 0x000fe20000000800 */
[----:B------:R-:W-:-:S02]  /*1d5a0*/  ULDC UR4, c[0x0][0x22c] ;  /* 0x00008b0000047ab9 */ /* 0x000fc40000000800 */
[----:B------:R-:W-:Y:S01]  /*1d5b0*/  VIADD R194, R172, UR6 ;  /* 0x00000006acc27c36 */ /* 0x000fe20008000000 */
[----:B------:R-:W-:Y:S01]  /*1d5c0*/  PRMT R49, R66, 0x7632, R49 ;  /* 0x0000763242317816 */ /* 0x000fe20000000031 */
[----:B------:R-:W-:Y:S01]  /*1d5d0*/  ULDC UR6, c[0x0][0x248] ;  /* 0x0000920000067ab9 */ /* 0x000fe20000000800 */
[----:B0-----:R-:W-:Y:S01]  /*1d5e0*/  LEA R4, P3, R52, R2, 0x1 ;  /* 0x0000000234047211 */ /* 0x001fe200078608ff */
[----:B------:R-:W-:-:S03]  /*1d5f0*/  VIADD R51, R7, 0x21 ;  /* 0x0000002107337836 */ /* 0x000fc60000000000 */
[----:B------:R-:W-:Y:S02]  /*1d600*/  LEA.HI.X.SX32 R5, R52, R3, 0x1, P3 ;  /* 0x0000000334057211 */ /* 0x000fe400018f0eff */
[----:B------:R-:W-:Y:S01]  /*1d610*/  ISETP.LT.AND P3, PT, R51, UR4, !P0 ;  /* 0x0000000433007c0c */ /* 0x000fe2000c761270 */
[----:B------:R-:W-:Y:S02]  /*1d620*/  ULDC UR4, c[0x0][0x248] ;  /* 0x0000920000047ab9 */ /* 0x000fe40000000800 */
        /* <DEDUP_REMOVED lines=31> */
[----:B------:R-:W-:Y:S01]  /*1d820*/  ULDC UR4, c[0x0][0x248] ;  /* 0x0000920000047ab9 */ /* 0x000fe20000000800 */
[----:B------:R0:W-:Y:S01]  /*1d830*/  @P6 STG.E.U16 desc[UR30][R4.64], R67 ;  /* 0x0000004304006986 */ /* 0x0001e2000c10151e */
[----:B------:R-:W-:Y:S01]  /*1d840*/  ISETP.LT.AND P5, PT, R66, UR6, !P0 ;  /* 0x0000000642007c0c */ /* 0x000fe2000c7a1270 */
[----:B------:R-:W-:Y:S01]  /*1d850*/  VIADD R181, R187, UR4 ;  /* 0x00000004bbb57c36 */ /* 0x000fe20008000000 */
[----:B------:R-:W-:Y:S01]  /*1d860*/  PRMT R46, R67, 0x7632, R46 ;  /* 0x00007632432e7816 */ /* 0x000fe2000000002e */
[----:B------:R-:W-:Y:S01]  /*1d870*/  VIADD R66, R7, 0x24 ;  /* 0x0000002407427836 */ /* 0x000fe20000000000 */
[----:B------:R-:W-:Y:S01]  /*1d880*/  ULDC UR4, c[0x0][0x248] ;  /* 0x0000920000047ab9 */ /* 0x000fe20000000800 */
[----:B------:R-:W-:Y:S01]  /*1d890*/  ULDC UR6, c[0x0][0x22c] ;  /* 0x00008b0000067ab9 */ /* 0x000fe20000000800 */
[----:B0-----:R-:W-:Y:S01]  /*1d8a0*/  LEA R4, P6, R47, R2, 0x1 ;  /* 0x000000022f047211 */ /* 0x001fe200078c08ff */
[----:B------:R-:W-:Y:S01]  /*1d8b0*/  VIADD R180, R181, UR4 ;  /* 0x00000004b5b47c36 */ /* 0x000fe20008000000 */
[----:B------:R-:W-:-:S02]  /*1d8c0*/  ULDC UR4, c[0x0][0x248] ;  /* 0x0000920000047ab9 */ /* 0x000fc40000000800 */
[----:B------:R-:W-:Y:S01]  /*1d8d0*/  LEA.HI.X.SX32 R5, R47, R3, 0x1, P6 ;  /* 0x000000032f057211 */ /* 0x000fe200030f0eff */
[----:B------:R-:W-:Y:S01]  /*1d8e0*/  VIADD R186, R180, UR4 ;  /* 0x00000004b4ba7c36 */ /* 0x000fe20008000000 */
[----:B------:R-:W-:Y:S01]  /*1d8f0*/  ISETP.LT.AND P6, PT, R66, UR6, !P0 ;  /* 0x0000000642007c0c */ /* 0x000fe2000c7c1270 */
[----:B------:R-:W-:Y:S01]  /*1d900*/  VIADD R66, R7, 0x25 ;  /* 0x0000002507427836 */ /* 0x000fe20000000000 */
[----:B------:R-:W-:Y:S01]  /*1d910*/  ULDC UR6, c[0x0][0x248] ;  /* 0x0000920000067ab9 */ /* 0x000fe20000000800 */
[----:B------:R0:W-:Y:S01]  /*1d920*/  @P1 STG.E.U16 desc[UR30][R4.64], R46 ;  /* 0x0000002e04001986 */ /* 0x0001e2000c10151e */
        /* <DEDUP_REMOVED lines=16> */
[----:B------:R-:W-:Y:S01]  /*1da30*/  ULDC UR6, c[0x0][0x22c] ;  /* 0x00008b0000067ab9 */ /* 0x000fe20000000800 */
[----:B0-----:R-:W-:-:S04]  /*1da40*/  LEA R4, P2, R44, R2, 0x1 ;  /* 0x000000022c047211 */ /* 0x001fc800078408ff */
[----:B------:R-:W-:Y:S02]  /*1da50*/  LEA.HI.X.SX32 R5, R44, R3, 0x1, P2 ;  /* 0x000000032c057211 */ /* 0x000fe400010f0eff */
[----:B------:R-:W-:Y:S01]  /*1da60*/  ISETP.LT.AND P2, PT, R66, UR4, !P0 ;  /* 0x0000000442007c0c */ /* 0x000fe2000c741270 */
[----:B------:R-:W-:Y:S02]  /*1da70*/  ULDC UR4, c[0x0][0x248] ;  /* 0x0000920000047ab9 */ /* 0x000fe40000000800 */
        /* <DEDUP_REMOVED lines=13> */
[----:B------:R-:W-:-:S04]  /*1db50*/  ULDC UR4, c[0x0][0x248] ;  /* 0x0000920000047ab9 */ /* 0x000fc80000000800 */
[----:B------:R0:W-:Y:S01]  /*1db60*/  STL [R1+0x314], R32 ;  /* 0x0003142001007387 */ /* 0x0001e20000100800 */
[----:B------:R-:W-:Y:S02]  /*1db70*/  VIADD R66, R7, 0x27 ;  /* 0x0000002707427836 */ /* 0x000fe40000000000 */
[----:B0-----:R-:W-:Y:S01]  /*1db80*/  VIADD R32, R32, UR4 ;  /* 0x0000000420207c36 */ /* 0x001fe20008000000 */
[----:B------:R-:W-:-:S04]  /*1db90*/  ULDC UR4, c[0x0][0x248] ;  /* 0x0000920000047ab9 */ /* 0x000fc80000000800 */
[----:B------:R0:W-:Y:S04]  /*1dba0*/  STL [R1+0x30c], R32 ;  /* 0x00030c2001007387 */ /* 0x0001e80000100800 */
[----:B------:R1:W-:Y:S01]  /*1dbb0*/  @P4 STG.E.U16 desc[UR30][R4.64], R105 ;  /* 0x0000006904004986 */ /* 0x0003e2000c10151e */
[----:B0-----:R-:W-:Y:S01]  /*1dbc0*/  VIADD R32, R32, UR4 ;  /* 0x0000000420207c36 */ /* 0x001fe20008000000 */
[----:B------:R-:W-:-:S03]  /*1dbd0*/  ULDC UR4, c[0x0][0x248] ;  /* 0x0000920000047ab9 */ /* 0x000fc60000000800 */
[----:B------:R-:W-:Y:S01]  /*1dbe0*/  VIADD R63, R32, UR4 ;  /* 0x00000004203f7c36 */ /* 0x000fe20008000000 */
[----:B------:R-:W-:Y:S01]  /*1dbf0*/  ULDC UR4, c[0x0][0x248] ;  /* 0x0000920000047ab9 */ /* 0x000fe20000000800 */
[----:B-1----:R-:W-:Y:S01]  /*1dc00*/  LEA R4, P4, R43, R2, 0x1 ;  /* 0x000000022b047211 */ /* 0x002fe200078808ff */
[----:B------:R0:W-:Y:S01]  /*1dc10*/  STL [R1+0x308], R32 ;  /* 0x0003082001007387 */ /* 0x0001e20000100800 */
[----:B------:R-:W-:Y:S01]  /*1dc20*/  ISETP.LT.AND P3, PT, R66, UR6, !P0 ;  /* 0x0000000642007c0c */ /* 0x000fe2000c761270 */
[----:B------:R-:W-:Y:S01]  /*1dc30*/  VIADD R66, R7, 0x28 ;  /* 0x0000002807427836 */ /* 0x000fe20000000000 */
[----:B------:R-:W-:Y:S01]  /*1dc40*/  PRMT R105, R105, 0x7632, R105 ;  /* 0x0000763269697816 */ /* 0x000fe20000000069 */
[----:B------:R-:W-:Y:S01]  /*1dc50*/  ULDC UR6, c[0x0][0x22c] ;  /* 0x00008b0000067ab9 */ /* 0x000fe20000000800 */
[----:B------:R-:W-:Y:S01]  /*1dc60*/  LEA.HI.X.SX32 R5, R43, R3, 0x1, P4 ;  /* 0x000000032b057211 */ /* 0x000fe200020f0eff */
[----:B0-----:R-:W-:Y:S01]  /*1dc70*/  VIADD R32, R63, UR4 ;  /* 0x000000043f207c36 */ /* 0x001fe20008000000 */
[----:B------:R-:W-:Y:S01]  /*1dc80*/  ULDC UR4, c[0x0][0x248] ;  /* 0x0000920000047ab9 */ /* 0x000fe20000000800 */
[----:B------:R-:W-:-:S02]  /*1dc90*/  ISETP.LT.AND P4, PT, R66, UR6, !P0 ;  /* 0x0000000642007c0c */ /* 0x000fc4000c781270 */
[----:B------:R0:W-:Y:S01]  /*1dca0*/  @P5 STG.E.U16 desc[UR30][R4.64], R105 ;  /* 0x0000006904005986 */ /* 0x0001e2000c10151e */
[----:B------:R-:W-:Y:S01]  /*1dcb0*/  VIADD R66, R7, 0x29 ;  /* 0x0000002907427836 */ /* 0x000fe20000000000 */
[----:B------:R-:W-:Y:S02]  /*1dcc0*/  ULDC UR6, c[0x0][0x248] ;  /* 0x0000920000067ab9 */ /* 0x000fe40000000800 */
[----:B------:R1:W-:Y:S01]  /*1dcd0*/  STL [R1+0x2e4], R32 ;  /* 0x0002e42001007387 */ /* 0x0003e20000100800 */
[----:B0-----:R-:W-:Y:S01]  /*1dce0*/  LEA R4, P5, R42, R2, 0x1 ;  /* 0x000000022a047211 */ /* 0x001fe200078a08ff */
[----:B-1----:R-:W-:Y:S01]  /*1dcf0*/  VIADD R32, R32, UR4 ;  /* 0x0000000420207c36 */ /* 0x002fe20008000000 */
[----:B------:R-:W-:Y:S02]  /*1dd00*/  ULDC UR4, c[0x0][0x22c] ;  /* 0x00008b0000047ab9 */ /* 0x000fe40000000800 */
[----:B------:R-:W-:Y:S01]  /*1dd10*/  LEA.HI.X.SX32 R5, R42, R3, 0x1, P5 ;  /* 0x000000032a057211 */ /* 0x000fe200028f0eff */
[----:B------:R-:W-:Y:S01]  /*1dd20*/  VIADD R53, R32, UR6 ;  /* 0x0000000620357c36 */ /* 0x000fe20008000000 */
[----:B------:R-:W-:Y:S01]  /*1dd30*/  ISETP.LT.AND P5, PT, R66, UR4, !P0 ;  /* 0x0000000442007c0c */ /* 0x000fe2000c7a1270 */
[----:B------:R-:W-:Y:S01]  /*1dd40*/  ULDC UR4, c[0x0][0x248] ;  /* 0x0000920000047ab9 */ /* 0x000fe20000000800 */
[----:B------:R0:W-:Y:S01]  /*1dd50*/  STL [R1+0x2e0], R32 ;  /* 0x0002e02001007387 */ /* 0x0001e20000100800 */
[----:B------:R-:W-:Y:S01]  /*1dd60*/  VIADD R52, R53, UR4 ;  /* 0x0000000435347c36 */ /* 0x000fe20008000000 */
[----:B------:R-:W-:Y:S01]  /*1dd70*/  ULDC UR4, c[0x0][0x248] ;  /* 0x0000920000047ab9 */ /* 0x000fe20000000800 */
[----:B------:R-:W-:-:S02]  /*1dd80*/  ULDC UR6, c[0x0][0x248] ;  /* 0x0000920000067ab9 */ /* 0x000fc40000000800 */
[----:B0-----:R-:W-:Y:S01]  /*1dd90*/  VIADD R32, R52, UR4 ;  /* 0x0000000434207c36 */ /* 0x001fe20008000000 */
[----:B------:R-:W-:-:S04]  /*1dda0*/  ULDC UR4, c[0x0][0x248] ;  /* 0x0000920000047ab9 */ /* 0x000fc80000000800 */
[----:B------:R0:W-:Y:S01]  /*1ddb0*/  STL [R1+0x2c4], R32 ;  /* 0x0002c42001007387 */ /* 0x0001e20000100800 */
[----:B------:R-:W-:-:S03]  /*1ddc0*/  VIADD R66, R7, 0x2a ;  /* 0x0000002a07427836 */ /* 0x000fc60000000000 */
[----:B------:R1:W-:Y:S01]  /*1ddd0*/  @P6 STG.E.U16 desc[UR30][R4.64], R106 ;  /* 0x0000006a04006986 */ /* 0x0003e2000c10151e */
[----:B0-----:R-:W-:Y:S01]  /*1dde0*/  VIADD R32, R32, UR4 ;  /* 0x0000000420207c36 */ /* 0x001fe20008000000 */
[----:B------:R-:W-:-:S04]  /*1ddf0*/  ULDC UR4, c[0x0][0x22c] ;  /* 0x00008b0000047ab9 */ /* 0x000fc80000000800 */
[----:B------:R0:W-:Y:S01]  /*1de00*/  STL [R1+0x2c0], R32 ;  /* 0x0002c02001007387 */ /* 0x0001e20000100800 */
[----:B-1----:R-:W-:-:S04]  /*1de10*/  LEA R4, P6, R41, R2, 0x1 ;  /* 0x0000000229047211 */ /* 0x002fc800078c08ff */
[----:B------:R-:W-:Y:S02]  /*1de20*/  LEA.HI.X.SX32 R5, R41, R3, 0x1, P6 ;  /* 0x0000000329057211 */ /* 0x000fe400030f0eff */
[----:B------:R-:W-:Y:S01]  /*1de30*/  ISETP.LT.AND P6, PT, R66, UR4, !P0 ;  /* 0x0000000442007c0c */ /* 0x000fe2000c7c1270 */
[----:B------:R-:W-:Y:S01]  /*1de40*/  ULDC UR4, c[0x0][0x248] ;  /* 0x0000920000047ab9 */ /* 0x000fe20000000800 */
[----:B0-----:R-:W-:Y:S01]  /*1de50*/  VIADD R32, R32, UR6 ;  /* 0x0000000620207c36 */ /* 0x001fe20008000000 */
[----:B------:R-:W-:Y:S01]  /*1de60*/  PRMT R106, R106, 0x7632, R106 ;  /* 0x000076326a6a7816 */ /* 0x000fe2000000006a */
[----:B------:R-:W-:Y:S01]  /*1de70*/  VIADD R66, R7, 0x2b ;  /* 0x0000002b07427836 */ /* 0x000fe20000000000 */
[----:B------:R-:W-:Y:S02]  /*1de80*/  ULDC UR6, c[0x0][0x22c] ;  /* 0x00008b0000067ab9 */ /* 0x000fe40000000800 */
[----:B------:R0:W-:Y:S02]  /*1de90*/  STL [R1+0x2bc], R32 ;  /* 0x0002bc2001007387 */ /* 0x0001e40000100800 */
[----:B0-----:R-:W-:Y:S01]  /*1dea0*/  VIADD R32, R32, UR4 ;  /* 0x0000000420207c36 */ /* 0x001fe20008000000 */
[----:B------:R-:W-:-:S04]  /*1deb0*/  ULDC UR4, c[0x0][0x248] ;  /* 0x0000920000047ab9 */ /* 0x000fc80000000800 */
[----:B------:R0:W-:Y:S02]  /*1dec0*/  STL [R1+0x2b8], R32 ;  /* 0x0002b82001007387 */ /* 0x0001e40000100800 */
[----:B0-----:R-:W-:Y:S01]  /*1ded0*/  VIADD R32, R32, UR4 ;  /* 0x0000000420207c36 */ /* 0x001fe20008000000 */
[----:B------:R-:W-:-:S04]  /*1dee0*/  ULDC UR4, c[0x0][0x248] ;  /* 0x0000920000047ab9 */ /* 0x000fc80000000800 */
[----:B------:R0:W-:Y:S02]  /*1def0*/  STL [R1+0x2b0], R32 ;  /* 0x0002b02001007387 */ /* 0x0001e40000100800 */
[----:B0-----:R-:W-:Y:S01]  /*1df00*/  VIADD R32, R32, UR4 ;  /* 0x0000000420207c36 */ /* 0x001fe20008000000 */
[----:B------:R-:W-:-:S03]  /*1df10*/  ULDC UR4, c[0x0][0x248] ;  /* 0x0000920000047ab9 */ /* 0x000fc60000000800 */
[----:B------:R-:W-:Y:S01]  /*1df20*/  VIADD R55, R32, UR4 ;  /* 0x0000000420377c36 */ /* 0x000fe20008000000 */
[----:B------:R-:W-:-:S03]  /*1df30*/  ULDC UR4, c[0x0][0x248] ;  /* 0x0000920000047ab9 */ /* 0x000fc60000000800 */
[----:B------:R-:W-:Y:S01]  /*1df40*/  VIADD R54, R55, UR4 ;  /* 0x0000000437367c36 */ /* 0x000fe20008000000 */
[----:B------:R-:W-:Y:S01]  /*1df50*/  ULDC UR4, c[0x0][0x248] ;  /* 0x0000920000047ab9 */ /* 0x000fe20000000800 */
[----:B------:R0:W-:Y:S04]  /*1df60*/  STL [R1+0x2ac], R32 ;  /* 0x0002ac2001007387 */ /* 0x0001e80000100800 */
[----:B------:R1:W-:Y:S01]  /*1df70*/  @P1 STG.E.U16 desc[UR30][R4.64], R106 ;  /* 0x0000006a04001986 */ /* 0x0003e2000c10151e */
[----:B0-----:R-:W-:Y:S01]  /*1df80*/  VIADD R32, R54, UR4 ;  /* 0x0000000436207c36 */ /* 0x001fe20008000000 */
[----:B------:R-:W-:Y:S01]  /*1df90*/  ULDC UR4, c[0x0][0x248] ;  /* 0x0000920000047ab9 */ /* 0x000fe20000000800 */
[----:B-1----:R-:W-:-:S03]  /*1dfa0*/  LEA R4, P1, R40, R2, 0x1 ;  /* 0x0000000228047211 */ /* 0x002fc600078208ff */
[----:B------:R0:W-:Y:S01]  /*1dfb0*/  STL [R1+0x294], R32 ;  /* 0x0002942001007387 */ /* 0x0001e20000100800 */
[----:B------:R-:W-:Y:S01]  /*1dfc0*/  LEA.HI.X.SX32 R5, R40, R3, 0x1, P1 ;  /* 0x0000000328057211 */ /* 0x000fe200008f0eff */
[----:B0-----:R-:W-:Y:S01]  /*1dfd0*/  VIADD R32, R32, UR4 ;  /* 0x0000000420207c36 */ /* 0x001fe20008000000 */
[----:B------:R-:W-:-:S03]  /*1dfe0*/  ULDC UR4, c[0x0][0x248] ;  /* 0x0000920000047ab9 */ /* 0x000fc60000000800 */
[----:B------:R0:W-:Y:S01]  /*1dff0*/  @P2 STG.E.U16 desc[UR30][R4.64], R107 ;  /* 0x0000006b04002986 */ /* 0x0001e2000c10151e */
[----:B------:R-:W-:Y:S01]  /*1e000*/  VIADD R49, R32, UR4 ;  /* 0x0000000420317c36 */ /* 0x000fe20008000000 */
[----:B------:R-:W-:Y:S01]  /*1e010*/  ULDC UR4, c[0x0][0x248] ;  /* 0x0000920000047ab9 */ /* 0x000fe20000000800 */
[----:B------:R-:W-:Y:S02]  /*1e020*/  ISETP.LT.AND P1, PT, R66, UR6, !P0 ;  /* 0x0000000642007c0c */ /* 0x000fe4000c721270 */
[----:B------:R-:W-:Y:S01]  /*1e030*/  VIADD R48, R49, UR4 ;  /* 0x0000000431307c36 */ /* 0x000fe20008000000 */
[----:B------:R-:W-:Y:S01]  /*1e040*/  PRMT R67, R107, 0x7632, R67 ;  /* 0x000076326b437816 */ /* 0x000fe20000000043 */
[----:B------:R-:W-:Y:S01]  /*1e050*/  VIADD R66, R7, 0x2c ;  /* 0x0000002c07427836 */ /* 0x000fe20000000000 */
[----:B------:R-:W-:Y:S01]  /*1e060*/  ULDC UR4, c[0x0][0x248] ;  /* 0x0000920000047ab9 */ /* 0x000fe20000000800 */
[----:B------:R1:W-:Y:S01]  /*1e070*/  STL [R1+0x290], R32 ;  /* 0x0002902001007387 */ /* 0x0003e20000100800 */
[----:B------:R-:W-:Y:S01]  /*1e080*/  ULDC UR6, c[0x0][0x22c] ;  /* 0x00008b0000067ab9 */ /* 0x000fe20000000800 */
[----:B0-----:R-:W-:-:S04]  /*1e090*/  LEA R4, P2, R39, R2, 0x1 ;  /* 0x0000000227047211 */ /* 0x001fc800078408ff */
[----:B------:R-:W-:Y:S01]  /*1e0a0*/  LEA.HI.X.SX32 R5, R39, R3, 0x1, P2 ;  /* 0x0000000327057211 */ /* 0x000fe200010f0eff */
[----:B-1----:R-:W-:Y:S01]  /*1e0b0*/  VIADD R32, R48, UR4 ;  /* 0x0000000430207c36 */ /* 0x002fe20008000000 */
[----:B------:R-:W-:-:S03]  /*1e0c0*/  ISETP.LT.AND P2, PT, R66, UR6, !P0 ;  /* 0x0000000642007c0c */ /* 0x000fc6000c741270 */
[----:B------:R0:W-:Y:S01]  /*1e0d0*/  @P3 STG.E.U16 desc[UR30][R4.64], R67 ;  /* 0x0000004304003986 */ /* 0x0001e2000c10151e */
[----:B------:R-:W-:Y:S01]  /*1e0e0*/  ULDC UR6, c[0x0][0x248] ;  /* 0x0000920000067ab9 */ /* 0x000fe20000000800 */
[----:B------:R-:W-:Y:S01]  /*1e0f0*/  VIADD R66, R7, 0x2d ;  /* 0x0000002d07427836 */ /* 0x000fe20000000000 */
[----:B------:R-:W-:Y:S01]  /*1e100*/  ULDC UR4, c[0x0][0x22c] ;  /* 0x00008b0000047ab9 */ /* 0x000fe20000000800 */
[----:B------:R1:W-:Y:S01]  /*1e110*/  STL [R1+0x280], R32 ;  /* 0x0002802001007387 */ /* 0x0003e20000100800 */
[----:B0-----:R-:W-:Y:S01]  /*1e120*/  LEA R4, P3, R38, R2, 0x1 ;  /* 0x0000000226047211 */ /* 0x001fe200078608ff */
[----:B-1----:R-:W-:Y:S01]  /*1e130*/  VIADD R32, R32, UR6 ;  /* 0x0000000620207c36 */ /* 0x002fe20008000000 */
[----:B------:R-:W-:Y:S02]  /*1e140*/  ULDC UR6, c[0x0][0x248] ;  /* 0x0000920000067ab9 */ /* 0x000fe40000000800 */
[----:B------:R-:W-:Y:S02]  /*1e150*/  LEA.HI.X.SX32 R5, R38, R3, 0x1, P3 ;  /* 0x0000000326057211 */ /* 0x000fe400018f0eff */
[----:B------:R-:W-:Y:S01]  /*1e160*/  ISETP.LT.AND P3, PT, R66, UR4, !P0 ;  /* 0x0000000442007c0c */ /* 0x000fe2000c761270 */
[----:B------:R-:W-:Y:S01]  /*1e170*/  ULDC UR4, c[0x0][0x248] ;  /* 0x0000920000047ab9 */ /* 0x000fe20000000800 */
[----:B------:R0:W-:Y:S02]  /*1e180*/  STL [R1+0x27c], R32 ;  /* 0x00027c2001007387 */ /* 0x0001e40000100800 */
[----:B0-----:R-:W-:Y:S01]  /*1e190*/  VIADD R32, R32, UR4 ;  /* 0x0000000420207c36 */ /* 0x001fe20008000000 */
[----:B------:R-:W-:-:S04]  /*1e1a0*/  ULDC UR4, c[0x0][0x248] ;  /* 0x0000920000047ab9 */ /* 0x000fc80000000800 */
[----:B------:R0:W-:Y:S02]  /*1e1b0*/  STL [R1+0x278], R32 ;  /* 0x0002782001007387 */ /* 0x0001e40000100800 */
        /* <DEDUP_REMOVED lines=33> */
[----:B------:R-:W-:Y:S01]  /*1e3d0*/  ULDC UR4, c[0x0][0x248] ;  /* 0x0000920000047ab9 */ /* 0x000fe20000000800 */
[----:B------:R0:W-:Y:S04]  /*1e3e0*/  @P5 STG.E.U16 desc[UR30][R4.64], R76 ;  /* 0x0000004c04005986 */ /* 0x0001e8000c10151e */
[----:B------:R1:W-:Y:S01]  /*1e3f0*/  STL [R1+0x234], R32 ;  /* 0x0002342001007387 */ /* 0x0003e20000100800 */
[----:B0-----:R-:W-:Y:S01]  /*1e400*/  LEA R4, P5, R36, R2, 0x1 ;  /* 0x0000000224047211 */ /* 0x001fe200078a08ff */
[----:B-1----:R-:W-:Y:S01]  /*1e410*/  VIADD R32, R32, UR4 ;  /* 0x0000000420207c36 */ /* 0x002fe20008000000 */
[----:B------:R-:W-:-:S02]  /*1e420*/  ULDC UR4, c[0x0][0x248] ;  /* 0x0000920000047ab9 */ /* 0x000fc40000000800 */
[----:B------:R-:W-:Y:S02]  /*1e430*/  LEA.HI.X.SX32 R5, R36, R3, 0x1, P5 ;  /* 0x0000000324057211 */ /* 0x000fe400028f0eff */
[----:B------:R0:W-:Y:S04]  /*1e440*/  STL [R1+0x230], R32 ;  /* 0x0002302001007387 */ /* 0x0001e80000100800 */
[----:B------:R1:W-:Y:S01]  /*1e450*/  @P6 STG.E.U16 desc[UR30][R4.64], R77 ;  /* 0x0000004d04006986 */ /* 0x0003e2000c10151e */
[----:B0-----:R-:W-:Y:S01]  /*1e460*/  VIADD R32, R32, UR4 ;  /* 0x0000000420207c36 */ /* 0x001fe20008000000 */
[----:B------:R-:W-:-:S04]  /*1e470*/  ULDC UR4, c[0x0][0x248] ;  /* 0x0000920000047ab9 */ /* 0x000fc80000000800 */
[----:B------:R0:W-:Y:S01]  /*1e480*/  STL [R1+0x22c], R32 ;  /* 0x00022c2001007387 */ /* 0x0001e20000100800 */
[----:B-1----:R-:W-:Y:S02]  /*1e490*/  LEA R4, P6, R35, R2, 0x1 ;  /* 0x0000000223047211 */ /* 0x002fe400078c08ff */
[----:B------:R-:W-:Y:S01]  /*1e4a0*/  ISETP.LT.AND P5, PT, R66, UR6, !P0 ;  /* 0x0000000642007c0c */ /* 0x000fe2000c7a1270 */
[----:B------:R-:W-:Y:S01]  /*1e4b0*/  VIADD R66, R7, 0x30 ;  /* 0x0000003007427836 */ /* 0x000fe20000000000 */
[----:B------:R-:W-:Y:S01]  /*1e4c0*/  PRMT R77, R77, 0x7632, R77 ;  /* 0x000076324d4d7816 */ /* 0x000fe2000000004d */
[----:B------:R-:W-:Y:S01]  /*1e4d0*/  ULDC UR6, c[0x0][0x22c] ;  /* 0x00008b0000067ab9 */ /* 0x000fe20000000800 */
[----:B0-----:R-:W-:Y:S01]  /*1e4e0*/  VIADD R32, R32, UR4 ;  /* 0x0000000420207c36 */ /* 0x001fe20008000000 */
[----:B------:R-:W-:Y:S01]  /*1e4f0*/  LEA.HI.X.SX32 R5, R35, R3, 0x1, P6 ;  /* 0x0000000323057211 */ /* 0x000fe200030f0eff */
[----:B------:R-:W-:-:S03]  /*1e500*/  ULDC UR4, c[0x0][0x248] ;  /* 0x0000920000047ab9 */ /* 0x000fc60000000800 */
[----:B------:R0:W-:Y:S01]  /*1e510*/  STL [R1+0x220], R32 ;  /* 0x0002202001007387 */ /* 0x0001e20000100800 */
[----:B------:R-:W-:Y:S01]  /*1e520*/  ISETP.LT.AND P6, PT, R66, UR6, !P0 ;  /* 0x0000000642007c0c */ /* 0x000fe2000c7c1270 */
[----:B------:R-:W-:Y:S01]  /*1e530*/  ULDC UR6, c[0x0][0x248] ;  /* 0x0000920000067ab9 */ /* 0x000fe20000000800 */
[----:B------:R-:W-:Y:S01]  /*1e540*/  VIADD R66, R7, 0x31 ;  /* 0x0000003107427836 */ /* 0x000fe20000000000 */
        /* <DEDUP_REMOVED lines=9> */
[----:B------:R-:W-:Y:S01]  /*1e5e0*/  @P2 STG.E.U16 desc[UR30][R4.64], R78 ;  /* 0x0000004e04002986 */ /* 0x000fe2000c10151e */
[----:B------:R-:W-:-:S03]  /*1e5f0*/  ULDC UR6, c[0x0][0x248] ;  /* 0x0000920000067ab9 */ /* 0x000fc60000000800 */
[----:B------:R0:W-:Y:S02]  /*1e600*/  STL [R1+0x214], R32 ;  /* 0x0002142001007387 */ /* 0x0001e40000100800 */
[----:B0-----:R-:W-:Y:S01]  /*1e610*/  VIADD R32, R32, UR4 ;  /* 0x0000000420207c36 */ /* 0x001fe20008000000 */
[----:B------:R-:W-:-:S04]  /*1e620*/  ULDC UR4, c[0x0][0x248] ;  /* 0x0000920000047ab9 */ /* 0x000fc80000000800 */
[----:B------:R0:W-:Y:S02]  /*1e630*/  STL [R1+0x210], R32 ;  /* 0x0002102001007387 */ /* 0x0001e40000100800 */
[----:B0-----:R-:W-:Y:S01]  /*1e640*/  VIADD R32, R32, UR4 ;  /* 0x0000000420207c36 */ /* 0x001fe20008000000 */
[----:B------:R-:W-:-:S04]  /*1e650*/  ULDC UR4, c[0x0][0x248] ;  /* 0x0000920000047ab9 */ /* 0x000fc80000000800 */
[----:B------:R0:W-:Y:S01]  /*1e660*/  STL [R1+0x204], R32 ;  /* 0x0002042001007387 */ /* 0x0001e20000100800 */
[----:B------:R-:W-:Y:S01]  /*1e670*/  LEA R4, P2, R33, R2, 0x1 ;  /* 0x0000000221047211 */ /* 0x000fe200078408ff */
[----:B------:R-:W-:Y:S02]  /*1e680*/  VIADD R66, R7, 0x32 ;  /* 0x0000003207427836 */ /* 0x000fe40000000000 */
[----:B0-----:R-:W-:Y:S01]  /*1e690*/  VIADD R32, R32, UR4 ;  /* 0x0000000420207c36 */ /* 0x001fe20008000000 */
[----:B------:R-:W-:Y:S01]  /*1e6a0*/  ULDC UR4, c[0x0][0x22c] ;  /* 0x00008b0000047ab9 */ /* 0x000fe20000000800 */
[----:B------:R-:W-:-:S03]  /*1e6b0*/  LEA.HI.X.SX32 R5, R33, R3, 0x1, P2 ;  /* 0x0000000321057211 */ /* 0x000fc600010f0eff */
[----:B------:R0:W-:Y:S01]  /*1e6c0*/  STL [R1+0x200], R32 ;  /* 0x0002002001007387 */ /* 0x0001e20000100800 */
[----:B------:R-:W-:Y:S01]  /*1e6d0*/  ISETP.LT.AND P2, PT, R66, UR4, !P0 ;  /* 0x0000000442007c0c */ /* 0x000fe2000c741270 */
[----:B------:R-:W-:Y:S01]  /*1e6e0*/  ULDC UR4, c[0x0][0x248] ;  /* 0x0000920000047ab9 */ /* 0x000fe20000000800 */
[----:B------:R-:W-:Y:S01]  /*1e6f0*/  PRMT R78, R78, 0x7632, R78 ;  /* 0x000076324e4e7816 */ /* 0x000fe2000000004e */
[----:B0-----:R-:W-:-:S04]  /*1e700*/  VIADD R32, R32, UR6 ;  /* 0x0000000620207c36 */ /* 0x001fc80008000000 */
[----:B------:R-:W-:Y:S01]  /*1e710*/  @P3 STG.E.U16 desc[UR30][R4.64], R78 ;  /* 0x0000004e04003986 */ /* 0x000fe2000c10151e */
[----:B------:R-:W-:Y:S01]  /*1e720*/  VIADD R66, R7, 0x33 ;  /* 0x0000003307427836 */ /* 0x000fe20000000000 */
[----:B------:R-:W-:Y:S02]  /*1e730*/  ULDC UR6, c[0x0][0x22c] ;  /* 0x00008b0000067ab9 */ /* 0x000fe40000000800 */
[----:B------:R0:W-:Y:S02]  /*1e740*/  STL [R1+0x1f8], R32 ;  /* 0x0001f82001007387 */ /* 0x0001e40000100800 */
[----:B0-----:R-:W-:Y:S01]  /*1e750*/  VIADD R32, R32, UR4 ;  /* 0x0000000420207c36 */ /* 0x001fe20008000000 */
[----:B------:R-:W-:-:S03]  /*1e760*/  ULDC UR4, c[0x0][0x248] ;  /* 0x0000920000047ab9 */ /* 0x000fc60000000800 */
[----:B------:R-:W-:Y:S01]  /*1e770*/  VIADD R39, R32, UR4 ;  /* 0x0000000420277c36 */ /* 0x000fe20008000000 */
[----:B------:R-:W-:Y:S01]  /*1e780*/  ULDC UR4, c[0x0][0x248] ;  /* 0x0000920000047ab9 */ /* 0x000fe20000000800 */
[C---:B------:R-:W-:Y:S02]  /*1e790*/  LEA R4, P3, R18.reuse, R2, 0x1 ;  /* 0x0000000212047211 */ /* 0x040fe400078608ff */
[----:B------:R-:W-:Y:S01]  /*1e7a0*/  VIADD R38, R39, UR4 ;  /* 0x0000000427267c36 */ /* 0x000fe20008000000 */
[----:B------:R-:W-:Y:S01]  /*1e7b0*/  ULDC UR4, c[0x0][0x248] ;  /* 0x0000920000047ab9 */ /* 0x000fe20000000800 */
[----:B------:R-:W-:Y:S02]  /*1e7c0*/  LEA.HI.X.SX32 R5, R18, R3, 0x1, P3 ;  /* 0x0000000312057211 */ /* 0x000fe400018f0eff */
[----:B------:R-:W-:Y:S01]  /*1e7d0*/  VIADD R18, R38, UR4 ;  /* 0x0000000426127c36 */ /* 0x000fe20008000000 */
[----:B------:R-:W-:Y:S01]  /*1e7e0*/  STL [R1+0x1f4], R32 ;  /* 0x0001f42001007387 */ /* 0x000fe20000100800 */
[----:B------:R-:W-:-:S03]  /*1e7f0*/  ULDC UR4, c[0x0][0x248] ;  /* 0x0000920000047ab9 */ /* 0x000fc60000000800 */
        /* <DEDUP_REMOVED lines=66> */
[----:B------:R-:W-:Y:S01]  /*1ec20*/  ULDC UR4, c[0x0][0x248] ;  /* 0x0000920000047ab9 */ /* 0x000fe20000000800 */
        /* <DEDUP_REMOVED lines=110> */
[----:B------:R-:W-:Y:S01]  /*1f310*/  VIADD R66, R7, 0x3e ;  /* 0x0000003e07427836 */ /* 0x000fe20000000000 */
[----:B------:R-:W-:Y:S02]  /*1f320*/  ULDC UR6, c[0x0][0x248] ;  /* 0x0000920000067ab9 */ /* 0x000fe40000000800 */
[----:B------:R0:W-:Y:S02]  /*1f330*/  STL [R1+0x134], R18 ;  /* 0x0001341201007387 */ /* 0x0001e40000100800 */
[----:B0-----:R-:W-:Y:S01]  /*1f340*/  VIADD R18, R18, UR4 ;  /* 0x0000000412127c36 */ /* 0x001fe20008000000 */
[----:B------:R-:W-:-:S04]  /*1f350*/  ULDC UR4, c[0x0][0x248] ;  /* 0x0000920000047ab9 */ /* 0x000fc80000000800 */
[----:B------:R0:W-:Y:S01]  /*1f360*/  STL [R1+0x130], R18 ;  /* 0x0001301201007387 */ /* 0x0001e20000100800 */
[----:B------:R-:W-:Y:S01]  /*1f370*/  LEA R4, P2, R19, R2, 0x1 ;  /* 0x0000000213047211 */ /* 0x000fe200078408ff */
[----:B0-----:R-:W-:Y:S01]  /*1f380*/  VIADD R18, R18, UR4 ;  /* 0x0000000412127c36 */ /* 0x001fe20008000000 */
[----:B------:R-:W-:-:S04]  /*1f390*/  ULDC UR4, c[0x0][0x248] ;  /* 0x0000920000047ab9 */ /* 0x000fc80000000800 */
[----:B------:R0:W-:Y:S01]  /*1f3a0*/  STL [R1+0x12c], R18 ;  /* 0x00012c1201007387 */ /* 0x0001e20000100800 */
[----:B------:R-:W-:Y:S01]  /*1f3b0*/  LEA.HI.X.SX32 R5, R19, R3, 0x1, P2 ;  /* 0x0000000313057211 */ /* 0x000fe200010f0eff */
[----:B0-----:R-:W-:Y:S01]  /*1f3c0*/  VIADD R18, R18, UR4 ;  /* 0x0000000412127c36 */ /* 0x001fe20008000000 */
[----:B------:R-:W-:Y:S02]  /*1f3d0*/  ULDC UR4, c[0x0][0x22c] ;  /* 0x00008b0000047ab9 */ /* 0x000fe40000000800 */
[----:B------:R-:W-:Y:S01]  /*1f3e0*/  ISETP.LT.AND P2, PT, R66, UR4, !P0 ;  /* 0x0000000442007c0c */ /* 0x000fe2000c741270 */
[----:B------:R-:W-:Y:S01]  /*1f3f0*/  VIADD R42, R18, UR6 ;  /* 0x00000006122a7c36 */ /* 0x000fe20008000000 */
[----:B------:R-:W-:Y:S01]  /*1f400*/  ULDC UR4, c[0x0][0x248] ;  /* 0x0000920000047ab9 */ /* 0x000fe20000000800 */
[----:B------:R0:W-:Y:S01]  /*1f410*/  STL [R1+0x128], R18 ;  /* 0x0001281201007387 */ /* 0x0001e20000100800 */
[----:B------:R-:W-:Y:S01]  /*1f420*/  PRMT R108, R108, 0x7632, R108 ;  /* 0x000076326c6c7816 */ /* 0x000fe2000000006c */
[----:B------:R-:W-:Y:S01]  /*1f430*/  VIADD R66, R7, 0x3f ;  /* 0x0000003f07427836 */ /* 0x000fe20000000000 */
[----:B------:R-:W-:Y:S01]  /*1f440*/  ULDC UR6, c[0x0][0x22c] ;  /* 0x00008b0000067ab9 */ /* 0x000fe20000000800 */
[----:B0-----:R-:W-:Y:S01]  /*1f450*/  VIADD R18, R42, UR4 ;  /* 0x000000042a127c36 */ /* 0x001fe20008000000 */
[----:B------:R-:W-:Y:S01]  /*1f460*/  ULDC UR4, c[0x0][0x248] ;  /* 0x0000920000047ab9 */ /* 0x000fe20000000800 */
[----:B------:R-:W-:Y:S04]  /*1f470*/  @P3 STG.E.U16 desc[UR30][R4.64], R108 ;  /* 0x0000006c04003986 */ /* 0x000fe8000c10151e */
[----:B------:R0:W-:Y:S02]  /*1f480*/  STL [R1+0x120], R18 ;  /* 0x0001201201007387 */ /* 0x0001e40000100800 */
        /* <DEDUP_REMOVED lines=17> */
[----:B------:R-:W-:Y:S02]  /*1f5a0*/  ISETP.LT.AND P3, PT, R66, UR6, !P0 ;  /* 0x0000000642007c0c */ /* 0x000fe4000c761270 */
[C---:B0-----:R-:W-:Y:S01]  /*1f5b0*/  LEA R4, P4, R10.reuse, R2, 0x1 ;  /* 0x000000020a047211 */ /* 0x041fe200078808ff */
[----:B------:R-:W-:Y:S01]  /*1f5c0*/  VIADD R66, R7, 0x40 ;  /* 0x0000004007427836 */ /* 0x000fe20000000000 */
[----:B------:R-:W-:Y:S01]  /*1f5d0*/  PRMT R109, R109, 0x7632, R109 ;  /* 0x000076326d6d7816 */ /* 0x000fe2000000006d */
[----:B------:R-:W-:Y:S01]  /*1f5e0*/  STL [R1+0x11c], R18 ;  /* 0x00011c1201007387 */ /* 0x000fe20000100800 */
[----:B------:R-:W-:Y:S01]  /*1f5f0*/  LEA.HI.X.SX32 R5, R10, R3, 0x1, P4 ;  /* 0x000000030a057211 */ /* 0x000fe200020f0eff */
[----:B------:R-:W-:Y:S01]  /*1f600*/  VIADD R10, R47, UR4 ;  /* 0x000000042f0a7c36 */ /* 0x000fe20008000000 */
[----:B------:R-:W-:Y:S01]  /*1f610*/  ULDC UR6, c[0x0][0x22c] ;  /* 0x00008b0000067ab9 */ /* 0x000fe20000000800 */
[----:B------:R-:W-:Y:S01]  /*1f620*/  STL [R1+0x114], R13 ;  /* 0x0001140d01007387 */ /* 0x000fe20000100800 */
[----:B------:R-:W-:Y:S01]  /*1f630*/  ULDC UR4, c[0x0][0x248] ;  /* 0x0000920000047ab9 */ /* 0x000fe20000000800 */
[----:B------:R-:W-:Y:S01]  /*1f640*/  ISETP.LT.AND P4, PT, R66, UR6, !P0 ;  /* 0x0000000642007c0c */ /* 0x000fe2000c781270 */
[----:B------:R-:W-:Y:S01]  /*1f650*/  VIADD R66, R7, 0x41 ;  /* 0x0000004107427836 */ /* 0x000fe20000000000 */
[----:B------:R0:W-:Y:S01]  /*1f660*/  @P5 STG.E.U16 desc[UR30][R4.64], R109 ;  /* 0x0000006d04005986 */ /* 0x0001e2000c10151e */
[----:B------:R-:W-:-:S03]  /*1f670*/  ULDC UR6, c[0x0][0x248] ;  /* 0x0000920000067ab9 */ /* 0x000fc60000000800 */
        /* <DEDUP_REMOVED lines=10> */
[----:B------:R-:W-:-:S02]  /*1f720*/  ULDC UR4, c[0x0][0x248] ;  /* 0x0000920000047ab9 */ /* 0x000fc40000000800 */
[----:B------:R1:W-:Y:S01]  /*1f730*/  @P6 STG.E.U16 desc[UR30][R4.64], R110 ;  /* 0x0000006e04006986 */ /* 0x0003e2000c10151e */
[----:B------:R-:W-:Y:S01]  /*1f740*/  VIADD R66, R7, 0x42 ;  /* 0x0000004207427836 */ /* 0x000fe20000000000 */
[----:B------:R-:W-:Y:S01]  /*1f750*/  ULDC UR6, c[0x0][0x248] ;  /* 0x0000920000067ab9 */ /* 0x000fe20000000800 */
[----:B0-----:R-:W-:Y:S01]  /*1f760*/  VIADD R10, R41, UR4 ;  /* 0x00000004290a7c36 */ /* 0x001fe20008000000 */
[----:B------:R-:W-:-:S03]  /*1f770*/  ULDC UR4, c[0x0][0x248] ;  /* 0x0000920000047ab9 */ /* 0x000fc60000000800 */
[----:B------:R-:W-:Y:S01]  /*1f780*/  VIADD R33, R10, UR4 ;  /* 0x000000040a217c36 */ /* 0x000fe20008000000 */
[----:B------:R-:W-:Y:S01]  /*1f790*/  ULDC UR4, c[0x0][0x22c] ;  /* 0x00008b0000047ab9 */ /* 0x000fe20000000800 */
[----:B-1----:R-:W-:-:S04]  /*1f7a0*/  LEA R4, P6, R8, R2, 0x1 ;  /* 0x0000000208047211 */ /* 0x002fc800078c08ff */
[----:B------:R-:W-:Y:S01]  /*1f7b0*/  LEA.HI.X.SX32 R5, R8, R3, 0x1, P6 ;  /* 0x0000000308057211 */ /* 0x000fe200030f0eff */
[----:B------:R-:W-:Y:S01]  /*1f7c0*/  VIADD R8, R33, UR6 ;  /* 0x0000000621087c36 */ /* 0x000fe20008000000 */
[----:B------:R-:W-:Y:S01]  /*1f7d0*/  ISETP.LT.AND P6, PT, R66, UR4, !P0 ;  /* 0x0000000442007c0c */ /* 0x000fe2000c7c1270 */
[----:B------:R-:W-:Y:S01]  /*1f7e0*/  ULDC UR4, c[0x0][0x248] ;  /* 0x0000920000047ab9 */ /* 0x000fe20000000800 */
[----:B------:R0:W-:Y:S01]  /*1f7f0*/  STL [R1+0xf0], R10 ;  /* 0x0000f00a01007387 */ /* 0x0001e20000100800 */
[----:B------:R-:W-:Y:S01]  /*1f800*/  PRMT R110, R110, 0x7632, R110 ;  /* 0x000076326e6e7816 */ /* 0x000fe2000000006e */
[----:B------:R-:W-:Y:S01]  /*1f810*/  ULDC UR6, c[0x0][0x22c] ;  /* 0x00008b0000067ab9 */ /* 0x000fe20000000800 */
[----:B0-----:R-:W-:Y:S01]  /*1f820*/  VIADD R10, R8, UR4 ;  /* 0x00000004080a7c36 */ /* 0x001fe20008000000 */
[----:B------:R-:W-:-:S04]  /*1f830*/  ULDC UR4, c[0x0][0x248] ;  /* 0x0000920000047ab9 */ /* 0x000fc80000000800 */
[----:B------:R0:W-:Y:S02]  /*1f840*/  STL [R1+0xe4], R10 ;  /* 0x0000e40a01007387 */ /* 0x0001e40000100800 */
[----:B0-----:R-:W-:Y:S01]  /*1f850*/  VIADD R10, R10, UR4 ;  /* 0x000000040a0a7c36 */ /* 0x001fe20008000000 */
[----:B------:R-:W-:-:S03]  /*1f860*/  ULDC UR4, c[0x0][0x248] ;  /* 0x0000920000047ab9 */ /* 0x000fc60000000800 */
[----:B------:R-:W-:Y:S01]  /*1f870*/  VIADD R28, R10, UR4 ;  /* 0x000000040a1c7c36 */ /* 0x000fe20008000000 */
[----:B------:R-:W-:Y:S01]  /*1f880*/  ULDC UR4, c[0x0][0x248] ;  /* 0x0000920000047ab9 */ /* 0x000fe20000000800 */
[----:B------:R0:W-:Y:S04]  /*1f890*/  STL [R1+0xe0], R10 ;  /* 0x0000e00a01007387 */ /* 0x0001e80000100800 */
[----:B------:R1:W-:Y:S01]  /*1f8a0*/  @P1 STG.E.U16 desc[UR30][R4.64], R110 ;  /* 0x0000006e04001986 */ /* 0x0003e2000c10151e */
[----:B0-----:R-:W-:Y:S01]  /*1f8b0*/  VIADD R10, R28, UR4 ;  /* 0x000000041c0a7c36 */ /* 0x001fe20008000000 */
[----:B------:R-:W-:-:S03]  /*1f8c0*/  ULDC UR4, c[0x0][0x248] ;  /* 0x0000920000047ab9 */ /* 0x000fc60000000800 */
[----:B------:R-:W-:Y:S01]  /*1f8d0*/  VIADD R25, R10, UR4 ;  /* 0x000000040a197c36 */ /* 0x000fe20008000000 */
[----:B------:R-:W-:Y:S01]  /*1f8e0*/  ULDC UR4, c[0x0][0x248] ;  /* 0x0000920000047ab9 */ /* 0x000fe20000000800 */
[CC--:B-1----:R-:W-:Y:S02]  /*1f8f0*/  LEA R4, P1, R252.reuse, R2.reuse, 0x1 ;  /* 0x00000002fc047211 */ /* 0x0c2fe400078208ff */
[----:B------:R-:W-:Y:S01]  /*1f900*/  VIADD R24, R25, UR4 ;  /* 0x0000000419187c36 */ /* 0x000fe20008000000 */
[----:B------:R-:W-:Y:S01]  /*1f910*/  ULDC UR4, c[0x0][0x248] ;  /* 0x0000920000047ab9 */ /* 0x000fe20000000800 */
        /* <DEDUP_REMOVED lines=57> */
[----:B------:R-:W-:Y:S01]  /*1fcb0*/  VIADD R61, R23, UR4 ;  /* 0x00000004173d7c36 */ /* 0x000fe20008000000 */
[----:B------:R-:W-:Y:S01]  /*1fcc0*/  ULDC UR4, c[0x0][0x248] ;  /* 0x0000920000047ab9 */ /* 0x000fe20000000800 */
[----:B------:R-:W-:Y:S02]  /*1fcd0*/  VIADD R6, R7, 0x47 ;  /* 0x0000004707067836 */ /* 0x000fe40000000000 */
[----:B------:R0:W-:Y:S01]  /*1fce0*/  @P6 STG.E.U16 desc[UR30][R4.64], R85 ;  /* 0x0000005504006986 */ /* 0x0001e2000c10151e */
[----:B------:R-:W-:Y:S01]  /*1fcf0*/  VIADD R22, R61, UR4 ;  /* 0x000000043d167c36 */ /* 0x000fe20008000000 */
[----:B------:R-:W-:Y:S01]  /*1fd00*/  ULDC UR4, c[0x0][0x248] ;  /* 0x0000920000047ab9 */ /* 0x000fe20000000800 */
[----:B------:R-:W-:Y:S01]  /*1fd10*/  VIADD R0, R7, 0x48 ;  /* 0x0000004807007836 */ /* 0x000fe20000000000 */
[----:B------:R-:W-:Y:S01]  /*1fd20*/  ISETP.LT.AND P5, PT, R6, UR6, !P0 ;  /* 0x0000000606007c0c */ /* 0x000fe2000c7a1270 */
[----:B------:R-:W-:Y:S01]  /*1fd30*/  VIADD R118, R22, UR4 ;  /* 0x0000000416767c36 */ /* 0x000fe20008000000 */
[----:B------:R-:W-:Y:S01]  /*1fd40*/  ULDC UR6, c[0x0][0x22c] ;  /* 0x00008b0000067ab9 */ /* 0x000fe20000000800 */
[----:B------:R-:W-:Y:S01]  /*1fd50*/  ULDC UR4, c[0x0][0x248] ;  /* 0x0000920000047ab9 */ /* 0x000fe20000000800 */
[----:B0-----:R-:W-:-:S02]  /*1fd60*/  LEA R4, P6, R9, R2, 0x1 ;  /* 0x0000000209047211 */ /* 0x001fc400078c08ff */
[----:B------:R-:W-:Y:S02]  /*1fd70*/  PRMT R85, R85, 0x7632, R85 ;  /* 0x0000763255557816 */ /* 0x000fe40000000055 */
        /* <DEDUP_REMOVED lines=22> */
[----:B------:R1:W-:Y:S01]  /*1fee0*/  STL [R1+0xfc0], R118 ;  /* 0x000fc07601007387 */ /* 0x0003e20000100800 */
        /* <DEDUP_REMOVED lines=10> */
[----:B-1----:R-:W-:Y:S01]  /*1ff90*/  VIADD R118, R62, UR4 ;  /* 0x000000043e767c36 */ /* 0x002fe20008000000 */
[----:B------:R-:W-:-:S03]  /*1ffa0*/  ULDC UR4, c[0x0][0x248] ;  /* 0x0000920000047ab9 */ /* 0x000fc60000000800 */
[----:B------:R-:W-:Y:S01]  /*1ffb0*/  VIADD R113, R118, UR4 ;  /* 0x0000000476717c36 */ /* 0x000fe20008000000 */
[----:B------:R0:W-:Y:S01]  /*1ffc0*/  @P3 STG.E.U16 desc[UR30][R4.64], R86 ;  /* 0x0000005604003986 */ /* 0x0001e2000c10151e */
[----:B------:R-:W-:-:S03]  /*1ffd0*/  ULDC UR4, c[0x0][0x248] ;  /* 0x0000920000047ab9 */ /* 0x000fc60000000800 */
[----:B------:R1:W-:Y:S01]  /*1ffe0*/  STL.64 [R1+0xfd0], R118 ;  /* 0x000fd07601007387 */ /* 0x0003e20000100a00 */
[----:B0-----:R-:W-:Y:S01]  /*1fff0*/  LEA R4, P3, R21, R2, 0x1 ;  /* 0x0000000215047211 */ /* 0x001fe200078608ff */
[----:B-1----:R-:W-:Y:S01]  /*20000*/  VIADD R119, R113, UR4 ;  /* 0x0000000471777c36 */ /* 0x002fe20008000000 */
[----:B------:R-:W-:Y:S02]  /*20010*/  ULDC UR4, c[0x0][0x248] ;  /* 0x0000920000047ab9 */ /* 0x000fe40000000800 */
[----:B------:R-:W-:Y:S01]  /*20020*/  LEA.HI.X.SX32 R5, R21, R3, 0x1, P3 ;  /* 0x0000000315057211 */ /* 0x000fe200018f0eff */
[----:B------:R-:W-:Y:S01]  /*20030*/  VIADD R36, R119, UR4 ;  /* 0x0000000477247c36 */ /* 0x000fe20008000000 */
[----:B------:R-:W-:Y:S01]  /*20040*/  ULDC UR4, c[0x0][0x248] ;  /* 0x0000920000047ab9 */ /* 0x000fe20000000800 */
[----:B------:R-:W-:Y:S02]  /*20050*/  VIADD R0, R7, 0x4b ;  /* 0x0000004b07007836 */ /* 0x000fe40000000000 */
[----:B------:R0:W-:Y:S01]  /*20060*/  @P4 STG.E.U16 desc[UR30][R4.64], R87 ;  /* 0x0000005704004986 */ /* 0x0001e2000c10151e */
[----:B------:R-:W-:Y:S01]  /*20070*/  VIADD R26, R36, UR4 ;  /* 0x00000004241a7c36 */ /* 0x000fe20008000000 */
[----:B------:R-:W-:Y:S01]  /*20080*/  ULDC UR4, c[0x0][0x248] ;  /* 0x0000920000047ab9 */ /* 0x000fe20000000800 */
[----:B------:R-:W-:-:S02]  /*20090*/  PRMT R6, R87, 0x7632, R6 ;  /* 0x0000763257067816 */ /* 0x000fc40000000006 */
[----:B------:R-:W-:Y:S01]  /*200a0*/  VIADD R21, R26, UR4 ;  /* 0x000000041a157c36 */ /* 0x000fe20008000000 */
[----:B------:R-:W-:Y:S01]  /*200b0*/  ISETP.LT.AND P3, PT, R0, UR6, !P0 ;  /* 0x0000000600007c0c */ /* 0x000fe2000c761270 */
[----:B------:R-:W-:Y:S01]  /*200c0*/  VIADD R0, R7, 0x4c ;  /* 0x0000004c07007836 */ /* 0x000fe20000000000 */
[----:B------:R-:W-:Y:S01]  /*200d0*/  ULDC UR4, c[0x0][0x248] ;  /* 0x0000920000047ab9 */ /* 0x000fe20000000800 */
[----:B------:R-:W-:Y:S01]  /*200e0*/  ULDC UR6, c[0x0][0x22c] ;  /* 0x00008b0000067ab9 */ /* 0x000fe20000000800 */
[----:B0-----:R-:W-:-:S04]  /*200f0*/  LEA R4, P4, R15, R2, 0x1 ;  /* 0x000000020f047211 */ /* 0x001fc800078808ff */
[----:B------:R-:W-:Y:S01]  /*20100*/  LEA.HI.X.SX32 R5, R15, R3, 0x1, P4 ;  /* 0x000000030f057211 */ /* 0x000fe200020f0eff */
[----:B------:R-:W-:Y:S01]  /*20110*/  VIADD R15, R21, UR4 ;  /* 0x00000004150f7c36 */ /* 0x000fe20008000000 */
[----:B------:R-:W-:Y:S01]  /*20120*/  ULDC UR4, c[0x0][0x248] ;  /* 0x0000920000047ab9 */ /* 0x000fe20000000800 */
[----:B------:R-:W-:Y:S02]  /*20130*/  ISETP.LT.AND P4, PT, R0, UR6, !P0 ;  /* 0x0000000600007c0c */ /* 0x000fe4000c781270 */
[----:B------:R0:W-:Y:S01]  /*20140*/  @P5 STG.E.U16 desc[UR30][R4.64], R6 ;  /* 0x0000000604005986 */ /* 0x0001e2000c10151e */
[----:B------:R-:W-:Y:S01]  /*20150*/  VIADD R124, R15, UR4 ;  /* 0x000000040f7c7c36 */ /* 0x000fe20008000000 */
[----:B------:R-:W-:Y:S01]  /*20160*/  ULDC UR6, c[0x0][0x248] ;  /* 0x0000920000067ab9 */ /* 0x000fe20000000800 */
[----:B------:R-:W-:Y:S01]  /*20170*/  VIADD R0, R7, 0x4d ;  /* 0x0000004d07007836 */ /* 0x000fe20000000000 */
[----:B------:R-:W-:Y:S01]  /*20180*/  ULDC UR4, c[0x0][0x22c] ;  /* 0x00008b0000047ab9 */ /* 0x000fe20000000800 */
[----:B0-----:R-:W-:-:S04]  /*20190*/  LEA R4, P5, R14, R2, 0x1 ;  /* 0x000000020e047211 */ /* 0x001fc800078a08ff */
[----:B------:R-:W-:Y:S01]  /*201a0*/  LEA.HI.X.SX32 R5, R14, R3, 0x1, P5 ;  /* 0x000000030e057211 */ /* 0x000fe200028f0eff */
[----:B------:R-:W-:Y:S01]  /*201b0*/  VIADD R14, R124, UR6 ;  /* 0x000000067c0e7c36 */ /* 0x000fe20008000000 */
[----:B------:R-:W-:Y:S01]  /*201c0*/  ISETP.LT.AND P5, PT, R0, UR4, !P0 ;  /* 0x0000000400007c0c */ /* 0x000fe2000c7a1270 */
[----:B------:R-:W-:Y:S01]  /*201d0*/  ULDC UR4, c[0x0][0x248] ;  /* 0x0000920000047ab9 */ /* 0x000fe20000000800 */
[----:B------:R-:W-:Y:S01]  /*201e0*/  ULDC UR6, c[0x0][0x248] ;  /* 0x0000920000067ab9 */ /* 0x000fe20000000800 */
[----:B------:R-:W-:Y:S01]  /*201f0*/  VIADD R121, R14, UR4 ;  /* 0x000000040e797c36 */ /* 0x000fe20008000000 */
[----:B------:R-:W-:-:S03]  /*20200*/  ULDC UR4, c[0x0][0x248] ;  /* 0x0000920000047ab9 */ /* 0x000fc60000000800 */
[----:B------:R-:W-:Y:S01]  /*20210*/  VIADD R120, R121, UR4 ;  /* 0x0000000479787c36 */ /* 0x000fe20008000000 */
[----:B------:R-:W-:Y:S01]  /*20220*/  ULDC UR4, c[0x0][0x248] ;  /* 0x0000920000047ab9 */ /* 0x000fe20000000800 */
[----:B------:R0:W-:Y:S01]  /*20230*/  @P6 STG.E.U16 desc[UR30][R4.64], R96 ;  /* 0x0000006004006986 */ /* 0x0001e2000c10151e */
[----:B------:R-:W-:Y:S02]  /*20240*/  VIADD R0, R7, 0x4e ;  /* 0x0000004e07007836 */ /* 0x000fe40000000000 */
[----:B------:R-:W-:Y:S01]  /*20250*/  VIADD R126, R120, UR4 ;  /* 0x00000004787e7c36 */ /* 0x000fe20008000000 */
[----:B------:R-:W-:Y:S01]  /*20260*/  ULDC UR4, c[0x0][0x22c] ;  /* 0x00008b0000047ab9 */ /* 0x000fe20000000800 */
[----:B------:R-:W-:Y:S02]  /*20270*/  STL.64 [R1+0xfd8], R112 ;  /* 0x000fd87001007387 */ /* 0x000fe40000100a00 */
[----:B------:R-:W-:Y:S01]  /*20280*/  VIADD R127, R126, UR6 ;  /* 0x000000067e7f7c36 */ /* 0x000fe20008000000 */
[----:B------:R-:W-:Y:S01]  /*20290*/  ULDC UR6, c[0x0][0x22c] ;  /* 0x00008b0000067ab9 */ /* 0x000fe20000000800 */
[C---:B0-----:R-:W-:Y:S01]  /*202a0*/  LEA R4, P6, R17.reuse, R2, 0x1 ;  /* 0x0000000211047211 */ /* 0x041fe200078c08ff */
[----:B------:R0:W-:Y:S03]  /*202b0*/  STL.64 [R1+0xfe0], R14 ;  /* 0x000fe00e01007387 */ /* 0x0001e60000100a00 */
[----:B------:R-:W-:-:S02]  /*202c0*/  LEA.HI.X.SX32 R5, R17, R3, 0x1, P6 ;  /* 0x0000000311057211 */ /* 0x000fc400030f0eff */
[----:B------:R-:W-:Y:S01]  /*202d0*/  ISETP.LT.AND P6, PT, R0, UR4, !P0 ;  /* 0x0000000400007c0c */ /* 0x000fe2000c7c1270 */
[----:B------:R-:W-:Y:S02]  /*202e0*/  ULDC UR4, c[0x0][0x248] ;  /* 0x0000920000047ab9 */ /* 0x000fe40000000800 */
[----:B0-----:R-:W-:Y:S01]  /*202f0*/  VIADD R14, R127, UR4 ;  /* 0x000000047f0e7c36 */ /* 0x001fe20008000000 */
[----:B------:R-:W-:-:S03]  /*20300*/  ULDC UR4, c[0x0][0x248] ;  /* 0x0000920000047ab9 */ /* 0x000fc60000000800 */
[----:B------:R-:W-:Y:S01]  /*20310*/  VIADD R122, R14, UR4 ;  /* 0x000000040e7a7c36 */ /* 0x000fe20008000000 */
[----:B------:R-:W-:Y:S01]  /*20320*/  ULDC UR4, c[0x0][0x248] ;  /* 0x0000920000047ab9 */ /* 0x000fe20000000800 */
[----:B------:R-:W-:Y:S02]  /*20330*/  PRMT R96, R96, 0x7632, R96 ;  /* 0x0000763260607816 */ /* 0x000fe40000000060 */
[----:B------:R-:W-:Y:S01]  /*20340*/  VIADD R128, R122, UR4 ;  /* 0x000000047a807c36 */ /* 0x000fe20008000000 */
[----:B------:R-:W-:Y:S02]  /*20350*/  ULDC UR4, c[0x0][0x248] ;  /* 0x0000920000047ab9 */ /* 0x000fe40000000800 */
[----:B------:R0:W-:Y:S01]  /*20360*/  @P1 STG.E.U16 desc[UR30][R4.64], R96 ;  /* 0x0000006004001986 */ /* 0x0001e2000c10151e */
[----:B------:R-:W-:Y:S01]  /*20370*/  VIADD R129, R128, UR4 ;  /* 0x0000000480817c36 */ /* 0x000fe20008000000 */
[----:B------:R-:W-:-:S03]  /*20380*/  ULDC UR4, c[0x0][0x248] ;  /* 0x0000920000047ab9 */ /* 0x000fc60000000800 */
[----:B------:R-:W-:Y:S01]  /*20390*/  VIADD R135, R129, UR4 ;  /* 0x0000000481877c36 */ /* 0x000fe20008000000 */
[----:B------:R-:W-:Y:S01]  /*203a0*/  ULDC UR4, c[0x0][0x248] ;  /* 0x0000920000047ab9 */ /* 0x000fe20000000800 */
[CC--:B0-----:R-:W-:Y:S02]  /*203b0*/  LEA R4, P1, R16.reuse, R2.reuse, 0x1 ;  /* 0x0000000210047211 */ /* 0x0c1fe400078208ff */
[----:B------:R-:W-:Y:S01]  /*203c0*/  VIADD R134, R135, UR4 ;  /* 0x0000000487867c36 */ /* 0x000fe20008000000 */
[----:B------:R-:W-:Y:S01]  /*203d0*/  ULDC UR4, c[0x0][0x248] ;  /* 0x0000920000047ab9 */ /* 0x000fe20000000800 */
[----:B------:R-:W-:Y:S01]  /*203e0*/  LEA.HI.X.SX32 R5, R16, R3, 0x1, P1 ;  /* 0x0000000310057211 */ /* 0x000fe200008f0eff */
[C---:B------:R-:W-:Y:S02]  /*203f0*/  VIADD R0, R7.reuse, 0x4f ;  /* 0x0000004f07007836 */ /* 0x040fe40000000000 */
[----:B------:R-:W-:Y:S01]  /*20400*/  VIADD R123, R134, UR4 ;  /* 0x00000004867b7c36 */ /* 0x000fe20008000000 */
[----:B------:R-:W-:Y:S01]  /*20410*/  ULDC UR4, c[0x0][0x248] ;  /* 0x0000920000047ab9 */ /* 0x000fe20000000800 */
[----:B------:R0:W-:Y:S01]  /*20420*/  @P2 STG.E.U16 desc[UR30][R4.64], R97 ;  /* 0x0000006104002986 */ /* 0x0001e2000c10151e */
[----:B------:R-:W-:Y:S01]  /*20430*/  ISETP.LT.AND P1, PT, R0, UR6, !P0 ;  /* 0x0000000600007c0c */ /* 0x000fe2000c721270 */
[----:B------:R-:W-:Y:S01]  /*20440*/  VIADD R0, R7, 0x50 ;  /* 0x0000005007007836 */ /* 0x000fe20000000000 */
[----:B------:R-:W-:Y:S01]  /*20450*/  ULDC UR6, c[0x0][0x22c] ;  /* 0x00008b0000067ab9 */ /* 0x000fe20000000800 */
[----:B0-----:R-:W-:-:S04]  /*20460*/  LEA R4, P2, R11, R2, 0x1 ;  /* 0x000000020b047211 */ /* 0x001fc800078408ff */
[----:B------:R-:W-:Y:S01]  /*20470*/  LEA.HI.X.SX32 R5, R11, R3, 0x1, P2 ;  /* 0x000000030b057211 */ /* 0x000fe200010f0eff */
[----:B------:R-:W-:Y:S01]  /*20480*/  VIADD R11, R123, UR4 ;  /* 0x000000047b0b7c36 */ /* 0x000fe20008000000 */
[----:B------:R-:W-:Y:S01]  /*20490*/  PRMT R97, R97, 0x7632, R97 ;  /* 0x0000763261617816 */ /* 0x000fe20000000061 */
[----:B------:R-:W-:Y:S02]  /*204a0*/  ULDC UR4, c[0x0][0x248] ;  /* 0x0000920000047ab9 */ /* 0x000fe40000000800 */
        /* <DEDUP_REMOVED lines=9> */
[----:B------:R-:W-:Y:S01]  /*20540*/  STL.64 [R1+0xfa0], R120 ;  /* 0x000fa07801007387 */ /* 0x000fe20000100a00 */
[----:B------:R-:W-:Y:S01]  /*20550*/  ULDC UR6, c[0x0][0x248] ;  /* 0x0000920000067ab9 */ /* 0x000fe20000000800 */
[----:B0-----:R-:W-:-:S04]  /*20560*/  LEA R4, P3, R251, R2, 0x1 ;  /* 0x00000002fb047211 */ /* 0x001fc800078608ff */
[----:B------:R-:W-:Y:S02]  /*20570*/  LEA.HI.X.SX32 R5, R251, R3, 0x1, P3 ;  /* 0x00000003fb057211 */ /* 0x000fe400018f0eff */
[----:B------:R-:W-:Y:S01]  /*20580*/  ISETP.LT.AND P3, PT, R0, UR4, !P0 ;  /* 0x0000000400007c0c */ /* 0x000fe2000c761270 */
[----:B------:R-:W-:Y:S02]  /*20590*/  ULDC UR4, c[0x0][0x248] ;  /* 0x0000920000047ab9 */ /* 0x000fe40000000800 */
[----:B------:R-:W-:Y:S01]  /*205a0*/  VIADD R125, R118, UR4 ;  /* 0x00000004767d7c36 */ /* 0x000fe20008000000 */
[----:B------:R-:W-:Y:S01]  /*205b0*/  STL.64 [R1+0xf80], R128 ;  /* 0x000f808001007387 */ /* 0x000fe20000100a00 */
[----:B------:R-:W-:-:S03]  /*205c0*/  ULDC UR4, c[0x0][0x248] ;  /* 0x0000920000047ab9 */ /* 0x000fc60000000800 */
[----:B------:R0:W-:Y:S01]  /*205d0*/  STL.64 [R1+0xf98], R134 ;  /* 0x000f988601007387 */ /* 0x0001e20000100a00 */
[----:B------:R-:W-:-:S03]  /*205e0*/  VIADD R0, R7, 0x52 ;  /* 0x0000005207007836 */ /* 0x000fc60000000000 */
[----:B------:R1:W-:Y:S01]  /*205f0*/  @P4 STG.E.U16 desc[UR30][R4.64], R98 ;  /* 0x0000006204004986 */ /* 0x0003e2000c10151e */
[----:B0-----:R-:W-:Y:S01]  /*20600*/  VIADD R134, R125, UR4 ;  /* 0x000000047d867c36 */ /* 0x001fe20008000000 */
[----:B------:R-:W-:Y:S01]  /*20610*/  ULDC UR4, c[0x0][0x248] ;  /* 0x0000920000047ab9 */ /* 0x000fe20000000800 */
[----:B-1----:R-:W-:Y:S02]  /*20620*/  LEA R4, P4, R132, R2, 0x1 ;  /* 0x0000000284047211 */ /* 0x002fe400078808ff */
[----:B------:R-:W-:Y:S01]  /*20630*/  VIADD R252, R134, UR4 ;  /* 0x0000000486fc7c36 */ /* 0x000fe20008000000 */
[----:B------:R-:W-:Y:S01]  /*20640*/  ULDC UR4, c[0x0][0x22c] ;  /* 0x00008b0000047ab9 */ /* 0x000fe20000000800 */
[----:B------:R-:W-:Y:S02]  /*20650*/  LEA.HI.X.SX32 R5, R132, R3, 0x1, P4 ;  /* 0x0000000384057211 */ /* 0x000fe400020f0eff */
[----:B------:R-:W-:Y:S01]  /*20660*/  VIADD R251, R252, UR6 ;  /* 0x00000006fcfb7c36 */ /* 0x000fe20008000000 */
[----:B------:R-:W-:Y:S01]  /*20670*/  ISETP.LT.AND P4, PT, R0, UR4, !P0 ;  /* 0x0000000400007c0c */ /* 0x000fe2000c781270 */
[----:B------:R-:W-:Y:S01]  /*20680*/  ULDC UR4, c[0x0][0x248] ;  /* 0x0000920000047ab9 */ /* 0x000fe20000000800 */
[----:B------:R-:W-:Y:S01]  /*20690*/  PRMT R98, R98, 0x7632, R98 ;  /* 0x0000763262627816 */ /* 0x000fe20000000062 */
[----:B------:R-:W-:Y:S01]  /*206a0*/  VIADD R250, R251, UR4 ;  /* 0x00000004fbfa7c36 */ /* 0x000fe20008000000 */
[----:B------:R-:W-:Y:S01]  /*206b0*/  ULDC UR4, c[0x0][0x248] ;  /* 0x0000920000047ab9 */ /* 0x000fe20000000800 */
[----:B------:R-:W-:-:S02]  /*206c0*/  ULDC UR6, c[0x0][0x22c] ;  /* 0x00008b0000067ab9 */ /* 0x000fc40000000800 */
        /* <DEDUP_REMOVED lines=8> */
[----:B------:R-:W-:Y:S01]  /*20750*/  ULDC UR4, c[0x0][0x248] ;  /* 0x0000920000047ab9 */ /* 0x000fe20000000800 */
[----:B------:R-:W-:Y:S02]  /*20760*/  VIADD R0, R7, 0x53 ;  /* 0x0000005307007836 */ /* 0x000fe40000000000 */
[----:B------:R-:W-:Y:S01]  /*20770*/  VIADD R6, R137, UR4 ;  /* 0x0000000489067c36 */ /* 0x000fe20008000000 */
[----:B------:R-:W-:Y:S01]  /*20780*/  ULDC UR4, c[0x0][0x248] ;  /* 0x0000920000047ab9 */ /* 0x000fe20000000800 */
[----:B0-----:R-:W-:-:S04]  /*20790*/  LEA R4, P5, R131, R2, 0x1 ;  /* 0x0000000283047211 */ /* 0x001fc800078a08ff */
[----:B------:R-:W-:Y:S02]  /*207a0*/  LEA.HI.X.SX32 R5, R131, R3, 0x1, P5 ;  /* 0x0000000383057211 */ /* 0x000fe400028f0eff */
[----:B------:R-:W-:Y:S01]  /*207b0*/  ISETP.LT.AND P5, PT, R0, UR6, !P0 ;  /* 0x0000000600007c0c */ /* 0x000fe2000c7a1270 */
[----:B------:R-:W-:Y:S01]  /*207c0*/  VIADD R0, R6, UR4 ;  /* 0x0000000406007c36 */ /* 0x000fe20008000000 */
[----:B------:R-:W-:Y:S01]  /*207d0*/  ULDC UR4, c[0x0][0x248] ;  /* 0x0000920000047ab9 */ /* 0x000fe20000000800 */
[----:B------:R0:W-:Y:S01]  /*207e0*/  @P6 STG.E.U16 desc[UR30][R4.64], R99 ;  /* 0x0000006304006986 */ /* 0x0001e2000c10151e */
[----:B------:R-:W-:Y:S01]  /*207f0*/  PRMT R67, R99, 0x7632, R67 ;  /* 0x0000763263437816 */ /* 0x000fe20000000043 */
[----:B------:R-:W-:Y:S01]  /*20800*/  VIADD R131, R0, UR4 ;  /* 0x0000000400837c36 */ /* 0x000fe20008000000 */
[----:B------:R-:W-:Y:S01]  /*20810*/  ULDC UR4, c[0x0][0x248] ;  /* 0x0000920000047ab9 */ /* 0x000fe20000000800 */
[----:B------:R-:W-:Y:S01]  /*20820*/  VIADD R66, R7, 0x54 ;  /* 0x0000005407427836 */ /* 0x000fe20000000000 */
[----:B------:R-:W-:Y:S01]  /*20830*/  ULDC UR6, c[0x0][0x22c] ;  /* 0x00008b0000067ab9 */ /* 0x000fe20000000800 */
[----:B0-----:R-:W-:-:S04]  /*20840*/  LEA R4, P6, R130, R2, 0x1 ;  /* 0x0000000282047211 */ /* 0x001fc800078c08ff */
        /* <DEDUP_REMOVED lines=20> */
[----:B------:R0:W-:Y:S01]  /*20990*/  STL.64 [R1+0xf58], R250 ;  /* 0x000f58fa01007387 */ /* 0x0001e20000100a00 */
[----:B------:R-:W-:-:S03]  /*209a0*/  VIADD R66, R7, 0x56 ;  /* 0x0000005607427836 */ /* 0x000fc60000000000 */
[----:B------:R1:W-:Y:S01]  /*209b0*/  @P2 STG.E.U16 desc[UR30][R4.64], R68 ;  /* 0x0000004404002986 */ /* 0x0003e2000c10151e */
[----:B0-----:R-:W-:Y:S01]  /*209c0*/  VIADD R251, R114, UR4 ;  /* 0x0000000472fb7c36 */ /* 0x001fe20008000000 */
[----:B------:R-:W-:Y:S01]  /*209d0*/  ULDC UR4, c[0x0][0x22c] ;  /* 0x00008b0000047ab9 */ /* 0x000fe20000000800 */
[----:B-1----:R-:W-:Y:S02]  /*209e0*/  LEA R4, P2, R139, R2, 0x1 ;  /* 0x000000028b047211 */ /* 0x002fe400078408ff */
[----:B------:R-:W-:Y:S01]  /*209f0*/  VIADD R250, R251, UR6 ;  /* 0x00000006fbfa7c36 */ /* 0x000fe20008000000 */
[----:B------:R-:W-:Y:S01]  /*20a00*/  PRMT R68, R68, 0x7632, R68 ;  /* 0x0000763244447816 */ /* 0x000fe20000000044 */
[----:B------:R-:W-:Y:S01]  /*20a10*/  STL.64 [R1+0xf60], R248 ;  /* 0x000f60f801007387 */ /* 0x000fe20000100a00 */
[----:B------:R-:W-:Y:S01]  /*20a20*/  LEA.HI.X.SX32 R5, R139, R3, 0x1, P2 ;  /* 0x000000038b057211 */ /* 0x000fe200010f0eff */
[----:B------:R-:W-:Y:S01]  /*20a30*/  ULDC UR6, c[0x0][0x22c] ;  /* 0x00008b0000067ab9 */ /* 0x000fe20000000800 */
[----:B------:R-:W-:Y:S01]  /*20a40*/  ISETP.LT.AND P2, PT, R66, UR4, !P0 ;  /* 0x0000000442007c0c */ /* 0x000fe2000c741270 */
[----:B------:R-:W-:-:S02]  /*20a50*/  ULDC UR4, c[0x0][0x248] ;  /* 0x0000920000047ab9 */ /* 0x000fc40000000800 */
        /* <DEDUP_REMOVED lines=8> */
[----:B------:R-:W-:Y:S02]  /*20ae0*/  STL.64 [R1+0xf78], R136 ;  /* 0x000f788801007387 */ /* 0x000fe40000100a00 */
[----:B------:R-:W-:Y:S01]  /*20af0*/  VIADD R128, R148, UR4 ;  /* 0x0000000494807c36 */ /* 0x000fe20008000000 */
[----:B------:R-:W-:Y:S01]  /*20b00*/  ULDC UR4, c[0x0][0x248] ;  /* 0x0000920000047ab9 */ /* 0x000fe20000000800 */
[----:B------:R0:W-:Y:S04]  /*20b10*/  @P3 STG.E.U16 desc[UR30][R4.64], R68 ;  /* 0x0000004404003986 */ /* 0x0001e8000c10151e */
[----:B------:R-:W-:Y:S04]  /*20b20*/  STL.64 [R1+0xf88], R130 ;  /* 0x000f888201007387 */ /* 0x000fe80000100a00 */
[----:B------:R-:W-:Y:S01]  /*20b30*/  STL.64 [R1+0xf90], R132 ;  /* 0x000f908401007387 */ /* 0x000fe20000100a00 */
[----:B0-----:R-:W-:-:S03]  /*20b40*/  LEA R4, P3, R138, R2, 0x1 ;  /* 0x000000028a047211 */ /* 0x001fc600078608ff */
[----:B------:R-:W-:Y:S01]  /*20b50*/  STL.64 [R1+0xf68], R250 ;  /* 0x000f68fa01007387 */ /* 0x000fe20000100a00 */
[----:B------:R-:W-:-:S03]  /*20b60*/  LEA.HI.X.SX32 R5, R138, R3, 0x1, P3 ;  /* 0x000000038a057211 */ /* 0x000fc600018f0eff */
[----:B------:R0:W-:Y:S01]  /*20b70*/  STL.64 [R1+0xf50], R142 ;  /* 0x000f508e01007387 */ /* 0x0001e20000100a00 */
[----:B------:R-:W-:-:S03]  /*20b80*/  VIADD R66, R7, 0x57 ;  /* 0x0000005707427836 */ /* 0x000fc60000000000 */
[----:B------:R1:W-:Y:S01]  /*20b90*/  @P4 STG.E.U16 desc[UR30][R4.64], R69 ;  /* 0x0000004504004986 */ /* 0x0003e2000c10151e */
[----:B0-----:R-:W-:Y:S01]  /*20ba0*/  VIADD R142, R128, UR4 ;  /* 0x00000004808e7c36 */ /* 0x001fe20008000000 */
[----:B------:R-:W-:-:S03]  /*20bb0*/  ULDC UR4, c[0x0][0x248] ;  /* 0x0000920000047ab9 */ /* 0x000fc60000000800 */
[----:B------:R-:W-:Y:S01]  /*20bc0*/  VIADD R138, R142, UR4 ;  /* 0x000000048e8a7c36 */ /* 0x000fe20008000000 */
[----:B-1----:R-:W-:Y:S01]  /*20bd0*/  LEA R4, P4, R64, R2, 0x1 ;  /* 0x0000000240047211 */ /* 0x002fe200078808ff */
[----:B------:R-:W-:Y:S02]  /*20be0*/  ULDC UR4, c[0x0][0x248] ;  /* 0x0000920000047ab9 */ /* 0x000fe40000000800 */
[----:B------:R-:W-:Y:S01]  /*20bf0*/  VIADD R139, R138, UR4 ;  /* 0x000000048a8b7c36 */ /* 0x000fe20008000000 */
[----:B------:R-:W-:Y:S01]  /*20c00*/  PRMT R69, R69, 0x7632, R69 ;  /* 0x0000763245457816 */ /* 0x000fe20000000045 */
[----:B------:R-:W-:Y:S01]  /*20c10*/  ULDC UR4, c[0x0][0x248] ;  /* 0x0000920000047ab9 */ /* 0x000fe20000000800 */
[----:B------:R-:W-:Y:S01]  /*20c20*/  LEA.HI.X.SX32 R5, R64, R3, 0x1, P4 ;  /* 0x0000000340057211 */ /* 0x000fe200020f0eff */
[----:B------:R-:W-:Y:S01]  /*20c30*/  VIADD R144, R139, UR4 ;  /* 0x000000048b907c36 */ /* 0x000fe20008000000 */
[----:B------:R-:W-:Y:S01]  /*20c40*/  ISETP.LT.AND P3, PT, R66, UR6, !P0 ;  /* 0x0000000642007c0c */ /* 0x000fe2000c761270 */
[C---:B------:R-:W-:Y:S01]  /*20c50*/  VIADD R66, R7.reuse, 0x58 ;  /* 0x0000005807427836 */ /* 0x040fe20000000000 */
[----:B------:R-:W-:Y:S01]  /*20c60*/  ULDC UR4, c[0x0][0x248] ;  /* 0x0000920000047ab9 */ /* 0x000fe20000000800 */
[----:B------:R-:W-:Y:S01]  /*20c70*/  ULDC UR6, c[0x0][0x22c] ;  /* 0x00008b0000067ab9 */ /* 0x000fe20000000800 */
[----:B------:R0:W-:Y:S01]  /*20c80*/  @P5 STG.E.U16 desc[UR30][R4.64], R69 ;  /* 0x0000004504005986 */ /* 0x0001e2000c10151e */
[----:B------:R-:W-:Y:S01]  /*20c90*/  VIADD R145, R144, UR4 ;  /* 0x0000000490917c36 */ /* 0x000fe20008000000 */
[----:B------:R-:W-:Y:S01]  /*20ca0*/  ISETP.LT.AND P4, PT, R66, UR6, !P0 ;  /* 0x0000000642007c0c */ /* 0x000fe2000c781270 */
[----:B------:R-:W-:Y:S01]  /*20cb0*/  VIADD R64, R7, 0x59 ;  /* 0x0000005907407836 */ /* 0x000fe20000000000 */
[----:B------:R-:W-:Y:S01]  /*20cc0*/  STL.64 [R1+0xfa8], R148 ;  /* 0x000fa89401007387 */ /* 0x000fe20000100a00 */
[----:B------:R-:W-:Y:S01]  /*20cd0*/  ULDC UR6, c[0x0][0x248] ;  /* 0x0000920000067ab9 */ /* 0x000fe20000000800 */
[----:B------:R-:W-:-:S02]  /*20ce0*/  ULDC UR4, c[0x0][0x22c] ;  /* 0x00008b0000047ab9 */ /* 0x000fc40000000800 */
[----:B------:R-:W-:Y:S01]  /*20cf0*/  STL.64 [R1+0xfb8], R128 ;  /* 0x000fb88001007387 */ /* 0x000fe20000100a00 */
[----:B0-----:R-:W-:-:S03]  /*20d00*/  LEA R4, P5, R140, R2, 0x1 ;  /* 0x000000028c047211 */ /* 0x001fc600078a08ff */
[----:B------:R0:W-:Y:S01]  /*20d10*/  STL.64 [R1+0xf70], R138 ;  /* 0x000f708a01007387 */ /* 0x0001e20000100a00 */
[----:B------:R-:W-:Y:S02]  /*20d20*/  LEA.HI.X.SX32 R5, R140, R3, 0x1, P5 ;  /* 0x000000038c057211 */ /* 0x000fe400028f0eff */
[----:B------:R-:W-:Y:S01]  /*20d30*/  ISETP.LT.AND P5, PT, R64, UR4, !P0 ;  /* 0x0000000440007c0c */ /* 0x000fe2000c7a1270 */
[----:B------:R-:W-:Y:S01]  /*20d40*/  ULDC UR4, c[0x0][0x248] ;  /* 0x0000920000047ab9 */ /* 0x000fe20000000800 */
[----:B0-----:R-:W-:Y:S01]  /*20d50*/  VIADD R138, R145, UR6 ;  /* 0x00000006918a7c36 */ /* 0x001fe20008000000 */
[----:B------:R0:W-:Y:S01]  /*20d60*/  @P6 STG.E.U16 desc[UR30][R4.64], R70 ;  /* 0x0000004604006986 */ /* 0x0001e2000c10151e */
[----:B------:R-:W-:Y:S01]  /*20d70*/  VIADD R64, R7, 0x5a ;  /* 0x0000005a07407836 */ /* 0x000fe20000000000 */
[----:B------:R-:W-:Y:S01]  /*20d80*/  ULDC UR6, c[0x0][0x248] ;  /* 0x0000920000067ab9 */ /* 0x000fe20000000800 */
[----:B------:R-:W-:Y:S01]  /*20d90*/  VIADD R152, R138, UR4 ;  /* 0x000000048a987c36 */ /* 0x000fe20008000000 */
[----:B------:R-:W-:-:S03]  /*20da0*/  ULDC UR4, c[0x0][0x248] ;  /* 0x0000920000047ab9 */ /* 0x000fc60000000800 */
[----:B------:R-:W-:Y:S01]  /*20db0*/  VIADD R146, R152, UR4 ;  /* 0x0000000498927c36 */ /* 0x000fe20008000000 */
[----:B------:R-:W-:-:S03]  /*20dc0*/  ULDC UR4, c[0x0][0x248] ;  /* 0x0000920000047ab9 */ /* 0x000fc60000000800 */
[----:B------:R-:W-:Y:S01]  /*20dd0*/  VIADD R141, R146, UR4 ;  /* 0x00000004928d7c36 */ /* 0x000fe20008000000 */
[----:B0-----:R-:W-:Y:S01]  /*20de0*/  LEA R4, P6, R57, R2, 0x1 ;  /* 0x0000000239047211 */ /* 0x001fe200078c08ff */
[----:B------:R-:W-:Y:S02]  /*20df0*/  ULDC UR4, c[0x0][0x22c] ;  /* 0x00008b0000047ab9 */ /* 0x000fe40000000800 */
[----:B------:R-:W-:Y:S01]  /*20e00*/  VIADD R147, R141, UR6 ;  /* 0x000000068d937c36 */ /* 0x000fe20008000000 */
[----:B------:R-:W-:Y:S01]  /*20e10*/  LEA.HI.X.SX32 R5, R57, R3, 0x1, P6 ;  /* 0x0000000339057211 */ /* 0x000fe200030f0eff */
[----:B------:R-:W-:Y:S01]  /*20e20*/  ULDC UR6, c[0x0][0x22c] ;  /* 0x00008b0000067ab9 */ /* 0x000fe20000000800 */
[----:B------:R-:W-:Y:S01]  /*20e30*/  ISETP.LT.AND P6, PT, R64, UR4, !P0 ;  /* 0x0000000440007c0c */ /* 0x000fe2000c7c1270 */
[----:B------:R-:W-:Y:S02]  /*20e40*/  ULDC UR4, c[0x0][0x248] ;  /* 0x0000920000047ab9 */ /* 0x000fe40000000800 */
[----:B------:R-:W-:Y:S01]  /*20e50*/  VIADD R140, R147, UR4 ;  /* 0x00000004938c7c36 */ /* 0x000fe20008000000 */
[----:B------:R-:W-:Y:S01]  /*20e60*/  ULDC UR4, c[0x0][0x248] ;  /* 0x0000920000047ab9 */ /* 0x000fe20000000800 */
[----:B------:R-:W-:-:S02]  /*20e70*/  PRMT R70, R70, 0x7632, R70 ;  /* 0x0000763246467816 */ /* 0x000fc40000000046 */
        /* <DEDUP_REMOVED lines=10> */
[----:B------:R-:W-:-:S03]  /*20f20*/  ULDC UR4, c[0x0][0x248] ;  /* 0x0000920000047ab9 */ /* 0x000fc60000000800 */
[----:B------:R-:W-:Y:S01]  /*20f30*/  VIADD R150, R56, UR4 ;  /* 0x0000000438967c36 */ /* 0x000fe20008000000 */
[----:B------:R-:W-:Y:S01]  /*20f40*/  ULDC UR4, c[0x0][0x248] ;  /* 0x0000920000047ab9 */ /* 0x000fe20000000800 */
[----:B------:R-:W-:Y:S01]  /*20f50*/  VIADD R64, R7, 0x5b ;  /* 0x0000005b07407836 */ /* 0x000fe20000000000 */
[----:B------:R0:W-:Y:S01]  /*20f60*/  @P2 STG.E.U16 desc[UR30][R4.64], R71 ;  /* 0x0000004704002986 */ /* 0x0001e2000c10151e */
[----:B------:R-:W-:Y:S01]  /*20f70*/  VIADD R151, R150, UR4 ;  /* 0x0000000496977c36 */ /* 0x000fe20008000000 */
[----:B------:R-:W-:Y:S01]  /*20f80*/  ULDC UR4, c[0x0][0x248] ;  /* 0x0000920000047ab9 */ /* 0x000fe20000000800 */
[----:B------:R-:W-:Y:S02]  /*20f90*/  PRMT R66, R71, 0x7632, R66 ;  /* 0x0000763247427816 */ /* 0x000fe40000000042 */
        /* <DEDUP_REMOVED lines=8> */
[----:B------:R-:W-:Y:S01]  /*21020*/  STL.64 [R1+0xfb0], R144 ;  /* 0x000fb09001007387 */ /* 0x000fe20000100a00 */
[----:B------:R-:W-:Y:S01]  /*21030*/  ULDC UR4, c[0x0][0x248] ;  /* 0x0000920000047ab9 */ /* 0x000fe20000000800 */
[----:B------:R-:W-:Y:S02]  /*21040*/  ISETP.LT.AND P2, PT, R64, UR6, !P0 ;  /* 0x0000000640007c0c */ /* 0x000fe4000c741270 */
[----:B------:R0:W-:Y:S01]  /*21050*/  @P3 STG.E.U16 desc[UR30][R4.64], R66 ;  /* 0x0000004204003986 */ /* 0x0001e2000c10151e */
[----:B------:R-:W-:Y:S01]  /*21060*/  VIADD R64, R7, 0x5d ;  /* 0x0000005d07407836 */ /* 0x000fe20000000000 */
[----:B------:R-:W-:Y:S02]  /*21070*/  ULDC UR6, c[0x0][0x248] ;  /* 0x0000920000067ab9 */ /* 0x000fe40000000800 */
[----:B------:R1:W-:Y:S01]  /*21080*/  STL.64 [R1+0xf20], R156 ;  /* 0x000f209c01007387 */ /* 0x0003e20000100a00 */
[----:B0-----:R-:W-:Y:S01]  /*21090*/  LEA R4, P3, R153, R2, 0x1 ;  /* 0x0000000299047211 */ /* 0x001fe200078608ff */
[----:B-1----:R-:W-:-:S03]  /*210a0*/  VIADD R156, R158, UR4 ;  /* 0x000000049e9c7c36 */ /* 0x002fc60008000000 */
[----:B------:R-:W-:Y:S01]  /*210b0*/  LEA.HI.X.SX32 R5, R153, R3, 0x1, P3 ;  /* 0x0000000399057211 */ /* 0x000fe200018f0eff */
[----:B------:R-:W-:Y:S01]  /*210c0*/  ULDC UR4, c[0x0][0x22c] ;  /* 0x00008b0000047ab9 */ /* 0x000fe20000000800 */
[----:B------:R-:W-:Y:S01]  /*210d0*/  VIADD R153, R156, UR6 ;  /* 0x000000069c997c36 */ /* 0x000fe20008000000 */
[----:B------:R-:W-:Y:S01]  /*210e0*/  ISETP.LT.AND P3, PT, R64, UR4, !P0 ;  /* 0x0000000440007c0c */ /* 0x000fe2000c761270 */
[----:B------:R-:W-:Y:S01]  /*210f0*/  ULDC UR4, c[0x0][0x248] ;  /* 0x0000920000047ab9 */ /* 0x000fe20000000800 */
[----:B------:R0:W-:Y:S01]  /*21100*/  STL.64 [R1+0xf30], R56 ;  /* 0x000f303801007387 */ /* 0x0001e20000100a00 */
[----:B------:R-:W-:Y:S01]  /*21110*/  VIADD R161, R153, UR4 ;  /* 0x0000000499a17c36 */ /* 0x000fe20008000000 */
[----:B------:R-:W-:Y:S01]  /*21120*/  ULDC UR4, c[0x0][0x248] ;  /* 0x0000920000047ab9 */ /* 0x000fe20000000800 */
[----:B------:R-:W-:Y:S02]  /*21130*/  ULDC UR6, c[0x0][0x248] ;  /* 0x0000920000067ab9 */ /* 0x000fe40000000800 */
[----:B------:R-:W-:Y:S01]  /*21140*/  VIADD R160, R161, UR4 ;  /* 0x00000004a1a07c36 */ /* 0x000fe20008000000 */
[----:B------:R-:W-:Y:S01]  /*21150*/  ULDC UR4, c[0x0][0x248] ;  /* 0x0000920000047ab9 */ /* 0x000fe20000000800 */
[----:B------:R1:W-:Y:S01]  /*21160*/  @P4 STG.E.U16 desc[UR30][R4.64], R80 ;  /* 0x0000005004004986 */ /* 0x0003e2000c10151e */
[----:B------:R-:W-:-:S02]  /*21170*/  VIADD R64, R7, 0x5e ;  /* 0x0000005e07407836 */ /* 0x000fc40000000000 */
[----:B0-----:R-:W-:Y:S01]  /*21180*/  VIADD R56, R160, UR4 ;  /* 0x00000004a0387c36 */ /* 0x001fe20008000000 */
[----:B------:R-:W-:Y:S01]  /*21190*/  ULDC UR4, c[0x0][0x22c] ;  /* 0x00008b0000047ab9 */ /* 0x000fe20000000800 */
[----:B-1----:R-:W-:Y:S02]  /*211a0*/  LEA R4, P4, R154, R2, 0x1 ;  /* 0x000000029a047211 */ /* 0x002fe400078808ff */
[----:B------:R-:W-:Y:S01]  /*211b0*/  VIADD R57, R56, UR6 ;  /* 0x0000000638397c36 */ /* 0x000fe20008000000 */
[----:B------:R-:W-:Y:S01]  /*211c0*/  PRMT R80, R80, 0x7632, R80 ;  /* 0x0000763250507816 */ /* 0x000fe20000000050 */
[----:B------:R-:W-:Y:S01]  /*211d0*/  ULDC UR6, c[0x0][0x22c] ;  /* 0x00008b0000067ab9 */ /* 0x000fe20000000800 */
[----:B------:R-:W-:Y:S02]  /*211e0*/  LEA.HI.X.SX32 R5, R154, R3, 0x1, P4 ;  /* 0x000000039a057211 */ /* 0x000fe400020f0eff */
[----:B------:R-:W-:Y:S01]  /*211f0*/  ISETP.LT.AND P4, PT, R64, UR4, !P0 ;  /* 0x0000000440007c0c */ /* 0x000fe2000c781270 */
[----:B------:R-:W-:-:S02]  /*21200*/  ULDC UR4, c[0x0][0x248] ;  /* 0x0000920000047ab9 */ /* 0x000fc40000000800 */
        /* <DEDUP_REMOVED lines=13> */
[----:B------:R-:W-:Y:S02]  /*212e0*/  VIADD R64, R7, 0x5f ;  /* 0x0000005f07407836 */ /* 0x000fe40000000000 */
        /* <DEDUP_REMOVED lines=8> */
[----:B------:R-:W-:Y:S01]  /*21370*/  ULDC UR6, c[0x0][0x248] ;  /* 0x0000920000067ab9 */ /* 0x000fe20000000800 */
[CC--:B0-----:R-:W-:Y:S02]  /*21380*/  LEA R4, P6, R65.reuse, R2.reuse, 0x1 ;  /* 0x0000000241047211 */ /* 0x0c1fe400078c08ff */
[----:B------:R-:W-:Y:S01]  /*21390*/  VIADD R167, R246, UR4 ;  /* 0x00000004f6a77c36 */ /* 0x000fe20008000000 */
[----:B------:R-:W-:Y:S01]  /*213a0*/  ULDC UR4, c[0x0][0x248] ;  /* 0x0000920000047ab9 */ /* 0x000fe20000000800 */
[----:B------:R-:W-:Y:S02]  /*213b0*/  LEA.HI.X.SX32 R5, R65, R3, 0x1, P6 ;  /* 0x0000000341057211 */ /* 0x000fe400030f0eff */
[----:B------:R-:W-:Y:S02]  /*213c0*/  LEA R64, P6, R166, R2, 0x1 ;  /* 0x00000002a6407211 */ /* 0x000fe400078c08ff */
[----:B------:R-:W-:-:S02]  /*213d0*/  PRMT R81, R81, 0x7632, R81 ;  /* 0x0000763251517816 */ /* 0x000fc40000000051 */
[----:B------:R-:W-:Y:S01]  /*213e0*/  LEA.HI.X.SX32 R65, R166, R3, 0x1, P6 ;  /* 0x00000003a6417211 */ /* 0x000fe200030f0eff */
[----:B------:R-:W-:Y:S01]  /*213f0*/  VIADD R166, R167, UR4 ;  /* 0x00000004a7a67c36 */ /* 0x000fe20008000000 */
[----:B------:R-:W-:Y:S01]  /*21400*/  ULDC UR4, c[0x0][0x248] ;  /* 0x0000920000047ab9 */ /* 0x000fe20000000800 */
[----:B------:R-:W-:Y:S02]  /*21410*/  VIADD R66, R7, 0x6f ;  /* 0x0000006f07427836 */ /* 0x000fe40000000000 */
[----:B------:R-:W-:Y:S01]  /*21420*/  VIADD R213, R166, UR4 ;  /* 0x00000004a6d57c36 */ /* 0x000fe20008000000 */
[----:B------:R0:W-:Y:S01]  /*21430*/  @P1 STG.E.U16 desc[UR30][R4.64], R81 ;  /* 0x0000005104001986 */ /* 0x0001e2000c10151e */
[----:B------:R-:W-:Y:S01]  /*21440*/  ULDC UR4, c[0x0][0x248] ;  /* 0x0000920000047ab9 */ /* 0x000fe20000000800 */
[----:B------:R-:W-:Y:S01]  /*21450*/  ISETP.LT.AND P1, PT, R66, UR5, !P0 ;  /* 0x0000000542007c0c */ /* 0x000fe2000c721270 */
[----:B------:R-:W-:Y:S01]  /*21460*/  VIADD R212, R213, UR4 ;  /* 0x00000004d5d47c36 */ /* 0x000fe20008000000 */
[----:B------:R1:W-:Y:S01]  /*21470*/  @P2 STG.E.U16 desc[UR30][R64.64], R82 ;  /* 0x0000005240002986 */ /* 0x0003e2000c10151e */
[----:B------:R-:W-:Y:S01]  /*21480*/  ULDC UR5, c[0x0][0x248] ;  /* 0x0000920000057ab9 */ /* 0x000fe20000000800 */
[----:B------:R-:W-:Y:S01]  /*21490*/  ULDC UR4, c[0x0][0x22c] ;  /* 0x00008b0000047ab9 */ /* 0x000fe20000000800 */
[----:B------:R-:W-:Y:S01]  /*214a0*/  VIADD R169, R212, UR5 ;  /* 0x00000005d4a97c36 */ /* 0x000fe20008000000 */
[----:B------:R-:W-:Y:S01]  /*214b0*/  ULDC UR5, c[0x0][0x22c] ;  /* 0x00008b0000057ab9 */ /* 0x000fe20000000800 */
[----:B0-----:R-:W-:Y:S01]  /*214c0*/  LEA R4, P2, R168, R2, 0x1 ;  /* 0x00000002a8047211 */ /* 0x001fe200078408ff */
[----:B-1----:R-:W-:-:S03]  /*214d0*/  VIADD R64, R7, 0x6e ;  /* 0x0000006e07407836 */ /* 0x002fc60000000000 */
        /* <DEDUP_REMOVED lines=21> */
[----:B------:R0:W-:Y:S01]  /*21630*/  @P4 STG.E.U16 desc[UR30][R4.64], R83 ;  /* 0x0000005304004986 */ /* 0x0001e2000c10151e */
[----:B------:R-:W-:Y:S02]  /*21640*/  ULDC UR4, c[0x0][0x248] ;  /* 0x0000920000047ab9 */ /* 0x000fe40000000800 */
[----:B------:R-:W-:Y:S01]  /*21650*/  VIADD R173, R207, UR4 ;  /* 0x00000004cfad7c36 */ /* 0x000fe20008000000 */
[----:B------:R-:W-:Y:S01]  /*21660*/  ULDC UR4, c[0x0][0x248] ;  /* 0x0000920000047ab9 */ /* 0x000fe20000000800 */
[----:B------:R-:W-:Y:S01]  /*21670*/  ISETP.LT.AND P3, PT, R64, UR5, !P0 ;  /* 0x0000000540007c0c */ /* 0x000fe2000c761270 */
[----:B------:R-:W-:Y:S01]  /*21680*/  VIADD R64, R7, 0x62 ;  /* 0x0000006207407836 */ /* 0x000fe20000000000 */
[----:B------:R-:W-:Y:S01]  /*21690*/  ULDC UR5, c[0x0][0x22c] ;  /* 0x00008b0000057ab9 */ /* 0x000fe20000000800 */
[----:B0-----:R-:W-:-:S04]  /*216a0*/  LEA R4, P4, R172, R2, 0x1 ;  /* 0x00000002ac047211 */ /* 0x001fc800078808ff */
[----:B------:R-:W-:Y:S01]  /*216b0*/  LEA.HI.X.SX32 R5, R172, R3, 0x1, P4 ;  /* 0x00000003ac057211 */ /* 0x000fe200020f0eff */
[----:B------:R-:W-:Y:S01]  /*216c0*/  VIADD R172, R173, UR4 ;  /* 0x00000004adac7c36 */ /* 0x000fe20008000000 */
[----:B------:R-:W-:Y:S01]  /*216d0*/  ULDC UR4, c[0x0][0x248] ;  /* 0x0000920000047ab9 */ /* 0x000fe20000000800 */
[----:B------:R-:W-:Y:S02]  /*216e0*/  PRMT R65, R83, 0x7632, R65 ;  /* 0x0000763253417816 */ /* 0x000fe40000000041 */
[----:B------:R-:W-:Y:S01]  /*216f0*/  VIADD R206, R172, UR4 ;  /* 0x00000004acce7c36 */ /* 0x000fe20008000000 */
[----:B------:R-:W-:Y:S01]  /*21700*/  ISETP.LT.AND P4, PT, R64, UR5, !P0 ;  /* 0x0000000540007c0c */ /* 0x000fe2000c781270 */
[----:B------:R-:W-:Y:S01]  /*21710*/  ULDC UR5, c[0x0][0x248] ;  /* 0x0000920000057ab9 */ /* 0x000fe20000000800 */
[----:B------:R0:W-:Y:S01]  /*21720*/  @P5 STG.E.U16 desc[UR30][R4.64], R65 ;  /* 0x0000004104005986 */ /* 0x0001e2000c10151e */
[----:B------:R-:W-:Y:S01]  /*21730*/  VIADD R205, R206, UR5 ;  /* 0x00000005cecd7c36 */ /* 0x000fe20008000000 */
[----:B------:R-:W-:Y:S01]  /*21740*/  ULDC UR4, c[0x0][0x248] ;  /* 0x0000920000047ab9 */ /* 0x000fe20000000800 */
[-C--:B------:R-:W-:Y:S01]  /*21750*/  LEA R66, P6, R177, R2.reuse, 0x1 ;  /* 0x00000002b1427211 */ /* 0x080fe200078c08ff */
[----:B------:R-:W-:Y:S01]  /*21760*/  ULDC UR5, c[0x0][0x248] ;  /* 0x0000920000057ab9 */ /* 0x000fe20000000800 */
[----:B------:R-:W-:Y:S01]  /*21770*/  VIADD R175, R205, UR4 ;  /* 0x00000004cdaf7c36 */ /* 0x000fe20008000000 */
[----:B------:R-:W-:Y:S01]  /*21780*/  ULDC UR4, c[0x0][0x248] ;  /* 0x0000920000047ab9 */ /* 0x000fe20000000800 */
[----:B0-----:R-:W-:-:S02]  /*21790*/  LEA R4, P5, R194, R2, 0x1 ;  /* 0x00000002c2047211 */ /* 0x001fc400078a08ff */
[----:B------:R-:W-:Y:S01]  /*217a0*/  VIADD R174, R175, UR6 ;  /* 0x00000006afae7c36 */ /* 0x000fe20008000000 */
[-C--:B------:R-:W-:Y:S01]  /*217b0*/  LEA.HI.X.SX32 R67, R177, R3.reuse, 0x1, P6 ;  /* 0x00000003b1437211 */ /* 0x080fe200030f0eff */
[----:B------:R-:W-:Y:S01]  /*217c0*/  ULDC UR6, c[0x0][0x248] ;  /* 0x0000920000067ab9 */ /* 0x000fe20000000800 */
[-C--:B------:R-:W-:Y:S02]  /*217d0*/  LEA.HI.X.SX32 R5, R194, R3.reuse, 0x1, P5 ;  /* 0x00000003c2057211 */ /* 0x080fe400028f0eff */
[CC--:B------:R-:W-:Y:S02]  /*217e0*/  LEA R64, P5, R193.reuse, R2.reuse, 0x1 ;  /* 0x00000002c1407211 */ /* 0x0c0fe400078a08ff */
[-C--:B------:R-:W-:Y:S01]  /*217f0*/  LEA R70, P6, R176, R2.reuse, 0x1 ;  /* 0x00000002b0467211 */ /* 0x080fe200078c08ff */
[----:B------:R-:W-:Y:S01]  /*21800*/  VIADD R203, R174, UR7 ;  /* 0x00000007aecb7c36 */ /* 0x000fe20008000000 */
[----:B------:R-:W-:Y:S01]  /*21810*/  LEA.HI.X.SX32 R65, R193, R3, 0x1, P5 ;  /* 0x00000003c1417211 */ /* 0x000fe200028f0eff */
[----:B------:R-:W-:Y:S01]  /*21820*/  VIADD R105, R7, 0x60 ;  /* 0x0000006007697836 */ /* 0x000fe20000000000 */
[----:B------:R-:W-:-:S02]  /*21830*/  LEA R68, P5, R192, R2, 0x1 ;  /* 0x00000002c0447211 */ /* 0x000fc400078a08ff */
[-C--:B------:R-:W-:Y:S01]  /*21840*/  LEA.HI.X.SX32 R71, R176, R3.reuse, 0x1, P6 ;  /* 0x00000003b0477211 */ /* 0x080fe200030f0eff */
[----:B------:R-:W-:Y:S01]  /*21850*/  ULDC UR7, c[0x0][0x248] ;  /* 0x0000920000077ab9 */ /* 0x000fe20000000800 */
[-C--:B------:R-:W-:Y:S01]  /*21860*/  LEA R74, P6, R190, R2.reuse, 0x1 ;  /* 0x00000002be4a7211 */ /* 0x080fe200078c08ff */
[----:B------:R-:W-:Y:S01]  /*21870*/  VIADD R201, R203, UR5 ;  /* 0x00000005cbc97c36 */ /* 0x000fe20008000000 */
[-C--:B------:R-:W-:Y:S01]  /*21880*/  LEA.HI.X.SX32 R69, R192, R3.reuse, 0x1, P5 ;  /* 0x00000003c0457211 */ /* 0x080fe200028f0eff */
[----:B------:R-:W-:Y:S01]  /*21890*/  ULDC UR5, c[0x0][0x248] ;  /* 0x0000920000057ab9 */ /* 0x000fe20000000800 */
[-C--:B------:R-:W-:Y:S02]  /*218a0*/  LEA R72, P5, R191, R2.reuse, 0x1 ;  /* 0x00000002bf487211 */ /* 0x080fe400078a08ff */
[-C--:B------:R-:W-:Y:S01]  /*218b0*/  LEA.HI.X.SX32 R75, R190, R3.reuse, 0x1, P6 ;  /* 0x00000003be4b7211 */ /* 0x080fe200030f0eff */
[----:B------:R-:W-:Y:S01]  /*218c0*/  VIADD R177, R201, UR8 ;  /* 0x00000008c9b17c36 */ /* 0x000fe20008000000 */
[CC--:B------:R-:W-:Y:S01]  /*218d0*/  LEA R78, P6, R178.reuse, R2.reuse, 0x1 ;  /* 0x00000002b24e7211 */ /* 0x0c0fe200078c08ff */
[----:B------:R-:W-:Y:S01]  /*218e0*/  STL.64 [R1+0xf38], R150 ;  /* 0x000f389601007387 */ /* 0x000fe20000100a00 */
[-C--:B------:R-:W-:Y:S01]  /*218f0*/  LEA.HI.X.SX32 R73, R191, R3.reuse, 0x1, P5 ;  /* 0x00000003bf497211 */ /* 0x080fe200028f0eff */
[----:B------:R-:W-:Y:S01]  /*21900*/  ULDC UR8, c[0x0][0x248] ;  /* 0x0000920000087ab9 */ /* 0x000fe20000000800 */
[-C--:B------:R-:W-:Y:S01]  /*21910*/  LEA R76, P5, R179, R2.reuse, 0x1 ;  /* 0x00000002b34c7211 */ /* 0x080fe200078a08ff */
[----:B------:R-:W-:Y:S01]  /*21920*/  VIADD R176, R177, UR9 ;  /* 0x00000009b1b07c36 */ /* 0x000fe20008000000 */
[----:B------:R-:W-:Y:S01]  /*21930*/  LEA.HI.X.SX32 R79, R178, R3, 0x1, P6 ;  /* 0x00000003b24f7211 */ /* 0x000fe200030f0eff */
[----:B------:R-:W-:Y:S01]  /*21940*/  STL.64 [R1+0xf28], R158 ;  /* 0x000f289e01007387 */ /* 0x000fe20000100a00 */
[----:B------:R-:W-:-:S02]  /*21950*/  LEA R82, P6, R188, R2, 0x1 ;  /* 0x00000002bc527211 */ /* 0x000fc400078c08ff */
[-C--:B------:R-:W-:Y:S01]  /*21960*/  LEA.HI.X.SX32 R77, R179, R3.reuse, 0x1, P5 ;  /* 0x00000003b34d7211 */ /* 0x080fe200028f0eff */
[----:B------:R-:W-:Y:S01]  /*21970*/  VIADD R200, R176, UR4 ;  /* 0x00000004b0c87c36 */ /* 0x000fe20008000000 */
[-C--:B------:R-:W-:Y:S01]  /*21980*/  LEA R80, P5, R189, R2.reuse, 0x1 ;  /* 0x00000002bd507211 */ /* 0x080fe200078a08ff */
[----:B------:R-:W-:Y:S01]  /*21990*/  STL.64 [R1+0xf40], R152 ;  /* 0x000f409801007387 */ /* 0x000fe20000100a00 */
[-C--:B------:R-:W-:Y:S01]  /*219a0*/  LEA.HI.X.SX32 R83, R188, R3.reuse, 0x1, P6 ;  /* 0x00000003bc537211 */ /* 0x080fe200030f0eff */
[----:B------:R-:W-:Y:S01]  /*219b0*/  ULDC UR4, c[0x0][0x248] ;  /* 0x0000920000047ab9 */ /* 0x000fe20000000800 */
[-C--:B------:R-:W-:Y:S01]  /*219c0*/  LEA R86, P6, R181, R2.reuse, 0x1 ;  /* 0x00000002b5567211 */ /* 0x080fe200078c08ff */
[----:B------:R-:W-:Y:S01]  /*219d0*/  VIADD R199, R200, UR10 ;  /* 0x0000000ac8c77c36 */ /* 0x000fe20008000000 */
[-C--:B------:R-:W-:Y:S01]  /*219e0*/  LEA.HI.X.SX32 R81, R189, R3.reuse, 0x1, P5 ;  /* 0x00000003bd517211 */ /* 0x080fe200028f0eff */
[----:B------:R-:W-:Y:S01]  /*219f0*/  STL.64 [R1+0xf48], R160 ;  /* 0x000f48a001007387 */ /* 0x000fe20000100a00 */
[-C--:B------:R-:W-:Y:S01]  /*21a00*/  LEA R84, P5, R187, R2.reuse, 0x1 ;  /* 0x00000002bb547211 */ /* 0x080fe200078a08ff */
[----:B------:R-:W-:Y:S01]  /*21a10*/  VIADD R15, R7, 0x61 ;  /* 0x00000061070f7836 */ /* 0x000fe20000000000 */
[-C--:B------:R-:W-:Y:S01]  /*21a20*/  LEA.HI.X.SX32 R87, R181, R3.reuse, 0x1, P6 ;  /* 0x00000003b5577211 */ /* 0x080fe200030f0eff */
[----:B------:R-:W-:Y:S01]  /*21a30*/  ULDC UR9, c[0x0][0x248] ;  /* 0x0000920000097ab9 */ /* 0x000fe20000000800 */
[-C--:B------:R-:W-:Y:S01]  /*21a40*/  LEA R98, P6, R186, R2.reuse, 0x1 ;  /* 0x00000002ba627211 */ /* 0x080fe200078c08ff */
[----:B------:R-:W-:Y:S01]  /*21a50*/  VIADD R179, R199, UR6 ;  /* 0x00000006c7b37c36 */ /* 0x000fe20008000000 */
[-C--:B------:R-:W-:Y:S01]  /*21a60*/  LEA.HI.X.SX32 R85, R187, R3.reuse, 0x1, P5 ;  /* 0x00000003bb557211 */ /* 0x080fe200028f0eff */
[----:B------:R-:W-:Y:S01]  /*21a70*/  STL.64 [R1+0xf18], R164 ;  /* 0x000f18a401007387 */ /* 0x000fe20000100a00 */
[-C--:B------:R-:W-:Y:S01]  /*21a80*/  LEA R96, P5, R180, R2.reuse, 0x1 ;  /* 0x00000002b4607211 */ /* 0x080fe200078a08ff */
[----:B------:R-:W-:Y:S01]  /*21a90*/  ULDC UR10, c[0x0][0x248] ;  /* 0x00009200000a7ab9 */ /* 0x000fe20000000800 */
[-C--:B------:R-:W-:Y:S01]  /*21aa0*/  LEA.HI.X.SX32 R99, R186, R3.reuse, 0x1, P6 ;  /* 0x00000003ba637211 */ /* 0x080fe200030f0eff */
[----:B------:R-:W-:Y:S01]  /*21ab0*/  VIADD R178, R179, UR7 ;  /* 0x00000007b3b27c36 */ /* 0x000fe20008000000 */
[-C--:B------:R-:W-:Y:S01]  /*21ac0*/  LEA R104, P6, R183, R2.reuse, 0x1 ;  /* 0x00000002b7687211 */ /* 0x080fe200078c08ff */
[----:B------:R-:W2:Y:S01]  /*21ad0*/  LDL.LU R137, [R1+0x314] ;  /* 0x0003140001897983 */ /* 0x000ea20000300800 */
[-C--:B------:R-:W-:Y:S01]  /*21ae0*/  LEA.HI.X.SX32 R97, R180, R3.reuse, 0x1, P5 ;  /* 0x00000003b4617211 */ /* 0x080fe200028f0eff */
[----:B------:R-:W-:Y:S01]  /*21af0*/  ULDC UR6, c[0x0][0x248] ;  /* 0x0000920000067ab9 */ /* 0x000fe20000000800 */
[----:B------:R-:W-:Y:S01]  /*21b00*/  ISETP.LT.AND P5, PT, R105, UR11, !P0 ;  /* 0x0000000b69007c0c */ /* 0x000fe2000c7a1270 */
[----:B------:R-:W-:Y:S01]  /*21b10*/  VIADD R197, R178, UR5 ;  /* 0x00000005b2c57c36 */ /* 0x000fe20008000000 */
[-C--:B------:R-:W-:Y:S01]  /*21b20*/  LEA.HI.X.SX32 R105, R183, R3.reuse, 0x1, P6 ;  /* 0x00000003b7697211 */ /* 0x080fe200030f0eff */
[----:B------:R-:W3:Y:S01]  /*21b30*/  LDL.LU R136, [R1+0x30c] ;  /* 0x00030c0001887983 */ /* 0x000ee20000300800 */
[CC--:B------:R-:W-:Y:S01]  /*21b40*/  LEA R106, P6, R182.reuse, R2.reuse, 0x1 ;  /* 0x00000002b66a7211 */ /* 0x0c0fe200078c08ff */
[----:B------:R-:W-:Y:S01]  /*21b50*/  VIADD R196, R197, UR8 ;  /* 0x00000008c5c47c36 */ /* 0x000fe20008000000 */
[----:B------:R-:W-:Y:S01]  /*21b60*/  ULDC UR5, c[0x0][0x248] ;  /* 0x0000920000057ab9 */ /* 0x000fe20000000800 */
[----:B------:R-:W-:Y:S01]  /*21b70*/  ULDC UR7, c[0x0][0x248] ;  /* 0x0000920000077ab9 */ /* 0x000fe20000000800 */
[-C--:B------:R-:W-:Y:S01]  /*21b80*/  LEA.HI.X.SX32 R107, R182, R3.reuse, 0x1, P6 ;  /* 0x00000003b66b7211 */ /* 0x080fe200030f0eff */
[----:B------:R-:W-:Y:S01]  /*21b90*/  ULDC UR8, c[0x0][0x248] ;  /* 0x0000920000087ab9 */ /* 0x000fe20000000800 */
[C---:B------:R-:W-:Y:S01]  /*21ba0*/  LEA R108, P6, R185.reuse, R2, 0x1 ;  /* 0x00000002b96c7211 */ /* 0x040fe200078c08ff */
[----:B------:R-:W-:Y:S01]  /*21bb0*/  VIADD R181, R196, UR4 ;  /* 0x00000004c4b57c36 */ /* 0x000fe20008000000 */
[----:B------:R-:W-:Y:S01]  /*21bc0*/  ULDC UR4, c[0x0][0x248] ;  /* 0x0000920000047ab9 */ /* 0x000fe20000000800 */
[----:B------:R-:W-:Y:S01]  /*21bd0*/  ULDC UR11, c[0x0][0x248] ;  /* 0x00009200000b7ab9 */ /* 0x000fe20000000800 */
[----:B------:R-:W-:-:S02]  /*21be0*/  LEA.HI.X.SX32 R109, R185, R3, 0x1, P6 ;  /* 0x00000003b96d7211 */ /* 0x000fc400030f0eff */
[C---:B------:R-:W-:Y:S01]  /*21bf0*/  LEA R110, P6, R184.reuse, R2, 0x1 ;  /* 0x00000002b86e7211 */ /* 0x040fe200078c08ff */
[----:B------:R-:W-:Y:S01]  /*21c00*/  VIADD R180, R181, UR6 ;  /* 0x00000006b5b47c36 */ /* 0x000fe20008000000 */
[----:B------:R-:W-:Y:S02]  /*21c10*/  ULDC UR6, c[0x0][0x22c] ;  /* 0x00008b0000067ab9 */ /* 0x000fe40000000800 */
[----:B------:R-:W-:Y:S02]  /*21c20*/  LEA.HI.X.SX32 R111, R184, R3, 0x1, P6 ;  /* 0x00000003b86f7211 */ /* 0x000fe400030f0eff */
[----:B------:R-:W-:Y:S01]  /*21c30*/  ISETP.LT.AND P6, PT, R15, UR6, !P0 ;  /* 0x000000060f007c0c */ /* 0x000fe2000c7c1270 */
[----:B------:R-:W-:Y:S01]  /*21c40*/  VIADD R195, R180, UR5 ;  /* 0x00000005b4c37c36 */ /* 0x000fe20008000000 */
[----:B------:R-:W4:Y:S01]  /*21c50*/  LDL.LU R15, [R1+0x308] ;  /* 0x00030800010f7983 */ /* 0x000f220000300800 */
[----:B------:R-:W-:Y:S01]  /*21c60*/  ULDC UR5, c[0x0][0x248] ;  /* 0x0000920000057ab9 */ /* 0x000fe20000000800 */
[----:B------:R-:W-:-:S02]  /*21c70*/  ULDC UR6, c[0x0][0x248] ;  /* 0x0000920000067ab9 */ /* 0x000fc40000000800 */
[----:B------:R-:W4:Y:S04]  /*21c80*/  LDL.LU R249, [R1+0x2e4] ;  /* 0x0002e40001f97983 */ /* 0x000f280000300800 */
[----:B------:R-:W4:Y:S01]  /*21c90*/  LDL.LU R122, [R1+0x2e0] ;  /* 0x0002e000017a7983 */ /* 0x000f220000300800 */
[----:B------:R-:W-:Y:S01]  /*21ca0*/  VIADD R193, R195, UR4 ;  /* 0x00000004c3c17c36 */ /* 0x000fe20008000000 */
[----:B------:R-:W-:Y:S02]  /*21cb0*/  ULDC UR4, c[0x0][0x248] ;  /* 0x0000920000047ab9 */ /* 0x000fe40000000800 */
[----:B------:R0:W-:Y:S01]  /*21cc0*/  @P5 STG.E.U16 desc[UR30][R4.64], R100 ;  /* 0x0000006404005986 */ /* 0x0001e2000c10151e */
[----:B------:R-:W-:Y:S01]  /*21cd0*/  VIADD R183, R193, UR4 ;  /* 0x00000004c1b77c36 */ /* 0x000fe20008000000 */
[----:B------:R-:W-:-:S02]  /*21ce0*/  ULDC UR4, c[0x0][0x248] ;  /* 0x0000920000047ab9 */ /* 0x000fc40000000800 */
[----:B------:R-:W4:Y:S01]  /*21cf0*/  LDL.LU R123, [R1+0x2c4] ;  /* 0x0002c400017b7983 */ /* 0x000f220000300800 */
[----:B------:R-:W-:Y:S01]  /*21d00*/  VIADD R182, R183, UR4 ;  /* 0x00000004b7b67c36 */ /* 0x000fe20008000000 */
[----:B------:R-:W-:Y:S02]  /*21d10*/  ULDC UR4, c[0x0][0x248] ;  /* 0x0000920000047ab9 */ /* 0x000fe40000000800 */
[----:B------:R-:W4:Y:S01]  /*21d20*/  LDL.LU R135, [R1+0x2c0] ;  /* 0x0002c00001877983 */ /* 0x000f220000300800 */
[----:B------:R-:W-:Y:S01]  /*21d30*/  VIADD R192, R182, UR5 ;  /* 0x00000005b6c07c36 */ /* 0x000fe20008000000 */
[----:B------:R-:W-:Y:S01]  /*21d40*/  ULDC UR5, c[0x0][0x22c] ;  /* 0x00008b0000057ab9 */ /* 0x000fe20000000800 */
[----:B0-----:R-:W-:Y:S02]  /*21d50*/  PRMT R5, R100, 0x7632, R5 ;  /* 0x0000763264057816 */ /* 0x001fe40000000005 */
[----:B------:R-:W-:Y:S01]  /*21d60*/  VIADD R185, R192, UR4 ;  /* 0x00000004c0b97c36 */ /* 0x000fe20008000000 */
[----:B------:R-:W-:Y:S01]  /*21d70*/  ULDC UR4, c[0x0][0x248] ;  /* 0x0000920000047ab9 */ /* 0x000fe20000000800 */
[----:B------:R-:W-:Y:S01]  /*21d80*/  VIADD R4, R7, 0x6a ;  /* 0x0000006a07047836 */ /* 0x000fe20000000000 */
[----:B------:R-:W4:Y:S01]  /*21d90*/  LDL.LU R120, [R1+0x2bc] ;  /* 0x0002bc0001787983 */ /* 0x000f220000300800 */
[----:B------:R-:W-:Y:S01]  /*21da0*/  VIADD R184, R185, UR4 ;  /* 0x00000004b9b87c36 */ /* 0x000fe20008000000 */
[----:B------:R-:W-:-:S02]  /*21db0*/  ULDC UR4, c[0x0][0x248] ;  /* 0x0000920000047ab9 */ /* 0x000fc40000000800 */
[----:B------:R-:W-:Y:S01]  /*21dc0*/  ISETP.LT.AND P5, PT, R4, UR5, !P0 ;  /* 0x0000000504007c0c */ /* 0x000fe2000c7a1270 */
[----:B------:R-:W-:Y:S01]  /*21dd0*/  VIADD R100, R184, UR4 ;  /* 0x00000004b8647c36 */ /* 0x000fe20008000000 */
[----:B------:R-:W-:Y:S01]  /*21de0*/  ULDC UR4, c[0x0][0x248] ;  /* 0x0000920000047ab9 */ /* 0x000fe20000000800 */
[----:B------:R-:W-:Y:S01]  /*21df0*/  VIADD R4, R7, 0x63 ;  /* 0x0000006307047836 */ /* 0x000fe20000000000 */
[----:B------:R-:W-:Y:S01]  /*21e00*/  ULDC UR5, c[0x0][0x22c] ;  /* 0x00008b0000057ab9 */ /* 0x000fe20000000800 */
[----:B------:R-:W-:Y:S01]  /*21e10*/  VIADD R191, R100, UR4 ;  /* 0x0000000464bf7c36 */ /* 0x000fe20008000000 */
[----:B------:R-:W-:Y:S01]  /*21e20*/  ULDC UR4, c[0x0][0x248] ;  /* 0x0000920000047ab9 */ /* 0x000fe20000000800 */
[----:B------:R0:W-:Y:S02]  /*21e30*/  @P6 STG.E.U16 desc[UR30][R64.64], R5 ;  /* 0x0000000540006986 */ /* 0x0001e4000c10151e */
[----:B------:R-:W-:Y:S01]  /*21e40*/  VIADD R189, R191, UR4 ;  /* 0x00000004bfbd7c36 */ /* 0x000fe20008000000 */
[----:B------:R-:W-:Y:S01]  /*21e50*/  ULDC UR4, c[0x0][0x248] ;  /* 0x0000920000047ab9 */ /* 0x000fe20000000800 */
[----:B------:R-:W4:Y:S02]  /*21e60*/  LDL.LU R121, [R1+0x2b8] ;  /* 0x0002b80001797983 */ /* 0x000f240000300800 */
[----:B------:R-:W-:Y:S01]  /*21e70*/  VIADD R187, R189, UR4 ;  /* 0x00000004bdbb7c36 */ /* 0x000fe20008000000 */
[----:B------:R-:W-:Y:S01]  /*21e80*/  ULDC UR4, c[0x0][0x248] ;  /* 0x0000920000047ab9 */ /* 0x000fe20000000800 */
[----:B------:R-:W-:Y:S01]  /*21e90*/  ISETP.LT.AND P6, PT, R4, UR5, !P0 ;  /* 0x0000000504007c0c */ /* 0x000fe2000c7c1270 */
[----:B------:R1:W-:Y:S01]  /*21ea0*/  @P4 STG.E.U16 desc[UR30][R66.64], R101 ;  /* 0x0000006542004986 */ /* 0x0003e2000c10151e */
[----:B------:R-:W-:Y:S01]  /*21eb0*/  VIADD R186, R187, UR4 ;  /* 0x00000004bbba7c36 */ /* 0x000fe20008000000 */
[----:B------:R-:W-:Y:S01]  /*21ec0*/  ULDC UR4, c[0x0][0x248] ;  /* 0x0000920000047ab9 */ /* 0x000fe20000000800 */
[----:B------:R-:W-:Y:S01]  /*21ed0*/  VIADD R4, R7, 0x64 ;  /* 0x0000006407047836 */ /* 0x000fe20000000000 */
[----:B0-----:R-:W-:Y:S01]  /*21ee0*/  PRMT R5, R101, 0x7632, R5 ;  /* 0x0000763265057816 */ /* 0x001fe20000000005 */
[----:B------:R-:W-:Y:S01]  /*21ef0*/  VIADD R188, R186, UR4 ;  /* 0x00000004babc7c36 */ /* 0x000fe20008000000 */
[----:B------:R-:W-:Y:S01]  /*21f00*/  ULDC UR4, c[0x0][0x248] ;  /* 0x0000920000047ab9 */ /* 0x000fe20000000800 */
[----:B------:R-:W-:Y:S01]  /*21f10*/  ULDC UR5, c[0x0][0x22c] ;  /* 0x00008b0000057ab9 */ /* 0x000fe20000000800 */
[----:B------:R-:W4:Y:S01]  /*21f20*/  LDL.LU R248, [R1+0x2ac] ;  /* 0x0002ac0001f87983 */ /* 0x000f220000300800 */
[----:B------:R-:W-:Y:S01]  /*21f30*/  ISETP.LT.AND P4, PT, R4, UR5, !P0 ;  /* 0x0000000504007c0c */ /* 0x000fe2000c781270 */
[----:B-1----:R-:W-:Y:S01]  /*21f40*/  VIADD R101, R188, UR4 ;  /* 0x00000004bc657c36 */ /* 0x002fe20008000000 */
[----:B------:R-:W-:Y:S01]  /*21f50*/  ULDC UR4, c[0x0][0x248] ;  /* 0x0000920000047ab9 */ /* 0x000fe20000000800 */
[----:B------:R-:W-:Y:S01]  /*21f60*/  VIADD R4, R7, 0x65 ;  /* 0x0000006507047836 */ /* 0x000fe20000000000 */
[----:B------:R-:W-:Y:S01]  /*21f70*/  ULDC UR5, c[0x0][0x22c] ;  /* 0x00008b0000057ab9 */ /* 0x000fe20000000800 */
[----:B------:R-:W-:Y:S01]  /*21f80*/  VIADD R67, R101, UR4 ;  /* 0x0000000465437c36 */ /* 0x000fe20008000000 */
[----:B------:R-:W-:-:S03]  /*21f90*/  ULDC UR4, c[0x0][0x248] ;  /* 0x0000920000047ab9 */ /* 0x000fc60000000800 */
[----:B------:R-:W-:Y:S01]  /*21fa0*/  VIADD R66, R67, UR4 ;  /* 0x0000000443427c36 */ /* 0x000fe20008000000 */
[----:B------:R-:W-:Y:S01]  /*21fb0*/  ULDC UR4, c[0x0][0x248] ;  /* 0x0000920000047ab9 */ /* 0x000fe20000000800 */
[----:B------:R-:W-:Y:S02]  /*21fc0*/  @P6 STG.E.U16 desc[UR30][R68.64], R5 ;  /* 0x0000000544006986 */ /* 0x000fe4000c10151e */
[----:B------:R-:W-:Y:S01]  /*21fd0*/  VIADD R190, R66, UR4 ;  /* 0x0000000442be7c36 */ /* 0x000fe20008000000 */
[----:B------:R-:W-:Y:S01]  /*21fe0*/  ISETP.LT.AND P6, PT, R4, UR5, !P0 ;  /* 0x0000000504007c0c */ /* 0x000fe2000c7c1270 */
[----:B------:R-:W-:Y:S01]  /*21ff0*/  ULDC UR4, c[0x0][0x248] ;  /* 0x0000920000047ab9 */ /* 0x000fe20000000800 */
[----:B------:R0:W-:Y:S01]  /*22000*/  @P4 STG.E.U16 desc[UR30][R70.64], R102 ;  /* 0x0000006646004986 */ /* 0x0001e2000c10151e */
[----:B------:R-:W-:Y:S01]  /*22010*/  VIADD R4, R7, 0x66 ;  /* 0x0000006607047836 */ /* 0x000fe20000000000 */
[----:B------:R-:W-:Y:S01]  /*22020*/  ULDC UR5, c[0x0][0x22c] ;  /* 0x00008b0000057ab9 */ /* 0x000fe20000000800 */
[----:B0-----:R-:W-:Y:S01]  /*22030*/  VIADD R70, R190, UR4 ;  /* 0x00000004be467c36 */ /* 0x001fe20008000000 */
[----:B------:R-:W-:Y:S01]  /*22040*/  ULDC UR4, c[0x0][0x248] ;  /* 0x0000920000047ab9 */ /* 0x000fe20000000800 */
[----:B------:R-:W-:-:S02]  /*22050*/  PRMT R102, R102, 0x7632, R102 ;  /* 0x0000763266667816 */ /* 0x000fc40000000066 */
[----:B------:R-:W-:Y:S01]  /*22060*/  VIADD R69, R70, UR4 ;  /* 0x0000000446457c36 */ /* 0x000fe20008000000 */
[----:B------:R-:W-:-:S03]  /*22070*/  ULDC UR4, c[0x0][0x248] ;  /* 0x0000920000047ab9 */ /* 0x000fc60000000800 */
[----:B------:R-:W-:Y:S01]  /*22080*/  VIADD R68, R69, UR4 ;  /* 0x0000000445447c36 */ /* 0x000fe20008000000 */
[----:B------:R-:W-:Y:S01]  /*22090*/  ULDC UR4, c[0x0][0x248] ;  /* 0x0000920000047ab9 */ /* 0x000fe20000000800 */
[----:B------:R0:W-:Y:S01]  /*220a0*/  @P6 STG.E.U16 desc[UR30][R72.64], R102 ;  /* 0x0000006648006986 */ /* 0x0001e2000c10151e */
[----:B------:R-:W-:Y:S01]  /*220b0*/  ISETP.LT.AND P4, PT, R4, UR5, !P0 ;  /* 0x0000000504007c0c */ /* 0x000fe2000c781270 */
[----:B------:R-:W-:Y:S01]  /*220c0*/  VIADD R4, R7, 0x67 ;  /* 0x0000006707047836 */ /* 0x000fe20000000000 */
[----:B------:R-:W-:Y:S01]  /*220d0*/  ULDC UR5, c[0x0][0x22c] ;  /* 0x00008b0000057ab9 */ /* 0x000fe20000000800 */
[----:B0-----:R-:W-:Y:S01]  /*220e0*/  VIADD R102, R68, UR4 ;  /* 0x0000000444667c36 */ /* 0x001fe20008000000 */
[----:B------:R-:W-:-:S03]  /*220f0*/  ULDC UR4, c[0x0][0x248] ;  /* 0x0000920000047ab9 */ /* 0x000fc60000000800 */
[----:B------:R-:W-:Y:S01]  /*22100*/  VIADD R73, R102, UR4 ;  /* 0x0000000466497c36 */ /* 0x000fe20008000000 */
[----:B------:R-:W-:Y:S01]  /*22110*/  ULDC UR4, c[0x0][0x248] ;  /* 0x0000920000047ab9 */ /* 0x000fe20000000800 */
[----:B------:R-:W-:Y:S01]  /*22120*/  ISETP.LT.AND P6, PT, R4, UR5, !P0 ;  /* 0x0000000504007c0c */ /* 0x000fe2000c7c1270 */
[----:B------:R-:W-:Y:S01]  /*22130*/  ULDC UR5, c[0x0][0x248] ;  /* 0x0000920000057ab9 */ /* 0x000fe20000000800 */
[----:B------:R-:W-:Y:S01]  /*22140*/  VIADD R72, R73, UR4 ;  /* 0x0000000449487c36 */ /* 0x000fe20008000000 */
[----:B------:R-:W-:Y:S01]  /*22150*/  ULDC UR4, c[0x0][0x248] ;  /* 0x0000920000047ab9 */ /* 0x000fe20000000800 */
[----:B------:R-:W-:Y:S02]  /*22160*/  VIADD R4, R7, 0x68 ;  /* 0x0000006807047836 */ /* 0x000fe40000000000 */
[----:B------:R-:W-:Y:S01]  /*22170*/  VIADD R71, R72, UR5 ;  /* 0x0000000548477c36 */ /* 0x000fe20008000000 */
[----:B------:R-:W-:Y:S01]  /*22180*/  ULDC UR5, c[0x0][0x22c] ;  /* 0x00008b0000057ab9 */ /* 0x000fe20000000800 */
[----:B------:R0:W-:Y:S02]  /*22190*/  @P4 STG.E.U16 desc[UR30][R74.64], R103 ;  /* 0x000000674a004986 */ /* 0x0001e4000c10151e */
[----:B------:R-:W-:Y:S01]  /*221a0*/  VIADD R194, R71, UR4 ;  /* 0x0000000447c27c36 */ /* 0x000fe20008000000 */
[----:B------:R-:W-:Y:S01]  /*221b0*/  ISETP.LT.AND P4, PT, R4, UR5, !P0 ;  /* 0x0000000504007c0c */ /* 0x000fe2000c781270 */
[----:B------:R-:W-:Y:S01]  /*221c0*/  ULDC UR4, c[0x0][0x248] ;  /* 0x0000920000047ab9 */ /* 0x000fe20000000800 */
[----:B------:R-:W-:Y:S01]  /*221d0*/  PRMT R5, R103, 0x7632, R5 ;  /* 0x0000763267057816 */ /* 0x000fe20000000005 */
[----:B------:R-:W-:Y:S01]  /*221e0*/  VIADD R4, R7, 0x69 ;  /* 0x0000006907047836 */ /* 0x000fe20000000000 */
[----:B------:R-:W-:Y:S01]  /*221f0*/  ULDC UR5, c[0x0][0x22c] ;  /* 0x00008b0000057ab9 */ /* 0x000fe20000000800 */
[----:B0-----:R-:W-:Y:S01]  /*22200*/  VIADD R103, R194, UR4 ;  /* 0x00000004c2677c36 */ /* 0x001fe20008000000 */
[----:B------:R-:W-:-:S03]  /*22210*/  ULDC UR4, c[0x0][0x248] ;  /* 0x0000920000047ab9 */ /* 0x000fc60000000800 */
[----:B------:R-:W-:Y:S01]  /*22220*/  VIADD R75, R103, UR4 ;  /* 0x00000004674b7c36 */ /* 0x000fe20008000000 */
[----:B------:R-:W-:Y:S01]  /*22230*/  ULDC UR4, c[0x0][0x248] ;  /* 0x0000920000047ab9 */ /* 0x000fe20000000800 */
[----:B------:R-:W-:Y:S02]  /*22240*/  @P6 STG.E.U16 desc[UR30][R76.64], R5 ;  /* 0x000000054c006986 */ /* 0x000fe4000c10151e */
[----:B------:R-:W-:Y:S01]  /*22250*/  VIADD R74, R75, UR4 ;  /* 0x000000044b4a7c36 */ /* 0x000fe20008000000 */
[----:B------:R-:W-:Y:S01]  /*22260*/  ULDC UR4, c[0x0][0x248] ;  /* 0x0000920000047ab9 */ /* 0x000fe20000000800 */
[----:B------:R0:W-:Y:S01]  /*22270*/  @P4 STG.E.U16 desc[UR30][R78.64], R92 ;  /* 0x0000005c4e004986 */ /* 0x0001e2000c10151e */
[----:B------:R-:W-:Y:S01]  /*22280*/  ISETP.LT.AND P6, PT, R4, UR5, !P0 ;  /* 0x0000000504007c0c */ /* 0x000fe2000c7c1270 */
[----:B0-----:R-:W-:Y:S01]  /*22290*/  VIADD R79, R74, UR4 ;  /* 0x000000044a4f7c36 */ /* 0x001fe20008000000 */
[----:B------:R-:W-:Y:S01]  /*222a0*/  ULDC UR4, c[0x0][0x248] ;  /* 0x0000920000047ab9 */ /* 0x000fe20000000800 */
[----:B------:R-:W-:Y:S01]  /*222b0*/  VIADD R4, R7, 0x6c ;  /* 0x0000006c07047836 */ /* 0x000fe20000000000 */
[----:B------:R-:W-:Y:S01]  /*222c0*/  PRMT R92, R92, 0x7632, R92 ;  /* 0x000076325c5c7816 */ /* 0x000fe2000000005c */
[----:B------:R-:W-:Y:S01]  /*222d0*/  VIADD R78, R79, UR4 ;  /* 0x000000044f4e7c36 */ /* 0x000fe20008000000 */
[----:B------:R-:W-:Y:S01]  /*222e0*/  ULDC UR4, c[0x0][0x248] ;  /* 0x0000920000047ab9 */ /* 0x000fe20000000800 */
[----:B------:R-:W-:-:S02]  /*222f0*/  ULDC UR5, c[0x0][0x22c] ;  /* 0x00008b0000057ab9 */ /* 0x000fc40000000800 */
[----:B------:R-:W-:Y:S01]  /*22300*/  VIADD R77, R78, UR4 ;  /* 0x000000044e4d7c36 */ /* 0x000fe20008000000 */
[----:B------:R-:W-:-:S03]  /*22310*/  ULDC UR4, c[0x0][0x248] ;  /* 0x0000920000047ab9 */ /* 0x000fc60000000800 */
        /* <DEDUP_REMOVED lines=8> */
[----:B------:R-:W-:Y:S01]  /*223a0*/  ISETP.LT.AND P6, PT, R4, UR5, !P0 ;  /* 0x0000000504007c0c */ /* 0x000fe2000c7c1270 */
[----:B0-----:R-:W-:Y:S01]  /*223b0*/  VIADD R92, R198, UR4 ;  /* 0x00000004c65c7c36 */ /* 0x001fe20008000000 */
[----:B------:R-:W-:Y:S01]  /*223c0*/  ULDC UR4, c[0x0][0x248] ;  /* 0x0000920000047ab9 */ /* 0x000fe20000000800 */
[----:B------:R-:W-:Y:S01]  /*223d0*/  PRMT R5, R93, 0x7632, R5 ;  /* 0x000076325d057816 */ /* 0x000fe20000000005 */
[----:B------:R0:W-:Y:S01]  /*223e0*/  @P5 STG.E.U16 desc[UR30][R82.64], R93 ;  /* 0x0000005d52005986 */ /* 0x0001e2000c10151e */
[----:B------:R-:W-:Y:S01]  /*223f0*/  VIADD R81, R92, UR4 ;  /* 0x000000045c517c36 */ /* 0x000fe20008000000 */
[----:B------:R-:W-:Y:S01]  /*22400*/  ULDC UR4, c[0x0][0x248] ;  /* 0x0000920000047ab9 */ /* 0x000fe20000000800 */
[----:B------:R-:W-:Y:S01]  /*22410*/  VIADD R4, R7, 0x70 ;  /* 0x0000007007047836 */ /* 0x000fe20000000000 */
[----:B------:R-:W-:Y:S01]  /*22420*/  ULDC UR5, c[0x0][0x22c] ;  /* 0x00008b0000057ab9 */ /* 0x000fe20000000800 */
[----:B------:R-:W-:Y:S01]  /*22430*/  VIADD R80, R81, UR4 ;  /* 0x0000000451507c36 */ /* 0x000fe20008000000 */
[----:B------:R-:W-:-:S03]  /*22440*/  ULDC UR4, c[0x0][0x248] ;  /* 0x0000920000047ab9 */ /* 0x000fc60000000800 */
[----:B------:R1:W-:Y:S01]  /*22450*/  @P6 STG.E.U16 desc[UR30][R84.64], R5 ;  /* 0x0000000554006986 */ /* 0x0003e2000c10151e */
[----:B0-----:R-:W-:Y:S01]  /*22460*/  VIADD R93, R80, UR4 ;  /* 0x00000004505d7c36 */ /* 0x001fe20008000000 */
[----:B------:R-:W-:-:S03]  /*22470*/  ULDC UR4, c[0x0][0x248] ;  /* 0x0000920000047ab9 */ /* 0x000fc60000000800 */
[----:B-1----:R-:W-:Y:S01]  /*22480*/  VIADD R84, R93, UR4 ;  /* 0x000000045d547c36 */ /* 0x002fe20008000000 */
[----:B------:R-:W-:-:S03]  /*22490*/  ULDC UR4, c[0x0][0x248] ;  /* 0x0000920000047ab9 */ /* 0x000fc60000000800 */
[----:B------:R-:W-:Y:S01]  /*224a0*/  VIADD R83, R84, UR4 ;  /* 0x0000000454537c36 */ /* 0x000fe20008000000 */
[----:B------:R-:W-:-:S03]  /*224b0*/  ULDC UR4, c[0x0][0x248] ;  /* 0x0000920000047ab9 */ /* 0x000fc60000000800 */
[----:B------:R-:W-:Y:S01]  /*224c0*/  VIADD R82, R83, UR4 ;  /* 0x0000000453527c36 */ /* 0x000fe20008000000 */
[----:B------:R-:W-:Y:S01]  /*224d0*/  ULDC UR4, c[0x0][0x248] ;  /* 0x0000920000047ab9 */ /* 0x000fe20000000800 */
[----:B------:R-:W-:Y:S01]  /*224e0*/  ISETP.LT.AND P5, PT, R4, UR5, !P0 ;  /* 0x0000000504007c0c */ /* 0x000fe2000c7a1270 */
[C---:B------:R-:W-:Y:S01]  /*224f0*/  VIADD R4, R7.reuse, 0x71 ;  /* 0x0000007107047836 */ /* 0x040fe20000000000 */
[----:B------:R-:W-:Y:S01]  /*22500*/  ULDC UR5, c[0x0][0x22c] ;  /* 0x00008b0000057ab9 */ /* 0x000fe20000000800 */
        /* <DEDUP_REMOVED lines=10> */
[----:B------:R-:W-:Y:S02]  /*225b0*/  PRMT R94, R94, 0x7632, R94 ;  /* 0x000076325e5e7816 */ /* 0x000fe4000000005e */
        /* <DEDUP_REMOVED lines=9> */
[----:B------:R-:W-:Y:S01]  /*22650*/  VIADD R4, R7, 0x74 ;  /* 0x0000007407047836 */ /* 0x000fe20000000000 */
[----:B------:R-:W-:Y:S01]  /*22660*/  @P2 STG.E.U16 desc[UR30][R98.64], R95 ;  /* 0x0000005f62002986 */ /* 0x000fe2000c10151e */
[----:B------:R-:W-:Y:S01]  /*22670*/  PRMT R5, R95, 0x7632, R5 ;  /* 0x000076325f057816 */ /* 0x000fe20000000005 */
[----:B------:R-:W-:Y:S01]  /*22680*/  ULDC UR4, c[0x0][0x248] ;  /* 0x0000920000047ab9 */ /* 0x000fe20000000800 */
[----:B0-----:R-:W-:Y:S01]  /*22690*/  VIADD R96, R204, UR5 ;  /* 0x00000005cc607c36 */ /* 0x001fe20008000000 */
[----:B------:R-:W-:-:S02]  /*226a0*/  ULDC UR5, c[0x0][0x22c] ;  /* 0x00008b0000057ab9 */ /* 0x000fc40000000800 */
[----:B------:R-:W-:Y:S01]  /*226b0*/  ISETP.LT.AND P2, PT, R4, UR5, !P0 ;  /* 0x0000000504007c0c */ /* 0x000fe2000c741270 */
[C---:B------:R-:W-:Y:S01]  /*226c0*/  VIADD R4, R7.reuse, 0x75 ;  /* 0x0000007507047836 */ /* 0x040fe20000000000 */
[----:B------:R-:W-:Y:S01]  /*226d0*/  ULDC UR5, c[0x0][0x22c] ;  /* 0x00008b0000057ab9 */ /* 0x000fe20000000800 */
[----:B------:R0:W-:Y:S03]  /*226e0*/  @P1 STG.E.U16 desc[UR30][R104.64], R5 ;  /* 0x0000000568001986 */ /* 0x0001e6000c10151e */
[----:B------:R-:W-:Y:S01]  /*226f0*/  ISETP.LT.AND P1, PT, R4, UR5, !P0 ;  /* 0x0000000504007c0c */ /* 0x000fe2000c721270 */
[----:B------:R-:W-:Y:S01]  /*22700*/  VIADD R4, R7, 0x76 ;  /* 0x0000007607047836 */ /* 0x000fe20000000000 */
[----:B------:R-:W-:Y:S01]  /*22710*/  @P5 STG.E.U16 desc[UR30][R106.64], R88 ;  /* 0x000000586a005986 */ /* 0x000fe2000c10151e */
[----:B------:R-:W-:Y:S01]  /*22720*/  ULDC UR5, c[0x0][0x22c] ;  /* 0x00008b0000057ab9 */ /* 0x000fe20000000800 */
[----:B0-----:R-:W-:-:S02]  /*22730*/  PRMT R5, R88, 0x7632, R5 ;  /* 0x0000763258057816 */ /* 0x001fc40000000005 */
[----:B------:R-:W-:Y:S01]  /*22740*/  ISETP.LT.AND P5, PT, R4, UR5, !P0 ;  /* 0x0000000504007c0c */ /* 0x000fe2000c7a1270 */
[----:B------:R-:W-:Y:S01]  /*22750*/  VIADD R95, R96, UR4 ;  /* 0x00000004605f7c36 */ /* 0x000fe20008000000 */
[----:B------:R-:W-:Y:S01]  /*22760*/  ULDC UR4, c[0x0][0x248] ;  /* 0x0000920000047ab9 */ /* 0x000fe20000000800 */
[----:B------:R0:W-:Y:S01]  /*22770*/  @P6 STG.E.U16 desc[UR30][R108.64], R5 ;  /* 0x000000056c006986 */ /* 0x0001e2000c10151e */
[----:B------:R-:W-:-:S03]  /*22780*/  ULDC UR5, c[0x0][0x248] ;  /* 0x0000920000057ab9 */ /* 0x000fc60000000800 */
[----:B------:R1:W-:Y:S01]  /*22790*/  @P4 STG.E.U16 desc[UR30][R110.64], R89 ;  /* 0x000000596e004986 */ /* 0x0003e2000c10151e */
[----:B------:R-:W-:-:S04]  /*227a0*/  LEA R4, P4, R216, R2, 0x1 ;  /* 0x00000002d8047211 */ /* 0x000fc800078808ff */
[-C--:B0-----:R-:W-:Y:S02]  /*227b0*/  LEA.HI.X.SX32 R5, R216, R3.reuse, 0x1, P4 ;  /* 0x00000003d8057211 */ /* 0x081fe400020f0eff */
[----:B------:R-:W-:Y:S02]  /*227c0*/  LEA R64, P4, R215, R2, 0x1 ;  /* 0x00000002d7407211 */ /* 0x000fe400078808ff */
[----:B-1----:R-:W-:Y:S02]  /*227d0*/  PRMT R89, R89, 0x7632, R89 ;  /* 0x0000763259597816 */ /* 0x002fe40000000059 */
[----:B------:R-:W-:-:S03]  /*227e0*/  LEA.HI.X.SX32 R65, R215, R3, 0x1, P4 ;  /* 0x00000003d7417211 */ /* 0x000fc600020f0eff */
[----:B------:R0:W-:Y:S04]  /*227f0*/  @P3 STG.E.U16 desc[UR30][R4.64], R89 ;  /* 0x0000005904003986 */ /* 0x0001e8000c10151e */
[----:B------:R1:W-:Y:S01]  /*22800*/  @P2 STG.E.U16 desc[UR30][R64.64], R90 ;  /* 0x0000005a40002986 */ /* 0x0003e2000c10151e */
[----:B------:R-:W-:Y:S02]  /*22810*/  PRMT R111, R90, 0x7632, R111 ;  /* 0x000076325a6f7816 */ /* 0x000fe4000000006f */
[----:B0-----:R-:W-:-:S04]  /*22820*/  LEA R4, P2, R214, R2, 0x1 ;  /* 0x00000002d6047211 */ /* 0x001fc800078408ff */
[----:B------:R-:W-:-:S05]  /*22830*/  LEA.HI.X.SX32 R5, R214, R3, 0x1, P2 ;  /* 0x00000003d6057211 */ /* 0x000fca00010f0eff */
[----:B------:R-:W-:Y:S01]  /*22840*/  @P1 STG.E.U16 desc[UR30][R4.64], R111 ;  /* 0x0000006f04001986 */ /* 0x000fe2000c10151e */
[----:B------:R-:W-:-:S04]  /*22850*/  LEA R238, P1, R58, R2, 0x1 ;  /* 0x000000023aee7211 */ /* 0x000fc800078208ff */
[-C--:B------:R-:W-:Y:S02]  /*22860*/  LEA.HI.X.SX32 R239, R58, R3.reuse, 0x1, P1 ;  /* 0x000000033aef7211 */ /* 0x080fe400008f0eff */
[-C--:B--2---:R-:W-:Y:S02]  /*22870*/  LEA R240, P1, R137, R2.reuse, 0x1 ;  /* 0x0000000289f07211 */ /* 0x084fe400078208ff */
[-C--:B-1----:R-:W-:Y:S02]  /*22880*/  LEA R64, P2, R59, R2.reuse, 0x1 ;  /* 0x000000023b407211 */ /* 0x082fe400078408ff */
[-C--:B------:R-:W-:Y:S02]  /*22890*/  LEA.HI.X.SX32 R241, R137, R3.reuse, 0x1, P1 ;  /* 0x0000000389f17211 */ /* 0x080fe400008f0eff */
[----:B------:R-:W2:Y:S01]  /*228a0*/  LDL.LU R137, [R1+0x2b0] ;  /* 0x0002b00001897983 */ /* 0x000ea20000300800 */
[----:B------:R-:W-:Y:S02]  /*228b0*/  LEA.HI.X.SX32 R65, R59, R3, 0x1, P2 ;  /* 0x000000033b417211 */ /* 0x000fe400010f0eff */
[----:B---3--:R-:W-:-:S02]  /*228c0*/  LEA R242, P2, R136, R2, 0x1 ;  /* 0x0000000288f27211 */ /* 0x008fc400078408ff */
[-C--:B----4-:R-:W-:Y:S02]  /*228d0*/  LEA R112, P3, R15, R2.reuse, 0x1 ;  /* 0x000000020f707211 */ /* 0x090fe400078608ff */
[-C--:B------:R-:W-:Y:S02]  /*228e0*/  LEA R58, P4, R63, R2.reuse, 0x1 ;  /* 0x000000023f3a7211 */ /* 0x080fe400078808ff */
[-C--:B------:R-:W-:Y:S02]  /*228f0*/  LEA R130, P1, R249, R2.reuse, 0x1 ;  /* 0x00000002f9827211 */ /* 0x080fe400078208ff */
[-C--:B------:R-:W-:Y:S02]  /*22900*/  LEA.HI.X.SX32 R243, R136, R3.reuse, 0x1, P2 ;  /* 0x0000000388f37211 */ /* 0x080fe400010f0eff */
[----:B------:R-:W-:Y:S02]  /*22910*/  LEA.HI.X.SX32 R113, R15, R3, 0x1, P3 ;  /* 0x000000030f717211 */ /* 0x000fe400018f0eff */
[----:B------:R-:W-:-:S02]  /*22920*/  LEA R128, P2, R122, R2, 0x1 ;  /* 0x000000027a807211 */ /* 0x000fc400078408ff */
[-C--:B------:R-:W-:Y:S02]  /*22930*/  LEA.HI.X.SX32 R59, R63, R3.reuse, 0x1, P4 ;  /* 0x000000033f3b7211 */ /* 0x080fe400020f0eff */
[-C--:B------:R-:W-:Y:S01]  /*22940*/  LEA.HI.X.SX32 R131, R249, R3.reuse, 0x1, P1 ;  /* 0x00000003f9837211 */ /* 0x080fe200008f0eff */
[----:B------:R0:W-:Y:S01]  /*22950*/  STL.64 [R1+0xb80], R112 ;  /* 0x000b807001007387 */ /* 0x0001e20000100a00 */
[----:B------:R-:W-:-:S03]  /*22960*/  LEA.HI.X.SX32 R129, R122, R3, 0x1, P2 ;  /* 0x000000037a817211 */ /* 0x000fc600010f0eff */
[----:B------:R-:W-:Y:S04]  /*22970*/  STL.64 [R1+0xf08], R58 ;  /* 0x000f083a01007387 */ /* 0x000fe80000100a00 */
[----:B------:R-:W-:Y:S04]  /*22980*/  STL.64 [R1+0xb70], R130 ;  /* 0x000b708201007387 */ /* 0x000fe80000100a00 */
[----:B------:R-:W3:Y:S04]  /*22990*/  LDL.LU R249, [R1+0x294] ;  /* 0x0002940001f97983 */ /* 0x000ee80000300800 */
[----:B------:R1:W-:Y:S04]  /*229a0*/  STL.64 [R1+0xb68], R128 ;  /* 0x000b688001007387 */ /* 0x0003e80000100a00 */
[----:B------:R-:W4:Y:S01]  /*229b0*/  LDL.LU R122, [R1+0x290] ;  /* 0x00029000017a7983 */ /* 0x000f220000300800 */
[----:B0-----:R-:W-:Y:S01]  /*229c0*/  IMAD.MOV.U32 R113, RZ, RZ, R62 ;  /* 0x000000ffff717224 */ /* 0x001fe200078e003e */
[CC--:B------:R-:W-:Y:S01]  /*229d0*/  LEA R62, P3, R53.reuse, R2.reuse, 0x1 ;  /* 0x00000002353e7211 */ /* 0x0c0fe200078608ff */
[----:B------:R-:W-:Y:S01]  /*229e0*/  IMAD.MOV.U32 R112, RZ, RZ, R60 ;  /* 0x000000ffff707224 */ /* 0x000fe200078e003c */
[----:B------:R-:W-:Y:S01]  /*229f0*/  LEA R60, P4, R52, R2, 0x1 ;  /* 0x00000002343c7211 */ /* 0x000fe200078808ff */
[----:B------:R-:W-:Y:S01]  /*22a00*/  IMAD.MOV.U32 R15, RZ, RZ, R61 ;  /* 0x000000ffff0f7224 */ /* 0x000fe200078e003d */
[----:B------:R-:W-:-:S02]  /*22a10*/  LEA.HI.X.SX32 R63, R53, R3, 0x1, P3 ;  /* 0x00000003353f7211 */ /* 0x000fc400018f0eff */
[-C--:B-1----:R-:W-:Y:S02]  /*22a20*/  LEA R128, P1, R123, R2.reuse, 0x1 ;  /* 0x000000027b807211 */ /* 0x082fe400078208ff */
[-C--:B------:R-:W-:Y:S02]  /*22a30*/  LEA R58, P2, R135, R2.reuse, 0x1 ;  /* 0x00000002873a7211 */ /* 0x080fe400078408ff */
[-C--:B------:R-:W-:Y:S02]  /*22a40*/  LEA.HI.X.SX32 R61, R52, R3.reuse, 0x1, P4 ;  /* 0x00000003343d7211 */ /* 0x080fe400020f0eff */
[-C--:B------:R-:W-:Y:S02]  /*22a50*/  LEA.HI.X.SX32 R129, R123, R3.reuse, 0x1, P1 ;  /* 0x000000037b817211 */ /* 0x080fe400008f0eff */
[----:B------:R-:W-:Y:S01]  /*22a60*/  LEA R52, P4, R121, R2, 0x1 ;  /* 0x0000000279347211 */ /* 0x000fe200078808ff */
[----:B------:R0:W-:Y:S01]  /*22a70*/  STL.64 [R1+0xb60], R62 ;  /* 0x000b603e01007387 */ /* 0x0001e20000100a00 */
[----:B------:R-:W-:-:S02]  /*22a80*/  LEA.HI.X.SX32 R59, R135, R3, 0x1, P2 ;  /* 0x00000003873b7211 */ /* 0x000fc400010f0eff */
[----:B------:R-:W-:Y:S01]  /*22a90*/  LEA.HI.X.SX32 R53, R121, R3, 0x1, P4 ;  /* 0x0000000379357211 */ /* 0x000fe200020f0eff */
[----:B------:R1:W-:Y:S04]  /*22aa0*/  STL.64 [R1+0xef8], R60 ;  /* 0x000ef83c01007387 */ /* 0x0003e80000100a00 */
[----:B------:R-:W-:Y:S01]  /*22ab0*/  STL.64 [R1+0xb50], R128 ;  /* 0x000b508001007387 */ /* 0x000fe20000100a00 */
[----:B0-----:R-:W-:-:S03]  /*22ac0*/  LEA R62, P3, R120, R2, 0x1 ;  /* 0x00000002783e7211 */ /* 0x001fc600078608ff */
[----:B------:R-:W4:Y:S01]  /*22ad0*/  LDL.LU R123, [R1+0x280] ;  /* 0x00028000017b7983 */ /* 0x000f220000300800 */
[----:B------:R-:W-:-:S03]  /*22ae0*/  LEA.HI.X.SX32 R63, R120, R3, 0x1, P3 ;  /* 0x00000003783f7211 */ /* 0x000fc600018f0eff */
[----:B------:R0:W-:Y:S01]  /*22af0*/  STL.64 [R1+0xb48], R58 ;  /* 0x000b483a01007387 */ /* 0x0001e20000100a00 */
[----:B-1----:R-:W-:-:S03]  /*22b00*/  LEA R60, P2, R248, R2, 0x1 ;  /* 0x00000002f83c7211 */ /* 0x002fc600078408ff */
[----:B------:R-:W4:Y:S04]  /*22b10*/  LDL.LU R135, [R1+0x27c] ;  /* 0x00027c0001877983 */ /* 0x000f280000300800 */
[----:B------:R-:W4:Y:S04]  /*22b20*/  LDL.LU R120, [R1+0x278] ;  /* 0x0002780001787983 */ /* 0x000f280000300800 */
[----:B------:R1:W-:Y:S01]  /*22b30*/  STL.64 [R1+0xb38], R52 ;  /* 0x000b383401007387 */ /* 0x0003e20000100a00 */
[----:B0-----:R-:W-:-:S03]  /*22b40*/  LEA R58, P3, R55, R2, 0x1 ;  /* 0x00000002373a7211 */ /* 0x001fc600078608ff */
[----:B------:R-:W4:Y:S01]  /*22b50*/  LDL.LU R121, [R1+0x26c] ;  /* 0x00026c0001797983 */ /* 0x000f220000300800 */
[-C--:B------:R-:W-:Y:S02]  /*22b60*/  LEA.HI.X.SX32 R61, R248, R3.reuse, 0x1, P2 ;  /* 0x00000003f83d7211 */ /* 0x080fe400010f0eff */
[----:B------:R-:W-:Y:S02]  /*22b70*/  LEA.HI.X.SX32 R59, R55, R3, 0x1, P3 ;  /* 0x00000003373b7211 */ /* 0x000fe400018f0eff */
[----:B-1----:R-:W-:-:S04]  /*22b80*/  LEA R52, P4, R54, R2, 0x1 ;  /* 0x0000000236347211 */ /* 0x002fc800078808ff */
[----:B------:R-:W-:Y:S02]  /*22b90*/  LEA.HI.X.SX32 R53, R54, R3, 0x1, P4 ;  /* 0x0000000336357211 */ /* 0x000fe400020f0eff */
[----:B--2---:R-:W-:-:S04]  /*22ba0*/  LEA R128, P1, R137, R2, 0x1 ;  /* 0x0000000289807211 */ /* 0x004fc800078208ff */
[----:B------:R-:W-:-:S05]  /*22bb0*/  LEA.HI.X.SX32 R129, R137, R3, 0x1, P1 ;  /* 0x0000000389817211 */ /* 0x000fca00008f0eff */
[----:B------:R3:W-:Y:S04]  /*22bc0*/  STL.64 [R1+0xb28], R128 ;  /* 0x000b288001007387 */ /* 0x0007e80000100a00 */
[----:B------:R-:W2:Y:S04]  /*22bd0*/  LDL.LU R133, [R1+0x268] ;  /* 0x0002680001857983 */ /* 0x000ea80000300800 */
[----:B------:R-:W-:Y:S04]  /*22be0*/  STL.64 [R1+0xb20], R60 ;  /* 0x000b203c01007387 */ /* 0x000fe80000100a00 */
[----:B------:R-:W2:Y:S04]  /*22bf0*/  LDL.LU R130, [R1+0x264] ;  /* 0x0002640001827983 */ /* 0x000ea80000300800 */
[----:B------:R0:W-:Y:S04]  /*22c00*/  STL.64 [R1+0xb18], R58 ;  /* 0x000b183a01007387 */ /* 0x0001e80000100a00 */
[----:B------:R-:W2:Y:S04]  /*22c10*/  LDL.LU R131, [R1+0x260] ;  /* 0x0002600001837983 */ /* 0x000ea80000300800 */
[----:B------:R-:W2:Y:S01]  /*22c20*/  LDL.LU R136, [R1+0x250] ;  /* 0x0002500001887983 */ /* 0x000ea20000300800 */
[----:B---3--:R-:W-:-:S02]  /*22c30*/  LEA R128, P1, R249, R2, 0x1 ;  /* 0x00000002f9807211 */ /* 0x008fc400078208ff */
[-C--:B0-----:R-:W-:Y:S02]  /*22c40*/  LEA R58, P3, R49, R2.reuse, 0x1 ;  /* 0x00000002313a7211 */ /* 0x081fe400078608ff */
[C---:B----4-:R-:W-:Y:S02]  /*22c50*/  LEA R60, P2, R122.reuse, R2, 0x1 ;  /* 0x000000027a3c7211 */ /* 0x050fe400078408ff */
[-C--:B------:R-:W-:Y:S02]  /*22c60*/  LEA.HI.X.SX32 R129, R249, R3.reuse, 0x1, P1 ;  /* 0x00000003f9817211 */ /* 0x080fe400008f0eff */
[-C--:B------:R-:W-:Y:S01]  /*22c70*/  LEA.HI.X.SX32 R61, R122, R3.reuse, 0x1, P2 ;  /* 0x000000037a3d7211 */ /* 0x080fe200010f0eff */
[----:B------:R-:W-:Y:S01]  /*22c80*/  STL.64 [R1+0xee0], R52 ;  /* 0x000ee03401007387 */ /* 0x000fe20000100a00 */
[----:B------:R-:W-:-:S03]  /*22c90*/  LEA.HI.X.SX32 R59, R49, R3, 0x1, P3 ;  /* 0x00000003313b7211 */ /* 0x000fc600018f0eff */
[----:B------:R-:W-:Y:S04]  /*22ca0*/  STL.64 [R1+0xb08], R128 ;  /* 0x000b088001007387 */ /* 0x000fe80000100a00 */
[----:B------:R-:W3:Y:S04]  /*22cb0*/  LDL.LU R137, [R1+0x24c] ;  /* 0x00024c0001897983 */ /* 0x000ee80000300800 */
[----:B------:R0:W-:Y:S04]  /*22cc0*/  STL.64 [R1+0xb00], R60 ;  /* 0x000b003c01007387 */ /* 0x0001e80000100a00 */
[----:B------:R-:W4:Y:S04]  /*22cd0*/  LDL.LU R248, [R1+0x248] ;  /* 0x0002480001f87983 */ /* 0x000f280000300800 */
[----:B------:R1:W-:Y:S04]  /*22ce0*/  STL.64 [R1+0xaf8], R58 ;  /* 0x000af83a01007387 */ /* 0x0003e80000100a00 */
[----:B------:R-:W4:Y:S04]  /*22cf0*/  LDL.LU R249, [R1+0x23c] ;  /* 0x00023c0001f97983 */ /* 0x000f280000300800 */
[----:B------:R-:W4:Y:S01]  /*22d00*/  LDL.LU R122, [R1+0x234] ;  /* 0x00023400017a7983 */ /* 0x000f220000300800 */
[----:B------:R-:W-:-:S02]  /*22d10*/  LEA R54, P4, R48, R2, 0x1 ;  /* 0x0000000230367211 */ /* 0x000fc400078808ff */
[-C--:B0-----:R-:W-:Y:S02]  /*22d20*/  LEA R60, P1, R123, R2.reuse, 0x1 ;  /* 0x000000027b3c7211 */ /* 0x081fe400078208ff */
[-C--:B-1----:R-:W-:Y:S02]  /*22d30*/  LEA R58, P2, R135, R2.reuse, 0x1 ;  /* 0x00000002873a7211 */ /* 0x082fe400078408ff */
[-C--:B------:R-:W-:Y:S02]  /*22d40*/  LEA.HI.X.SX32 R55, R48, R3.reuse, 0x1, P4 ;  /* 0x0000000330377211 */ /* 0x080fe400020f0eff */
[-C--:B------:R-:W-:Y:S02]  /*22d50*/  LEA.HI.X.SX32 R61, R123, R3.reuse, 0x1, P1 ;  /* 0x000000037b3d7211 */ /* 0x080fe400008f0eff */
[-C--:B------:R-:W-:Y:S02]  /*22d60*/  LEA.HI.X.SX32 R59, R135, R3.reuse, 0x1, P2 ;  /* 0x00000003873b7211 */ /* 0x080fe400010f0eff */
[CC--:B------:R-:W-:Y:S01]  /*22d70*/  LEA R52, P4, R121.reuse, R2.reuse, 0x1 ;  /* 0x0000000279347211 */ /* 0x0c0fe200078808ff */
[----:B------:R-:W-:Y:S03]  /*22d80*/  STL.64 [R1+0xae8], R60 ;  /* 0x000ae83c01007387 */ /* 0x000fe60000100a00 */
[----:B------:R-:W-:Y:S01]  /*22d90*/  LEA.HI.X.SX32 R53, R121, R3, 0x1, P4 ;  /* 0x0000000379357211 */ /* 0x000fe200020f0eff */
[----:B------:R2:W-:Y:S01]  /*22da0*/  STL.64 [R1+0xae0], R58 ;  /* 0x000ae03a01007387 */ /* 0x0005e20000100a00 */
[----:B------:R-:W-:Y:S01]  /*22db0*/  LEA R48, P3, R120, R2, 0x1 ;  /* 0x0000000278307211 */ /* 0x000fe200078608ff */
[----:B------:R-:W-:-:S02]  /*22dc0*/  IMAD.MOV.U32 R123, RZ, RZ, R112 ;  /* 0x000000ffff7b7224 */ /* 0x000fc400078e0070 */
[----:B------:R0:W-:Y:S01]  /*22dd0*/  STL.64 [R1+0xad0], R52 ;  /* 0x000ad03401007387 */ /* 0x0001e20000100a00 */
[----:B------:R-:W-:Y:S01]  /*22de0*/  IMAD.MOV.U32 R112, RZ, RZ, R44 ;  /* 0x000000ffff707224 */ /* 0x000fe200078e002c */
[----:B------:R-:W-:Y:S01]  /*22df0*/  LEA.HI.X.SX32 R49, R120, R3, 0x1, P3 ;  /* 0x0000000378317211 */ /* 0x000fe200018f0eff */
[----:B------:R-:W-:Y:S02]  /*22e00*/  IMAD.MOV.U32 R120, RZ, RZ, R45 ;  /* 0x000000ffff787224 */ /* 0x000fe400078e002d */
[----:B------:R-:W-:Y:S02]  /*22e10*/  IMAD.MOV.U32 R135, RZ, RZ, R15 ;  /* 0x000000ffff877224 */ /* 0x000fe400078e000f */
[----:B------:R-:W-:Y:S02]  /*22e20*/  IMAD.MOV.U32 R15, RZ, RZ, R113 ;  /* 0x000000ffff0f7224 */ /* 0x000fe400078e0071 */
[----:B------:R-:W-:Y:S02]  /*22e30*/  IMAD.MOV.U32 R113, RZ, RZ, R50 ;  /* 0x000000ffff717224 */ /* 0x000fe400078e0032 */
[----:B------:R-:W-:Y:S01]  /*22e40*/  IMAD.MOV.U32 R121, RZ, RZ, R51 ;  /* 0x000000ffff797224 */ /* 0x000fe200078e0033 */
[----:B--2---:R-:W-:-:S04]  /*22e50*/  LEA R58, P1, R133, R2, 0x1 ;  /* 0x00000002853a7211 */ /* 0x004fc800078208ff */
[----:B------:R-:W-:Y:S02]  /*22e60*/  LEA.HI.X.SX32 R59, R133, R3, 0x1, P1 ;  /* 0x00000003853b7211 */ /* 0x000fe400008f0eff */
[----:B0-----:R-:W-:-:S03]  /*22e70*/  LEA R52, P2, R130, R2, 0x1 ;  /* 0x0000000282347211 */ /* 0x001fc600078408ff */
[----:B------:R4:W-:Y:S01]  /*22e80*/  STL.64 [R1+0xac0], R58 ;  /* 0x000ac03a01007387 */ /* 0x0009e20000100a00 */
[----:B------:R-:W-:-:S03]  /*22e90*/  LEA.HI.X.SX32 R53, R130, R3, 0x1, P2 ;  /* 0x0000000382357211 */ /* 0x000fc600010f0eff */
[----:B------:R-:W2:Y:S01]  /*22ea0*/  LDL.LU R128, [R1+0x230] ;  /* 0x0002300001807983 */ /* 0x000ea20000300800 */
[----:B------:R-:W-:-:S03]  /*22eb0*/  LEA R44, P4, R136, R2, 0x1 ;  /* 0x00000002882c7211 */ /* 0x000fc600078808ff */
[----:B------:R0:W-:Y:S01]  /*22ec0*/  STL.64 [R1+0xab8], R52 ;  /* 0x000ab83401007387 */ /* 0x0001e20000100a00 */
[----:B------:R-:W-:-:S03]  /*22ed0*/  LEA.HI.X.SX32 R45, R136, R3, 0x1, P4 ;  /* 0x00000003882d7211 */ /* 0x000fc600020f0eff */
[----:B------:R-:W2:Y:S04]  /*22ee0*/  LDL.LU R129, [R1+0x22c] ;  /* 0x00022c0001817983 */ /* 0x000ea80000300800 */
[----:B------:R-:W2:Y:S04]  /*22ef0*/  LDL.LU R148, [R1+0x220] ;  /* 0x0002200001947983 */ /* 0x000ea80000300800 */
[----:B------:R1:W-:Y:S01]  /*22f00*/  STL.64 [R1+0xaa8], R44 ;  /* 0x000aa82c01007387 */ /* 0x0003e20000100a00 */
[----:B------:R-:W-:-:S03]  /*22f10*/  LEA R50, P3, R131, R2, 0x1 ;  /* 0x0000000283327211 */ /* 0x000fc600078608ff */
[----:B------:R-:W2:Y:S01]  /*22f20*/  LDL.LU R250, [R1+0x21c] ;  /* 0x00021c0001fa7983 */ /* 0x000ea20000300800 */
[----:B------:R-:W-:Y:S02]  /*22f30*/  LEA.HI.X.SX32 R51, R131, R3, 0x1, P3 ;  /* 0x0000000383337211 */ /* 0x000fe400018f0eff */
[-C--:B---3--:R-:W-:Y:S01]  /*22f40*/  LEA R60, P1, R137, R2.reuse, 0x1 ;  /* 0x00000002893c7211 */ /* 0x088fe200078208ff */
[----:B------:R-:W3:Y:S04]  /*22f50*/  LDL.LU R133, [R1+0x214] ;  /* 0x0002140001857983 */ /* 0x000ee80000300800 */
[----:B------:R-:W3:Y:S01]  /*22f60*/  LDL.LU R130, [R1+0x210] ;  /* 0x0002100001827983 */ /* 0x000ee20000300800 */
[----:B----4-:R-:W-:-:S03]  /*22f70*/  LEA R58, P2, R248, R2, 0x1 ;  /* 0x00000002f83a7211 */ /* 0x010fc600078408ff */
[----:B------:R-:W4:Y:S01]  /*22f80*/  LDL.LU R131, [R1+0x204] ;  /* 0x0002040001837983 */ /* 0x000f220000300800 */
[-C--:B------:R-:W-:Y:S02]  /*22f90*/  LEA.HI.X.SX32 R61, R137, R3.reuse, 0x1, P1 ;  /* 0x00000003893d7211 */ /* 0x080fe400008f0eff */
[----:B------:R-:W-:Y:S01]  /*22fa0*/  LEA.HI.X.SX32 R59, R248, R3, 0x1, P2 ;  /* 0x00000003f83b7211 */ /* 0x000fe200010f0eff */
[----:B------:R-:W4:Y:S01]  /*22fb0*/  LDL.LU R136, [R1+0x200] ;  /* 0x0002000001887983 */ /* 0x000f220000300800 */
[----:B0-----:R-:W-:-:S03]  /*22fc0*/  LEA R52, P4, R122, R2, 0x1 ;  /* 0x000000027a347211 */ /* 0x001fc600078808ff */
[----:B------:R-:W-:Y:S01]  /*22fd0*/  STL.64 [R1+0xaa0], R60 ;  /* 0x000aa03c01007387 */ /* 0x000fe20000100a00 */
[----:B------:R-:W-:-:S03]  /*22fe0*/  LEA.HI.X.SX32 R53, R122, R3, 0x1, P4 ;  /* 0x000000037a357211 */ /* 0x000fc600020f0eff */
[----:B------:R2:W-:Y:S04]  /*22ff0*/  STL.64 [R1+0xa98], R58 ;  /* 0x000a983a01007387 */ /* 0x0005e80000100a00 */
[----:B------:R0:W-:Y:S04]  /*23000*/  STL.64 [R1+0xa88], R52 ;  /* 0x000a883401007387 */ /* 0x0001e80000100a00 */
[----:B------:R-:W4:Y:S04]  /*23010*/  LDL.LU R251, [R1+0x1f8] ;  /* 0x0001f80001fb7983 */ /* 0x000f280000300800 */
[----:B------:R-:W4:Y:S01]  /*23020*/  LDL.LU R132, [R1+0x1f4] ;  /* 0x0001f40001847983 */ /* 0x000f220000300800 */
[----:B-1----:R-:W-:Y:S01]  /*23030*/  LEA R44, P3, R249, R2, 0x1 ;  /* 0x00000002f92c7211 */ /* 0x002fe200078608ff */
[----:B------:R-:W-:-:S02]  /*23040*/  IMAD.MOV.U32 R122, RZ, RZ, R123 ;  /* 0x000000ffff7a7224 */ /* 0x000fc400078e007b */
[----:B------:R-:W-:Y:S01]  /*23050*/  IMAD.MOV.U32 R123, RZ, RZ, R40 ;  /* 0x000000ffff7b7224 */ /* 0x000fe200078e0028 */
[----:B------:R-:W-:Y:S01]  /*23060*/  LEA.HI.X.SX32 R45, R249, R3, 0x1, P3 ;  /* 0x00000003f92d7211 */ /* 0x000fe200018f0eff */
[----:B------:R-:W-:Y:S01]  /*23070*/  IMAD.MOV.U32 R137, RZ, RZ, R120 ;  /* 0x000000ffff897224 */ /* 0x000fe200078e0078 */
[----:B------:R-:W4:Y:S01]  /*23080*/  LDL.LU R149, [R1+0x1d4] ;  /* 0x0001d40001957983 */ /* 0x000f220000300800 */
[----:B------:R-:W-:-:S03]  /*23090*/  IMAD.MOV.U32 R120, RZ, RZ, R41 ;  /* 0x000000ffff787224 */ /* 0x000fc600078e0029 */
[----:B------:R-:W4:Y:S01]  /*230a0*/  LDL.LU R143, [R1+0x1d0] ;  /* 0x0001d000018f7983 */ /* 0x000f220000300800 */
[----:B------:R-:W-:Y:S02]  /*230b0*/  IMAD.MOV.U32 R249, RZ, RZ, R46 ;  /* 0x000000fffff97224 */ /* 0x000fe400078e002e */
[----:B------:R-:W-:Y:S01]  /*230c0*/  IMAD.MOV.U32 R248, RZ, RZ, R47 ;  /* 0x000000fffff87224 */ /* 0x000fe200078e002f */
[----:B--2---:R-:W-:-:S04]  /*230d0*/  LEA R58, P1, R128, R2, 0x1 ;  /* 0x00000002803a7211 */ /* 0x004fc800078208ff */
[----:B------:R-:W-:-:S05]  /*230e0*/  LEA.HI.X.SX32 R59, R128, R3, 0x1, P1 ;  /* 0x00000003803b7211 */ /* 0x000fca00008f0eff */
[----:B------:R4:W-:Y:S01]  /*230f0*/  STL.64 [R1+0xa78], R58 ;  /* 0x000a783a01007387 */ /* 0x0009e20000100a00 */
[-C--:B0-----:R-:W-:Y:S02]  /*23100*/  LEA R52, P3, R148, R2.reuse, 0x1 ;  /* 0x0000000294347211 */ /* 0x081fe400078608ff */
[-C--:B------:R-:W-:Y:S02]  /*23110*/  LEA R40, P4, R250, R2.reuse, 0x1 ;  /* 0x00000002fa287211 */ /* 0x080fe400078808ff */
[-C--:B------:R-:W-:Y:S02]  /*23120*/  LEA.HI.X.SX32 R53, R148, R3.reuse, 0x1, P3 ;  /* 0x0000000394357211 */ /* 0x080fe400018f0eff */
[----:B------:R-:W-:Y:S02]  /*23130*/  LEA.HI.X.SX32 R41, R250, R3, 0x1, P4 ;  /* 0x00000003fa297211 */ /* 0x000fe400020f0eff */
[----:B---3--:R-:W-:-:S03]  /*23140*/  LEA R60, P1, R133, R2, 0x1 ;  /* 0x00000002853c7211 */ /* 0x008fc600078208ff */
[----:B------:R-:W-:Y:S01]  /*23150*/  STL.64 [R1+0xa60], R40 ;  /* 0x000a602801007387 */ /* 0x000fe20000100a00 */
[----:B----4-:R-:W-:-:S03]  /*23160*/  LEA R58, P3, R131, R2, 0x1 ;  /* 0x00000002833a7211 */ /* 0x010fc600078608ff */
[----:B------:R0:W-:Y:S01]  /*23170*/  STL.64 [R1+0xa68], R52 ;  /* 0x000a683401007387 */ /* 0x0001e20000100a00 */
[-C--:B------:R-:W-:Y:S02]  /*23180*/  LEA.HI.X.SX32 R61, R133, R3.reuse, 0x1, P1 ;  /* 0x00000003853d7211 */ /* 0x080fe400008f0eff */
[----:B------:R-:W-:Y:S01]  /*23190*/  LEA.HI.X.SX32 R59, R131, R3, 0x1, P3 ;  /* 0x00000003833b7211 */ /* 0x000fe200018f0eff */
[----:B------:R-:W2:Y:S01]  /*231a0*/  LDL.LU R128, [R1+0x1e0] ;  /* 0x0001e00001807983 */ /* 0x000ea20000300800 */
[----:B------:R-:W-:-:S03]  /*231b0*/  LEA R46, P2, R129, R2, 0x1 ;  /* 0x00000002812e7211 */ /* 0x000fc600078408ff */
[----:B------:R-:W3:Y:S01]  /*231c0*/  LDL.LU R148, [R1+0x1dc] ;  /* 0x0001dc0001947983 */ /* 0x000ee20000300800 */
[----:B0-----:R-:W-:-:S03]  /*231d0*/  LEA R52, P4, R136, R2, 0x1 ;  /* 0x0000000288347211 */ /* 0x001fc600078808ff */
[----:B------:R-:W-:Y:S01]  /*231e0*/  STL.64 [R1+0xa58], R60 ;  /* 0x000a583c01007387 */ /* 0x000fe20000100a00 */
[----:B------:R-:W-:-:S03]  /*231f0*/  LEA.HI.X.SX32 R53, R136, R3, 0x1, P4 ;  /* 0x0000000388357211 */ /* 0x000fc600020f0eff */
[----:B------:R0:W-:Y:S01]  /*23200*/  STL.64 [R1+0xa48], R58 ;  /* 0x000a483a01007387 */ /* 0x0001e20000100a00 */
[----:B------:R-:W-:Y:S02]  /*23210*/  LEA.HI.X.SX32 R47, R129, R3, 0x1, P2 ;  /* 0x00000003812f7211 */ /* 0x000fe400010f0eff */
[----:B------:R-:W-:Y:S01]  /*23220*/  LEA R40, P2, R130, R2, 0x1 ;  /* 0x0000000282287211 */ /* 0x000fe200078408ff */
[----:B------:R1:W-:Y:S01]  /*23230*/  STL.64 [R1+0xa40], R52 ;  /* 0x000a403401007387 */ /* 0x0003e20000100a00 */
[----:B------:R-:W-:-:S03]  /*23240*/  IMAD.MOV.U32 R131, RZ, RZ, R42 ;  /* 0x000000ffff837224 */ /* 0x000fc600078e002a */
[----:B------:R-:W4:Y:S01]  /*23250*/  LDL.LU R250, [R1+0x1cc] ;  /* 0x0001cc0001fa7983 */ /* 0x000f220000300800 */
[CC--:B0-----:R-:W-:Y:S01]  /*23260*/  LEA R58, P1, R251.reuse, R2.reuse, 0x1 ;  /* 0x00000002fb3a7211 */ /* 0x0c1fe200078208ff */
[----:B------:R-:W-:Y:S01]  /*23270*/  IMAD.MOV.U32 R133, RZ, RZ, R248 ;  /* 0x000000ffff857224 */ /* 0x000fe200078e00f8 */
[-C--:B------:R-:W-:Y:S01]  /*23280*/  LEA.HI.X.SX32 R41, R130, R3.reuse, 0x1, P2 ;  /* 0x0000000382297211 */ /* 0x080fe200010f0eff */
[----:B------:R-:W4:Y:S01]  /*23290*/  LDL.LU R129, [R1+0x1c8] ;  /* 0x0001c80001817983 */ /* 0x000f220000300800 */
[-C--:B------:R-:W-:Y:S02]  /*232a0*/  LEA.HI.X.SX32 R59, R251, R3.reuse, 0x1, P1 ;  /* 0x00000003fb3b7211 */ /* 0x080fe400008f0eff */
[C---:B------:R-:W-:Y:S01]  /*232b0*/  LEA R42, P2, R132.reuse, R2, 0x1 ;  /* 0x00000002842a7211 */ /* 0x040fe200078408ff */
[----:B------:R-:W-:Y:S02]  /*232c0*/  IMAD.MOV.U32 R248, RZ, RZ, R43 ;  /* 0x000000fffff87224 */ /* 0x000fe400078e002b */
[----:B------:R-:W-:Y:S01]  /*232d0*/  STL.64 [R1+0xa38], R58 ;  /* 0x000a383a01007387 */ /* 0x000fe20000100a00 */
[----:B------:R-:W-:-:S03]  /*232e0*/  LEA.HI.X.SX32 R43, R132, R3, 0x1, P2 ;  /* 0x00000003842b7211 */ /* 0x000fc600010f0eff */
[----:B------:R-:W4:Y:S04]  /*232f0*/  LDL.LU R251, [R1+0x1c4] ;  /* 0x0001c40001fb7983 */ /* 0x000f280000300800 */
[----:B------:R-:W4:Y:S01]  /*23300*/  LDL.LU R132, [R1+0x1bc] ;  /* 0x0001bc0001847983 */ /* 0x000f220000300800 */
[----:B------:R-:W-:Y:S02]  /*23310*/  IMAD.MOV.U32 R130, RZ, RZ, R249 ;  /* 0x000000ffff827224 */ /* 0x000fe400078e00f9 */
[----:B------:R-:W-:Y:S02]  /*23320*/  IMAD.MOV.U32 R249, RZ, RZ, R122 ;  /* 0x000000fffff97224 */ /* 0x000fe400078e007a */
[----:B------:R-:W-:Y:S02]  /*23330*/  IMAD.MOV.U32 R122, RZ, RZ, R135 ;  /* 0x000000ffff7a7224 */ /* 0x000fe400078e0087 */
[----:B------:R-:W-:Y:S01]  /*23340*/  IMAD.MOV.U32 R135, RZ, RZ, R36 ;  /* 0x000000ffff877224 */ /* 0x000fe200078e0024 */
[----:B------:R-:W-:-:S02]  /*23350*/  LEA R36, P4, R38, R2, 0x1 ;  /* 0x0000000226247211 */ /* 0x000fc400078808ff */
[C---:B-1----:R-:W-:Y:S01]  /*23360*/  LEA R52, P3, R39.reuse, R2, 0x1 ;  /* 0x0000000227347211 */ /* 0x042fe200078608ff */
[----:B------:R-:W-:Y:S01]  /*23370*/  IMAD.MOV.U32 R136, RZ, RZ, R37 ;  /* 0x000000ffff887224 */ /* 0x000fe200078e0025 */
[-C--:B------:R-:W-:Y:S02]  /*23380*/  LEA.HI.X.SX32 R37, R38, R3.reuse, 0x1, P4 ;  /* 0x0000000326257211 */ /* 0x080fe400020f0eff */
[----:B------:R-:W-:-:S03]  /*23390*/  LEA.HI.X.SX32 R53, R39, R3, 0x1, P3 ;  /* 0x0000000327357211 */ /* 0x000fc600018f0eff */
[----:B------:R-:W-:Y:S01]  /*233a0*/  STL.64 [R1+0xa20], R36 ;  /* 0x000a202401007387 */ /* 0x000fe20000100a00 */
[----:B------:R-:W-:-:S03]  /*233b0*/  LEA R38, P4, R143, R2, 0x1 ;  /* 0x000000028f267211 */ /* 0x000fc600078808ff */
[----:B------:R0:W-:Y:S01]  /*233c0*/  STL.64 [R1+0xa28], R52 ;  /* 0x000a283401007387 */ /* 0x0001e20000100a00 */
[----:B------:R-:W-:Y:S02]  /*233d0*/  LEA.HI.X.SX32 R39, R143, R3, 0x1, P4 ;  /* 0x000000038f277211 */ /* 0x000fe400020f0eff */
[----:B0-----:R-:W-:-:S04]  /*233e0*/  LEA R52, P3, R149, R2, 0x1 ;  /* 0x0000000295347211 */ /* 0x001fc800078608ff */
[----:B------:R-:W-:Y:S02]  /*233f0*/  LEA.HI.X.SX32 R53, R149, R3, 0x1, P3 ;  /* 0x0000000395357211 */ /* 0x000fe400018f0eff */
[----:B--2---:R-:W-:-:S04]  /*23400*/  LEA R58, P1, R128, R2, 0x1 ;  /* 0x00000002803a7211 */ /* 0x004fc800078208ff */
[----:B------:R-:W-:Y:S02]  /*23410*/  LEA.HI.X.SX32 R59, R128, R3, 0x1, P1 ;  /* 0x00000003803b7211 */ /* 0x000fe400008f0eff */
[----:B---3--:R-:W-:-:S03]  /*23420*/  LEA R36, P2, R148, R2, 0x1 ;  /* 0x0000000294247211 */ /* 0x008fc600078408ff */
[----:B------:R0:W-:Y:S01]  /*23430*/  STL.64 [R1+0xa18], R58 ;  /* 0x000a183a01007387 */ /* 0x0001e20000100a00 */
[----:B------:R-:W-:-:S03]  /*23440*/  LEA.HI.X.SX32 R37, R148, R3, 0x1, P2 ;  /* 0x0000000394257211 */ /* 0x000fc600010f0eff */
[----:B------:R-:W2:Y:S04]  /*23450*/  LDL.LU R159, [R1+0x18c] ;  /* 0x00018c00019f7983 */ /* 0x000ea80000300800 */
[----:B------:R1:W-:Y:S01]  /*23460*/  STL.64 [R1+0xa08], R52 ;  /* 0x000a083401007387 */ /* 0x0003e20000100a00 */
[----:B----4-:R-:W-:-:S03]  /*23470*/  LEA R60, P1, R250, R2, 0x1 ;  /* 0x00000002fa3c7211 */ /* 0x010fc600078208ff */
[----:B------:R-:W3:Y:S01]  /*23480*/  LDL.LU R150, [R1+0x188] ;  /* 0x0001880001967983 */ /* 0x000ee20000300800 */
[----:B------:R-:W-:-:S03]  /*23490*/  LEA.HI.X.SX32 R61, R250, R3, 0x1, P1 ;  /* 0x00000003fa3d7211 */ /* 0x000fc600008f0eff */
[----:B------:R4:W-:Y:S04]  /*234a0*/  STL.64 [R1+0xa00], R38 ;  /* 0x000a002601007387 */ /* 0x0009e80000100a00 */
[----:B------:R-:W2:Y:S04]  /*234b0*/  LDL.LU R148, [R1+0x1b8] ;  /* 0x0001b80001947983 */ /* 0x000ea80000300800 */
[----:B------:R-:W3:Y:S01]  /*234c0*/  LDL.LU R149, [R1+0x1b4] ;  /* 0x0001b40001957983 */ /* 0x000ee20000300800 */
[----:B0-----:R-:W-:-:S03]  /*234d0*/  LEA R58, P3, R251, R2, 0x1 ;  /* 0x00000002fb3a7211 */ /* 0x001fc600078608ff */
[----:B------:R-:W3:Y:S01]  /*234e0*/  LDL.LU R143, [R1+0x1b0] ;  /* 0x0001b000018f7983 */ /* 0x000ee20000300800 */
[----:B-1----:R-:W-:-:S03]  /*234f0*/  LEA R52, P4, R132, R2, 0x1 ;  /* 0x0000000284347211 */ /* 0x002fc600078808ff */
[----:B------:R2:W-:Y:S01]  /*23500*/  STL.64 [R1+0x9f8], R60 ;  /* 0x0009f83c01007387 */ /* 0x0005e20000100a00 */
[----:B------:R-:W-:-:S03]  /*23510*/  LEA.HI.X.SX32 R59, R251, R3, 0x1, P3 ;  /* 0x00000003fb3b7211 */ /* 0x000fc600018f0eff */
[----:B------:R-:W3:Y:S01]  /*23520*/  LDL.LU R250, [R1+0x1ac] ;  /* 0x0001ac0001fa7983 */ /* 0x000ee20000300800 */
[-C--:B------:R-:W-:Y:S02]  /*23530*/  LEA.HI.X.SX32 R53, R132, R3.reuse, 0x1, P4 ;  /* 0x0000000384357211 */ /* 0x080fe400020f0eff */
[C---:B----4-:R-:W-:Y:S01]  /*23540*/  LEA R38, P2, R129.reuse, R2, 0x1 ;  /* 0x0000000281267211 */ /* 0x050fe200078408ff */
[----:B------:R3:W-:Y:S04]  /*23550*/  STL.64 [R1+0x9e8], R58 ;  /* 0x0009e83a01007387 */ /* 0x0007e80000100a00 */
[----:B------:R0:W-:Y:S01]  /*23560*/  STL.64 [R1+0x9e0], R52 ;  /* 0x0009e03401007387 */ /* 0x0001e20000100a00 */
[----:B------:R-:W-:-:S03]  /*23570*/  LEA.HI.X.SX32 R39, R129, R3, 0x1, P2 ;  /* 0x0000000381277211 */ /* 0x000fc600010f0eff */
[----:B------:R-:W4:Y:S04]  /*23580*/  LDL.LU R158, [R1+0x1a8] ;  /* 0x0001a800019e7983 */ /* 0x000f280000300800 */
[----:B------:R-:W4:Y:S04]  /*23590*/  LDL.LU R151, [R1+0x1a4] ;  /* 0x0001a40001977983 */ /* 0x000f280000300800 */
[----:B------:R-:W4:Y:S01]  /*235a0*/  LDL.LU R129, [R1+0x1a0] ;  /* 0x0001a00001817983 */ /* 0x000f220000300800 */
[----:B------:R-:W-:-:S03]  /*235b0*/  IMAD.MOV.U32 R132, RZ, RZ, R130 ;  /* 0x000000ffff847224 */ /* 0x000fc600078e0082 */
[----:B------:R-:W4:Y:S01]  /*235c0*/  LDL.LU R145, [R1+0x180] ;  /* 0x0001800001917983 */ /* 0x000f220000300800 */
[----:B------:R-:W-:-:S03]  /*235d0*/  IMAD.MOV.U32 R251, RZ, RZ, R131 ;  /* 0x000000fffffb7224 */ /* 0x000fc600078e0083 */
[----:B------:R-:W4:Y:S01]  /*235e0*/  LDL.LU R139, [R1+0x178] ;  /* 0x00017800018b7983 */ /* 0x000f220000300800 */
[----:B------:R-:W-:Y:S02]  /*235f0*/  IMAD.MOV.U32 R130, RZ, RZ, R136 ;  /* 0x000000ffff827224 */ /* 0x000fe400078e0088 */
[----:B------:R-:W-:Y:S01]  /*23600*/  IMAD.MOV.U32 R131, RZ, RZ, R121 ;  /* 0x000000ffff837224 */ /* 0x000fe200078e0079 */
[----:B------:R-:W4:Y:S01]  /*23610*/  LDL.LU R128, [R1+0x174] ;  /* 0x0001740001807983 */ /* 0x000f220000300800 */
[----:B------:R-:W-:Y:S02]  /*23620*/  IMAD.MOV.U32 R136, RZ, RZ, R14 ;  /* 0x000000ffff887224 */ /* 0x000fe400078e000e */
[----:B------:R-:W-:Y:S02]  /*23630*/  IMAD.MOV.U32 R121, RZ, RZ, R15 ;  /* 0x000000ffff797224 */ /* 0x000fe400078e000f */
[----:B------:R-:W-:Y:S02]  /*23640*/  IMAD.MOV.U32 R14, RZ, RZ, R33 ;  /* 0x000000ffff0e7224 */ /* 0x000fe400078e0021 */
[----:B------:R-:W-:Y:S01]  /*23650*/  IMAD.MOV.U32 R15, RZ, RZ, R32 ;  /* 0x000000ffff0f7224 */ /* 0x000fe200078e0020 */
[----:B--2---:R-:W-:-:S04]  /*23660*/  LEA R60, P1, R148, R2, 0x1 ;  /* 0x00000002943c7211 */ /* 0x004fc800078208ff */
[----:B------:R-:W-:Y:S02]  /*23670*/  LEA.HI.X.SX32 R61, R148, R3, 0x1, P1 ;  /* 0x00000003943d7211 */ /* 0x000fe400008f0eff */
[----:B---3--:R-:W-:-:S04]  /*23680*/  LEA R58, P3, R143, R2, 0x1 ;  /* 0x000000028f3a7211 */ /* 0x008fc800078608ff */
[-C--:B------:R-:W-:Y:S02]  /*23690*/  LEA.HI.X.SX32 R59, R143, R3.reuse, 0x1, P3 ;  /* 0x000000038f3b7211 */ /* 0x080fe400018f0eff */
[CC--:B0-----:R-:W-:Y:S01]  /*236a0*/  LEA R52, P4, R250.reuse, R2.reuse, 0x1 ;  /* 0x00000002fa347211 */ /* 0x0c1fe200078808ff */
[----:B------:R-:W-:Y:S03]  /*236b0*/  STL.64 [R1+0x9d8], R60 ;  /* 0x0009d83c01007387 */ /* 0x000fe60000100a00 */
[----:B------:R-:W-:Y:S01]  /*236c0*/  LEA.HI.X.SX32 R53, R250, R3, 0x1, P4 ;  /* 0x00000003fa357211 */ /* 0x000fe200020f0eff */
[----:B------:R4:W-:Y:S01]  /*236d0*/  STL.64 [R1+0x9c8], R58 ;  /* 0x0009c83a01007387 */ /* 0x0009e20000100a00 */
[----:B------:R-:W-:-:S03]  /*236e0*/  LEA R32, P2, R149, R2, 0x1 ;  /* 0x0000000295207211 */ /* 0x000fc600078408ff */
[----:B------:R0:W-:Y:S01]  /*236f0*/  STL.64 [R1+0x9c0], R52 ;  /* 0x0009c03401007387 */ /* 0x0001e20000100a00 */
[----:B------:R-:W-:Y:S01]  /*23700*/  IMAD.MOV.U32 R250, RZ, RZ, R14 ;  /* 0x000000fffffa7224 */ /* 0x000fe200078e000e */
[-C--:B------:R-:W-:Y:S01]  /*23710*/  LEA.HI.X.SX32 R33, R149, R3.reuse, 0x1, P2 ;  /* 0x0000000395217211 */ /* 0x080fe200010f0eff */
[----:B------:R-:W-:Y:S01]  /*23720*/  IMAD.MOV.U32 R14, RZ, RZ, R34 ;  /* 0x000000ffff0e7224 */ /* 0x000fe200078e0022 */
[----:B------:R-:W2:Y:S01]  /*23730*/  LDL.LU R157, [R1+0x194] ;  /* 0x00019400019d7983 */ /* 0x000ea20000300800 */
[CC--:B----4-:R-:W-:Y:S02]  /*23740*/  LEA R58, P1, R158.reuse, R2.reuse, 0x1 ;  /* 0x000000029e3a7211 */ /* 0x0d0fe400078208ff */
[CC--:B0-----:R-:W-:Y:S01]  /*23750*/  LEA R52, P3, R129.reuse, R2.reuse, 0x1 ;  /* 0x0000000281347211 */ /* 0x0c1fe200078608ff */
[----:B------:R-:W-:Y:S01]  /*23760*/  IMAD.MOV.U32 R149, RZ, RZ, R130 ;  /* 0x000000ffff957224 */ /* 0x000fe200078e0082 */
[-C--:B------:R-:W-:Y:S01]  /*23770*/  LEA.HI.X.SX32 R59, R158, R3.reuse, 0x1, P1 ;  /* 0x000000039e3b7211 */ /* 0x080fe200008f0eff */
[----:B------:R-:W3:Y:S01]  /*23780*/  LDL.LU R144, [R1+0x190] ;  /* 0x0001900001907983 */ /* 0x000ee20000300800 */
[-C--:B------:R-:W-:Y:S01]  /*23790*/  LEA.HI.X.SX32 R53, R129, R3.reuse, 0x1, P3 ;  /* 0x0000000381357211 */ /* 0x080fe200018f0eff */
[----:B------:R-:W-:Y:S01]  /*237a0*/  IMAD.MOV.U32 R130, RZ, RZ, R121 ;  /* 0x000000ffff827224 */ /* 0x000fe200078e0079 */
[C---:B------:R-:W-:Y:S01]  /*237b0*/  LEA R34, P2, R151.reuse, R2, 0x1 ;  /* 0x0000000297227211 */ /* 0x040fe200078408ff */
[----:B------:R-:W-:Y:S01]  /*237c0*/  IMAD.MOV.U32 R121, RZ, RZ, R15 ;  /* 0x000000ffff797224 */ /* 0x000fe200078e000f */
[----:B------:R-:W-:Y:S01]  /*237d0*/  STL.64 [R1+0x9b0], R58 ;  /* 0x0009b03a01007387 */ /* 0x000fe20000100a00 */
[----:B------:R-:W-:Y:S01]  /*237e0*/  IMAD.MOV.U32 R15, RZ, RZ, R35 ;  /* 0x000000ffff0f7224 */ /* 0x000fe200078e0023 */
[----:B------:R-:W-:-:S02]  /*237f0*/  LEA.HI.X.SX32 R35, R151, R3, 0x1, P2 ;  /* 0x0000000397237211 */ /* 0x000fc400010f0eff */
[----:B------:R0:W-:Y:S04]  /*23800*/  STL.64 [R1+0x9a0], R52 ;  /* 0x0009a03401007387 */ /* 0x0001e80000100a00 */
[----:B------:R-:W4:Y:S01]  /*23810*/  LDL.LU R151, [R1+0x184] ;  /* 0x0001840001977983 */ /* 0x000f220000300800 */
[----:B------:R-:W-:Y:S02]  /*23820*/  IMAD.MOV.U32 R148, RZ, RZ, R251 ;  /* 0x000000ffff947224 */ /* 0x000fe400078e00fb */
[----:B------:R-:W-:Y:S02]  /*23830*/  IMAD.MOV.U32 R251, RZ, RZ, R113 ;  /* 0x000000fffffb7224 */ /* 0x000fe400078e0071 */
[----:B------:R-:W-:Y:S01]  /*23840*/  IMAD.MOV.U32 R113, RZ, RZ, R28 ;  /* 0x000000ffff717224 */ /* 0x000fe200078e001c */
[----:B------:R-:W-:Y:S01]  /*23850*/  LEA R28, P4, R30, R2, 0x1 ;  /* 0x000000021e1c7211 */ /* 0x000fe200078808ff */
[----:B------:R-:W-:-:S02]  /*23860*/  IMAD.MOV.U32 R143, RZ, RZ, R131 ;  /* 0x000000ffff8f7224 */ /* 0x000fc400078e0083 */
[----:B------:R-:W-:Y:S02]  /*23870*/  IMAD.MOV.U32 R131, RZ, RZ, R136 ;  /* 0x000000ffff837224 */ /* 0x000fe400078e0088 */
[----:B------:R-:W-:Y:S01]  /*23880*/  IMAD.MOV.U32 R136, RZ, RZ, R29 ;  /* 0x000000ffff887224 */ /* 0x000fe200078e001d */
[----:B------:R-:W-:Y:S01]  /*23890*/  LEA.HI.X.SX32 R29, R30, R3, 0x1, P4 ;  /* 0x000000031e1d7211 */ /* 0x000fe200020f0eff */
[----:B------:R-:W-:Y:S02]  /*238a0*/  IMAD.MOV.U32 R129, RZ, RZ, R148 ;  /* 0x000000ffff817224 */ /* 0x000fe400078e0094 */
[----:B------:R-:W-:Y:S01]  /*238b0*/  IMAD.MOV.U32 R148, RZ, RZ, R149 ;  /* 0x000000ffff947224 */ /* 0x000fe200078e0095 */
[-C--:B------:R-:W-:Y:S01]  /*238c0*/  LEA R30, P4, R150, R2.reuse, 0x1 ;  /* 0x00000002961e7211 */ /* 0x080fe200078808ff */
[----:B------:R-:W-:Y:S01]  /*238d0*/  IMAD.MOV.U32 R149, RZ, RZ, R143 ;  /* 0x000000ffff957224 */ /* 0x000fe200078e008f */
[----:B0-----:R-:W-:Y:S01]  /*238e0*/  LEA R52, P3, R159, R2, 0x1 ;  /* 0x000000029f347211 */ /* 0x001fe200078608ff */
[----:B------:R-:W-:Y:S01]  /*238f0*/  IMAD.MOV.U32 R143, RZ, RZ, R250 ;  /* 0x000000ffff8f7224 */ /* 0x000fe200078e00fa */
[----:B------:R3:W-:Y:S01]  /*23900*/  STL.64 [R1+0x998], R28 ;  /* 0x0009981c01007387 */ /* 0x0007e20000100a00 */
[----:B------:R-:W-:-:S02]  /*23910*/  IMAD.MOV.U32 R250, RZ, RZ, R251 ;  /* 0x000000fffffa7224 */ /* 0x000fc400078e00fb */
[----:B------:R-:W-:Y:S02]  /*23920*/  IMAD.MOV.U32 R251, RZ, RZ, R113 ;  /* 0x000000fffffb7224 */ /* 0x000fe400078e0071 */
[----:B------:R-:W-:Y:S01]  /*23930*/  IMAD.MOV.U32 R113, RZ, RZ, R31 ;  /* 0x000000ffff717224 */ /* 0x000fe200078e001f */
[-C--:B------:R-:W-:Y:S02]  /*23940*/  LEA.HI.X.SX32 R31, R150, R3.reuse, 0x1, P4 ;  /* 0x00000003961f7211 */ /* 0x080fe400020f0eff */
[----:B------:R-:W-:Y:S02]  /*23950*/  LEA.HI.X.SX32 R53, R159, R3, 0x1, P3 ;  /* 0x000000039f357211 */ /* 0x000fe400018f0eff */
[----:B--2---:R-:W-:-:S04]  /*23960*/  LEA R58, P1, R157, R2, 0x1 ;  /* 0x000000029d3a7211 */ /* 0x004fc800078208ff */
[----:B------:R-:W-:-:S05]  /*23970*/  LEA.HI.X.SX32 R59, R157, R3, 0x1, P1 ;  /* 0x000000039d3b7211 */ /* 0x000fca00008f0eff */
[----:B------:R0:W-:Y:S01]  /*23980*/  STL.64 [R1+0x990], R58 ;  /* 0x0009903a01007387 */ /* 0x0001e20000100a00 */
[----:B---3--:R-:W-:-:S03]  /*23990*/  LEA R28, P2, R144, R2, 0x1 ;  /* 0x00000002901c7211 */ /* 0x008fc600078408ff */
[----:B------:R-:W2:Y:S01]  /*239a0*/  LDL.LU R158, [R1+0x158] ;  /* 0x00015800019e7983 */ /* 0x000ea20000300800 */
[----:B------:R-:W-:-:S03]  /*239b0*/  LEA.HI.X.SX32 R29, R144, R3, 0x1, P2 ;  /* 0x00000003901d7211 */ /* 0x000fc600010f0eff */
[----:B------:R-:W3:Y:S04]  /*239c0*/  LDL.LU R157, [R1+0x154] ;  /* 0x00015400019d7983 */ /* 0x000ee80000300800 */
[----:B------:R-:W2:Y:S01]  /*239d0*/  LDL.LU R144, [R1+0x150] ;  /* 0x0001500001907983 */ /* 0x000ea20000300800 */
[----:B----4-:R-:W-:-:S03]  /*239e0*/  LEA R60, P1, R151, R2, 0x1 ;  /* 0x00000002973c7211 */ /* 0x010fc600078208ff */
[----:B------:R-:W-:Y:S01]  /*239f0*/  STL.64 [R1+0x978], R30 ;  /* 0x0009781e01007387 */ /* 0x000fe20000100a00 */
[----:B------:R-:W-:-:S03]  /*23a00*/  LEA.HI.X.SX32 R61, R151, R3, 0x1, P1 ;  /* 0x00000003973d7211 */ /* 0x000fc600008f0eff */
[----:B------:R1:W-:Y:S01]  /*23a10*/  STL.64 [R1+0x980], R52 ;  /* 0x0009803401007387 */ /* 0x0003e20000100a00 */
[----:B0-----:R-:W-:-:S03]  /*23a20*/  LEA R58, P3, R139, R2, 0x1 ;  /* 0x000000028b3a7211 */ /* 0x001fc600078608ff */
[----:B------:R0:W-:Y:S01]  /*23a30*/  STL.64 [R1+0x970], R60 ;  /* 0x0009703c01007387 */ /* 0x0001e20000100a00 */
[----:B------:R-:W-:-:S03]  /*23a40*/  LEA.HI.X.SX32 R59, R139, R3, 0x1, P3 ;  /* 0x000000038b3b7211 */ /* 0x000fc600018f0eff */
[----:B------:R-:W4:Y:S01]  /*23a50*/  LDL.LU R152, [R1+0x148] ;  /* 0x0001480001987983 */ /* 0x000f220000300800 */
[----:B-1----:R-:W-:-:S03]  /*23a60*/  LEA R52, P4, R128, R2, 0x1 ;  /* 0x0000000280347211 */ /* 0x002fc600078808ff */
[----:B------:R-:W4:Y:S01]  /*23a70*/  LDL.LU R150, [R1+0x140] ;  /* 0x0001400001967983 */ /* 0x000f220000300800 */
[----:B------:R-:W-:-:S03]  /*23a80*/  LEA R30, P2, R145, R2, 0x1 ;  /* 0x00000002911e7211 */ /* 0x000fc600078408ff */
[----:B------:R-:W4:Y:S01]  /*23a90*/  LDL.LU R151, [R1+0x13c] ;  /* 0x00013c0001977983 */ /* 0x000f220000300800 */
[----:B------:R-:W-:-:S03]  /*23aa0*/  LEA.HI.X.SX32 R53, R128, R3, 0x1, P4 ;  /* 0x0000000380357211 */ /* 0x000fc600020f0eff */
[----:B------:R-:W0:Y:S01]  /*23ab0*/  LDL.LU R165, [R1+0x170] ;  /* 0x0001700001a57983 */ /* 0x000e220000300800 */
[----:B------:R-:W-:-:S03]  /*23ac0*/  LEA.HI.X.SX32 R31, R145, R3, 0x1, P2 ;  /* 0x00000003911f7211 */ /* 0x000fc600010f0eff */
[----:B------:R-:W3:Y:S04]  /*23ad0*/  LDL.LU R160, [R1+0x16c] ;  /* 0x00016c0001a07983 */ /* 0x000ee80000300800 */
[----:B------:R1:W-:Y:S04]  /*23ae0*/  STL.64 [R1+0x960], R58 ;  /* 0x0009603a01007387 */ /* 0x0003e80000100a00 */
[----:B------:R-:W1:Y:S04]  /*23af0*/  LDL.LU R161, [R1+0x168] ;  /* 0x0001680001a17983 */ /* 0x000e680000300800 */
[----:B------:R1:W-:Y:S04]  /*23b00*/  STL.64 [R1+0x958], R52 ;  /* 0x0009583401007387 */ /* 0x0003e80000100a00 */
[----:B------:R-:W2:Y:S04]  /*23b10*/  LDL.LU R145, [R1+0x164] ;  /* 0x0001640001917983 */ /* 0x000ea80000300800 */
[----:B------:R-:W4:Y:S04]  /*23b20*/  LDL.LU R153, [R1+0x130] ;  /* 0x0001300001997983 */ /* 0x000f280000300800 */
[----:B------:R-:W4:Y:S04]  /*23b30*/  LDL.LU R159, [R1+0x12c] ;  /* 0x00012c00019f7983 */ /* 0x000f280000300800 */
[----:B------:R-:W4:Y:S01]  /*23b40*/  LDL.LU R164, [R1+0x15c] ;  /* 0x00015c0001a47983 */ /* 0x000f220000300800 */
        /* <DEDUP_REMOVED lines=9> */
[----:B------:R-:W-:Y:S01]  /*23be0*/  IMAD.MOV.U32 R132, RZ, RZ, R25 ;  /* 0x000000ffff847224 */ /* 0x000fe200078e0019 */
[----:B0-----:R-:W-:-:S04]  /*23bf0*/  LEA R60, P1, R165, R2, 0x1 ;  /* 0x00000002a53c7211 */ /* 0x001fc800078208ff */
[----:B------:R-:W-:Y:S02]  /*23c00*/  LEA.HI.X.SX32 R61, R165, R3, 0x1, P1 ;  /* 0x00000003a53d7211 */ /* 0x000fe400008f0eff */
[----:B---3--:R-:W-:-:S03]  /*23c10*/  LEA R24, P2, R160, R2, 0x1 ;  /* 0x00000002a0187211 */ /* 0x008fc600078408ff */
[----:B------:R4:W-:Y:S01]  /*23c20*/  STL.64 [R1+0x950], R60 ;  /* 0x0009503c01007387 */ /* 0x0009e20000100a00 */
[----:B-1----:R-:W-:-:S04]  /*23c30*/  LEA R58, P3, R161, R2, 0x1 ;  /* 0x00000002a13a7211 */ /* 0x002fc800078608ff */
[----:B------:R-:W-:Y:S02]  /*23c40*/  LEA.HI.X.SX32 R59, R161, R3, 0x1, P3 ;  /* 0x00000003a13b7211 */ /* 0x000fe400018f0eff */
[----:B--2---:R-:W-:-:S04]  /*23c50*/  LEA R52, P4, R145, R2, 0x1 ;  /* 0x0000000291347211 */ /* 0x004fc800078808ff */
[-C--:B------:R-:W-:Y:S01]  /*23c60*/  LEA.HI.X.SX32 R53, R145, R3.reuse, 0x1, P4 ;  /* 0x0000000391357211 */ /* 0x080fe200020f0eff */
[----:B------:R0:W-:Y:S01]  /*23c70*/  STL.64 [R1+0x940], R58 ;  /* 0x0009403a01007387 */ /* 0x0001e20000100a00 */
[-C--:B------:R-:W-:Y:S02]  /*23c80*/  LEA.HI.X.SX32 R25, R160, R3.reuse, 0x1, P2 ;  /* 0x00000003a0197211 */ /* 0x080fe400010f0eff */
[C---:B----4-:R-:W-:Y:S01]  /*23c90*/  LEA R60, P1, R164.reuse, R2, 0x1 ;  /* 0x00000002a43c7211 */ /* 0x050fe200078208ff */
[----:B------:R1:W-:Y:S03]  /*23ca0*/  STL.64 [R1+0x938], R52 ;  /* 0x0009383401007387 */ /* 0x0003e60000100a00 */
[----:B------:R-:W-:Y:S01]  /*23cb0*/  LEA.HI.X.SX32 R61, R164, R3, 0x1, P1 ;  /* 0x00000003a43d7211 */ /* 0x000fe200008f0eff */
[----:B------:R-:W2:Y:S04]  /*23cc0*/  LDL.LU R160, [R1+0x120] ;  /* 0x0001200001a07983 */ /* 0x000ea80000300800 */
[----:B------:R-:W3:Y:S04]  /*23cd0*/  LDL.LU R161, [R1+0x11c] ;  /* 0x00011c0001a17983 */ /* 0x000ee80000300800 */
[----:B------:R4:W-:Y:S04]  /*23ce0*/  STL.64 [R1+0x928], R60 ;  /* 0x0009283c01007387 */ /* 0x0009e80000100a00 */
[----:B------:R-:W4:Y:S01]  /*23cf0*/  LDL.LU R164, [R1+0x14c] ;  /* 0x00014c0001a47983 */ /* 0x000f220000300800 */
[----:B------:R-:W-:-:S02]  /*23d00*/  IMAD.MOV.U32 R165, RZ, RZ, R139 ;  /* 0x000000ffffa57224 */ /* 0x000fc400078e008b */
[----:B------:R-:W-:Y:S01]  /*23d10*/  IMAD.MOV.U32 R139, RZ, RZ, R129 ;  /* 0x000000ffff8b7224 */ /* 0x000fe200078e0081 */
[CC--:B0-----:R-:W-:Y:S01]  /*23d20*/  LEA R58, P3, R157.reuse, R2.reuse, 0x1 ;  /* 0x000000029d3a7211 */ /* 0x0c1fe200078608ff */
[----:B------:R-:W-:Y:S02]  /*23d30*/  IMAD.MOV.U32 R129, RZ, RZ, R149 ;  /* 0x000000ffff817224 */ /* 0x000fe400078e0095 */
[----:B------:R-:W-:Y:S01]  /*23d40*/  IMAD.MOV.U32 R149, RZ, RZ, R250 ;  /* 0x000000ffff957224 */ /* 0x000fe200078e00fa */
[----:B-1----:R-:W-:Y:S01]  /*23d50*/  LEA R52, P4, R144, R2, 0x1 ;  /* 0x0000000290347211 */ /* 0x002fe200078808ff */
[----:B------:R-:W-:Y:S02]  /*23d60*/  IMAD.MOV.U32 R250, RZ, RZ, R132 ;  /* 0x000000fffffa7224 */ /* 0x000fe400078e0084 */
[----:B------:R-:W-:Y:S02]  /*23d70*/  IMAD.MOV.U32 R145, RZ, RZ, R128 ;  /* 0x000000ffff917224 */ /* 0x000fe400078e0080 */
[----:B------:R-:W-:Y:S01]  /*23d80*/  IMAD.MOV.U32 R132, RZ, RZ, R248 ;  /* 0x000000ffff847224 */ /* 0x000fe200078e00f8 */
[----:B------:R-:W-:Y:S01]  /*23d90*/  LEA.HI.X.SX32 R59, R157, R3, 0x1, P3 ;  /* 0x000000039d3b7211 */ /* 0x000fe200018f0eff */
[----:B------:R-:W-:-:S02]  /*23da0*/  IMAD.MOV.U32 R128, RZ, RZ, R148 ;  /* 0x000000ffff807224 */ /* 0x000fc400078e0094 */
[----:B------:R-:W-:Y:S02]  /*23db0*/  IMAD.MOV.U32 R248, RZ, RZ, R120 ;  /* 0x000000fffff87224 */ /* 0x000fe400078e0078 */
[----:B------:R-:W-:Y:S02]  /*23dc0*/  IMAD.MOV.U32 R148, RZ, RZ, R143 ;  /* 0x000000ffff947224 */ /* 0x000fe400078e008f */
[----:B------:R-:W-:Y:S01]  /*23dd0*/  IMAD.MOV.U32 R120, RZ, RZ, R26 ;  /* 0x000000ffff787224 */ /* 0x000fe200078e001a */
[----:B------:R-:W-:Y:S01]  /*23de0*/  LEA R26, P2, R158, R2, 0x1 ;  /* 0x000000029e1a7211 */ /* 0x000fe200078408ff */
[----:B------:R-:W-:Y:S01]  /*23df0*/  IMAD.MOV.U32 R143, RZ, RZ, R251 ;  /* 0x000000ffff8f7224 */ /* 0x000fe200078e00fb */
[-C--:B------:R-:W-:Y:S01]  /*23e00*/  LEA.HI.X.SX32 R53, R144, R3.reuse, 0x1, P4 ;  /* 0x0000000390357211 */ /* 0x080fe200020f0eff */
[----:B------:R-:W-:Y:S02]  /*23e10*/  IMAD.MOV.U32 R251, RZ, RZ, R133 ;  /* 0x000000fffffb7224 */ /* 0x000fe400078e0085 */
[----:B------:R-:W-:Y:S01]  /*23e20*/  IMAD.MOV.U32 R133, RZ, RZ, R123 ;  /* 0x000000ffff857224 */ /* 0x000fe200078e007b */
[----:B------:R0:W-:Y:S01]  /*23e30*/  STL.64 [R1+0x918], R58 ;  /* 0x0009183a01007387 */ /* 0x0001e20000100a00 */
[----:B------:R-:W-:Y:S01]  /*23e40*/  IMAD.MOV.U32 R123, RZ, RZ, R27 ;  /* 0x000000ffff7b7224 */ /* 0x000fe200078e001b */
[----:B------:R-:W-:-:S02]  /*23e50*/  LEA.HI.X.SX32 R27, R158, R3, 0x1, P2 ;  /* 0x000000039e1b7211 */ /* 0x000fc400010f0eff */
[----:B------:R-:W2:Y:S04]  /*23e60*/  LDL.LU R158, [R1+0x114] ;  /* 0x00011400019e7983 */ /* 0x000ea80000300800 */
[----:B------:R1:W-:Y:S01]  /*23e70*/  STL.64 [R1+0x910], R52 ;  /* 0x0009103401007387 */ /* 0x0003e20000100a00 */
[----:B----4-:R-:W-:-:S04]  /*23e80*/  LEA R60, P1, R164, R2, 0x1 ;  /* 0x00000002a43c7211 */ /* 0x010fc800078208ff */
[----:B------:R-:W-:-:S05]  /*23e90*/  LEA.HI.X.SX32 R61, R164, R3, 0x1, P1 ;  /* 0x00000003a43d7211 */ /* 0x000fca00008f0eff */
[----:B------:R4:W-:Y:S04]  /*23ea0*/  STL.64 [R1+0x900], R60 ;  /* 0x0009003c01007387 */ /* 0x0009e80000100a00 */
[----:B------:R-:W4:Y:S01]  /*23eb0*/  LDL.LU R164, [R1+0x138] ;  /* 0x0001380001a47983 */ /* 0x000f220000300800 */
[----:B------:R-:W-:Y:S02]  /*23ec0*/  IMAD.MOV.U32 R144, RZ, RZ, R145 ;  /* 0x000000ffff907224 */ /* 0x000fe400078e0091 */
[----:B------:R-:W-:Y:S02]  /*23ed0*/  IMAD.MOV.U32 R145, RZ, RZ, R128 ;  /* 0x000000ffff917224 */ /* 0x000fe400078e0080 */
[----:B------:R-:W-:Y:S01]  /*23ee0*/  IMAD.MOV.U32 R128, RZ, RZ, R148 ;  /* 0x000000ffff807224 */ /* 0x000fe200078e0094 */
[----:B0-----:R-:W-:Y:S01]  /*23ef0*/  LEA R58, P3, R150, R2, 0x1 ;  /* 0x00000002963a7211 */ /* 0x001fe200078608ff */
[----:B------:R-:W-:-:S02]  /*23f00*/  IMAD.MOV.U32 R157, RZ, RZ, R139 ;  /* 0x000000ffff9d7224 */ /* 0x000fc400078e008b */
[----:B------:R-:W-:Y:S01]  /*23f10*/  IMAD.MOV.U32 R148, RZ, RZ, R143 ;  /* 0x000000ffff947224 */ /* 0x000fe200078e008f */
[----:B-1----:R-:W-:Y:S01]  /*23f20*/  LEA R52, P4, R151, R2, 0x1 ;  /* 0x0000000297347211 */ /* 0x002fe200078808ff */
[----:B------:R-:W-:Y:S02]  /*23f30*/  IMAD.MOV.U32 R139, RZ, RZ, R129 ;  /* 0x000000ffff8b7224 */ /* 0x000fe400078e0081 */
[----:B------:R-:W-:Y:S02]  /*23f40*/  IMAD.MOV.U32 R143, RZ, RZ, R251 ;  /* 0x000000ffff8f7224 */ /* 0x000fe400078e00fb */
[----:B------:R-:W-:Y:S02]  /*23f50*/  IMAD.MOV.U32 R129, RZ, RZ, R149 ;  /* 0x000000ffff817224 */ /* 0x000fe400078e0095 */
[----:B------:R-:W-:Y:S02]  /*23f60*/  IMAD.MOV.U32 R251, RZ, RZ, R133 ;  /* 0x000000fffffb7224 */ /* 0x000fe400078e0085 */
[----:B------:R-:W-:-:S02]  /*23f70*/  IMAD.MOV.U32 R149, RZ, RZ, R250 ;  /* 0x000000ffff957224 */ /* 0x000fc400078e00fa */
[----:B------:R-:W-:Y:S01]  /*23f80*/  IMAD.MOV.U32 R133, RZ, RZ, R20 ;  /* 0x000000ffff857224 */ /* 0x000fe200078e0014 */
[-C--:B------:R-:W-:Y:S01]  /*23f90*/  LEA R20, P2, R152, R2.reuse, 0x1 ;  /* 0x0000000298147211 */ /* 0x080fe200078408ff */
[----:B------:R-:W-:Y:S01]  /*23fa0*/  IMAD.MOV.U32 R250, RZ, RZ, R132 ;  /* 0x000000fffffa7224 */ /* 0x000fe200078e0084 */
[-C--:B------:R-:W-:Y:S01]  /*23fb0*/  LEA.HI.X.SX32 R59, R150, R3.reuse, 0x1, P3 ;  /* 0x00000003963b7211 */ /* 0x080fe200018f0eff */
[----:B------:R-:W-:Y:S01]  /*23fc0*/  IMAD.MOV.U32 R132, RZ, RZ, R248 ;  /* 0x000000ffff847224 */ /* 0x000fe200078e00f8 */
[-C--:B------:R-:W-:Y:S01]  /*23fd0*/  LEA.HI.X.SX32 R53, R151, R3.reuse, 0x1, P4 ;  /* 0x0000000397357211 */ /* 0x080fe200020f0eff */
[----:B------:R-:W-:Y:S02]  /*23fe0*/  IMAD.MOV.U32 R248, RZ, RZ, R123 ;  /* 0x000000fffff87224 */ /* 0x000fe400078e007b */
[----:B------:R-:W-:Y:S01]  /*23ff0*/  IMAD.MOV.U32 R123, RZ, RZ, R21 ;  /* 0x000000ffff7b7224 */ /* 0x000fe200078e0015 */
[----:B------:R-:W-:Y:S02]  /*24000*/  LEA.HI.X.SX32 R21, R152, R3, 0x1, P2 ;  /* 0x0000000398157211 */ /* 0x000fe400010f0eff */
[----:B------:R-:W2:Y:S04]  /*24010*/  LDL.LU R152, [R1+0x134] ;  /* 0x0001340001987983 */ /* 0x000ea80000300800 */
[----:B------:R0:W-:Y:S04]  /*24020*/  STL.64 [R1+0x8f0], R58 ;  /* 0x0008f03a01007387 */ /* 0x0001e80000100a00 */
[----:B------:R1:W-:Y:S01]  /*24030*/  STL.64 [R1+0x8e8], R52 ;  /* 0x0008e83401007387 */ /* 0x0003e20000100a00 */
[----:B----4-:R-:W-:-:S04]  /*24040*/  LEA R60, P1, R164, R2, 0x1 ;  /* 0x00000002a43c7211 */ /* 0x010fc800078208ff */
[----:B------:R-:W-:-:S05]  /*24050*/  LEA.HI.X.SX32 R61, R164, R3, 0x1, P1 ;  /* 0x00000003a43d7211 */ /* 0x000fca00008f0eff */
[----:B------:R-:W-:Y:S04]  /*24060*/  STL.64 [R1+0x8e0], R60 ;  /* 0x0008e03c01007387 */ /* 0x000fe80000100a00 */
[----:B------:R-:W4:Y:S01]  /*24070*/  LDL.LU R164, [R1+0x128] ;  /* 0x0001280001a47983 */ /* 0x000f220000300800 */
[-C--:B0-----:R-:W-:Y:S02]  /*24080*/  LEA R58, P3, R153, R2.reuse, 0x1 ;  /* 0x00000002993a7211 */ /* 0x081fe400078608ff */
[----:B-1----:R-:W-:Y:S01]  /*24090*/  LEA R52, P4, R159, R2, 0x1 ;  /* 0x000000029f347211 */ /* 0x002fe200078808ff */
[----:B------:R-:W-:Y:S01]  /*240a0*/  IMAD.MOV.U32 R150, RZ, RZ, R145 ;  /* 0x000000ffff967224 */ /* 0x000fe200078e0091 */
[-C--:B------:R-:W-:Y:S01]  /*240b0*/  LEA.HI.X.SX32 R59, R153, R3.reuse, 0x1, P3 ;  /* 0x00000003993b7211 */ /* 0x080fe200018f0eff */
[----:B------:R-:W-:Y:S01]  /*240c0*/  IMAD.MOV.U32 R151, RZ, RZ, R139 ;  /* 0x000000ffff977224 */ /* 0x000fe200078e008b */
[----:B------:R-:W-:Y:S01]  /*240d0*/  LEA.HI.X.SX32 R53, R159, R3, 0x1, P4 ;  /* 0x000000039f357211 */ /* 0x000fe200020f0eff */
[----:B------:R-:W-:-:S02]  /*240e0*/  IMAD.MOV.U32 R145, RZ, RZ, R128 ;  /* 0x000000ffff917224 */ /* 0x000fc400078e0080 */
[----:B------:R-:W-:Y:S02]  /*240f0*/  IMAD.MOV.U32 R139, RZ, RZ, R129 ;  /* 0x000000ffff8b7224 */ /* 0x000fe400078e0081 */
[----:B------:R-:W-:Y:S02]  /*24100*/  IMAD.MOV.U32 R128, RZ, RZ, R148 ;  /* 0x000000ffff807224 */ /* 0x000fe400078e0094 */
[----:B------:R-:W-:Y:S02]  /*24110*/  IMAD.MOV.U32 R129, RZ, RZ, R149 ;  /* 0x000000ffff817224 */ /* 0x000fe400078e0095 */
[----:B------:R-:W-:Y:S01]  /*24120*/  IMAD.MOV.U32 R148, RZ, RZ, R143 ;  /* 0x000000ffff947224 */ /* 0x000fe200078e008f */
[----:B------:R-:W-:Y:S01]  /*24130*/  STL.64 [R1+0x8d0], R58 ;  /* 0x0008d03a01007387 */ /* 0x000fe20000100a00 */
[----:B------:R-:W-:Y:S02]  /*24140*/  IMAD.MOV.U32 R149, RZ, RZ, R250 ;  /* 0x000000ffff957224 */ /* 0x000fe400078e00fa */
[----:B------:R-:W-:-:S02]  /*24150*/  IMAD.MOV.U32 R143, RZ, RZ, R251 ;  /* 0x000000ffff8f7224 */ /* 0x000fc400078e00fb */
[----:B------:R-:W-:Y:S01]  /*24160*/  IMAD.MOV.U32 R153, RZ, RZ, R150 ;  /* 0x000000ffff997224 */ /* 0x000fe200078e0096 */
[----:B------:R3:W-:Y:S01]  /*24170*/  STL.64 [R1+0x8c8], R52 ;  /* 0x0008c83401007387 */ /* 0x0007e20000100a00 */
[----:B------:R-:W-:Y:S02]  /*24180*/  IMAD.MOV.U32 R250, RZ, RZ, R132 ;  /* 0x000000fffffa7224 */ /* 0x000fe400078e0084 */
[----:B------:R-:W-:Y:S02]  /*24190*/  IMAD.MOV.U32 R251, RZ, RZ, R23 ;  /* 0x000000fffffb7224 */ /* 0x000fe400078e0017 */
[----:B------:R-:W-:Y:S02]  /*241a0*/  IMAD.MOV.U32 R159, RZ, RZ, R151 ;  /* 0x000000ffff9f7224 */ /* 0x000fe400078e0097 */
[----:B------:R-:W-:Y:S02]  /*241b0*/  IMAD.MOV.U32 R150, RZ, RZ, R145 ;  /* 0x000000ffff967224 */ /* 0x000fe400078e0091 */
[----:B------:R-:W-:-:S02]  /*241c0*/  IMAD.MOV.U32 R132, RZ, RZ, R22 ;  /* 0x000000ffff847224 */ /* 0x000fc400078e0016 */
[----:B------:R-:W-:Y:S01]  /*241d0*/  IMAD.MOV.U32 R151, RZ, RZ, R139 ;  /* 0x000000ffff977224 */ /* 0x000fe200078e008b */
[-C--:B---3--:R-:W-:Y:S01]  /*241e0*/  LEA R52, P4, R161, R2.reuse, 0x1 ;  /* 0x00000002a1347211 */ /* 0x088fe200078808ff */
[----:B------:R-:W-:Y:S01]  /*241f0*/  IMAD.MOV.U32 R145, RZ, RZ, R128 ;  /* 0x000000ffff917224 */ /* 0x000fe200078e0080 */
[----:B--2---:R-:W-:Y:S01]  /*24200*/  LEA R22, P2, R152, R2, 0x1 ;  /* 0x0000000298167211 */ /* 0x004fe200078408ff */
[----:B------:R-:W-:Y:S02]  /*24210*/  IMAD.MOV.U32 R139, RZ, RZ, R129 ;  /* 0x000000ffff8b7224 */ /* 0x000fe400078e0081 */
[----:B------:R-:W-:Y:S02]  /*24220*/  IMAD.MOV.U32 R128, RZ, RZ, R148 ;  /* 0x000000ffff807224 */ /* 0x000fe400078e0094 */
[----:B------:R-:W-:Y:S02]  /*24230*/  IMAD.MOV.U32 R129, RZ, RZ, R149 ;  /* 0x000000ffff817224 */ /* 0x000fe400078e0095 */
[----:B------:R-:W-:-:S02]  /*24240*/  IMAD.MOV.U32 R148, RZ, RZ, R143 ;  /* 0x000000ffff947224 */ /* 0x000fc400078e008f */
[----:B------:R-:W-:Y:S02]  /*24250*/  IMAD.MOV.U32 R149, RZ, RZ, R250 ;  /* 0x000000ffff957224 */ /* 0x000fe400078e00fa */
[----:B------:R-:W-:Y:S01]  /*24260*/  IMAD.MOV.U32 R143, RZ, RZ, R251 ;  /* 0x000000ffff8f7224 */ /* 0x000fe200078e00fb */
[-C--:B------:R-:W-:Y:S01]  /*24270*/  LEA.HI.X.SX32 R53, R161, R3.reuse, 0x1, P4 ;  /* 0x00000003a1357211 */ /* 0x080fe200020f0eff */
[----:B------:R-:W-:Y:S01]  /*24280*/  IMAD.MOV.U32 R250, RZ, RZ, R132 ;  /* 0x000000fffffa7224 */ /* 0x000fe200078e0084 */
[----:B------:R-:W-:Y:S01]  /*24290*/  LEA.HI.X.SX32 R23, R152, R3, 0x1, P2 ;  /* 0x0000000398177211 */ /* 0x000fe200010f0eff */
[----:B------:R-:W-:Y:S01]  /*242a0*/  IMAD.MOV.U32 R132, RZ, RZ, R131 ;  /* 0x000000ffff847224 */ /* 0x000fe200078e0083 */
[-C--:B------:R-:W-:Y:S01]  /*242b0*/  LEA R58, P3, R160, R2.reuse, 0x1 ;  /* 0x00000002a03a7211 */ /* 0x080fe200078608ff */
[----:B------:R-:W-:Y:S01]  /*242c0*/  IMAD.MOV.U32 R251, RZ, RZ, R130 ;  /* 0x000000fffffb7224 */ /* 0x000fe200078e0082 */
[----:B------:R-:W2:Y:S01]  /*242d0*/  LDL.LU R152, [R1+0xf0] ;  /* 0x0000f00001987983 */ /* 0x000ea20000300800 */
[----:B------:R-:W-:Y:S01]  /*242e0*/  IMAD.MOV.U32 R131, RZ, RZ, R16 ;  /* 0x000000ffff837224 */ /* 0x000fe200078e0010 */
[----:B------:R-:W-:Y:S01]  /*242f0*/  LEA R16, P2, R165, R2, 0x1 ;  /* 0x00000002a5107211 */ /* 0x000fe200078408ff */
[----:B------:R-:W-:-:S02]  /*24300*/  IMAD.MOV.U32 R161, RZ, RZ, R128 ;  /* 0x000000ffffa17224 */ /* 0x000fc400078e0080 */
[----:B------:R-:W-:Y:S02]  /*24310*/  IMAD.MOV.U32 R130, RZ, RZ, R17 ;  /* 0x000000ffff827224 */ /* 0x000fe400078e0011 */
[----:B------:R-:W-:Y:S02]  /*24320*/  IMAD.MOV.U32 R128, RZ, RZ, R143 ;  /* 0x000000ffff807224 */ /* 0x000fe400078e008f */
[----:B------:R-:W-:Y:S01]  /*24330*/  IMAD.MOV.U32 R143, RZ, RZ, R14 ;  /* 0x000000ffff8f7224 */ /* 0x000fe200078e000e */
[-C--:B------:R-:W-:Y:S02]  /*24340*/  LEA.HI.X.SX32 R59, R160, R3.reuse, 0x1, P3 ;  /* 0x00000003a03b7211 */ /* 0x080fe400018f0eff */
[----:B------:R-:W-:Y:S01]  /*24350*/  LEA.HI.X.SX32 R17, R165, R3, 0x1, P2 ;  /* 0x00000003a5117211 */ /* 0x000fe200010f0eff */
[----:B------:R-:W-:Y:S02]  /*24360*/  IMAD.MOV.U32 R165, RZ, RZ, R139 ;  /* 0x000000ffffa57224 */ /* 0x000fe400078e008b */
[----:B------:R-:W-:-:S02]  /*24370*/  IMAD.MOV.U32 R139, RZ, RZ, R149 ;  /* 0x000000ffff8b7224 */ /* 0x000fc400078e0095 */
[----:B------:R-:W-:Y:S02]  /*24380*/  IMAD.MOV.U32 R160, RZ, RZ, R150 ;  /* 0x000000ffffa07224 */ /* 0x000fe400078e0096 */
[----:B------:R-:W-:Y:S02]  /*24390*/  IMAD.MOV.U32 R149, RZ, RZ, R136 ;  /* 0x000000ffff957224 */ /* 0x000fe400078e0088 */
[----:B------:R-:W-:Y:S02]  /*243a0*/  IMAD.MOV.U32 R150, RZ, RZ, R145 ;  /* 0x000000ffff967224 */ /* 0x000fe400078e0091 */
[----:B------:R-:W-:Y:S01]  /*243b0*/  IMAD.MOV.U32 R136, RZ, RZ, R18 ;  /* 0x000000ffff887224 */ /* 0x000fe200078e0012 */
[----:B------:R-:W-:Y:S01]  /*243c0*/  LEA R18, P2, R158, R2, 0x1 ;  /* 0x000000029e127211 */ /* 0x000fe200078408ff */
[----:B------:R-:W-:Y:S02]  /*243d0*/  IMAD.MOV.U32 R145, RZ, RZ, R148 ;  /* 0x000000ffff917224 */ /* 0x000fe400078e0094 */
[----:B------:R-:W-:-:S02]  /*243e0*/  IMAD.MOV.U32 R148, RZ, RZ, R132 ;  /* 0x000000ffff947224 */ /* 0x000fc400078e0084 */
[----:B------:R-:W-:Y:S02]  /*243f0*/  IMAD.MOV.U32 R132, RZ, RZ, R131 ;  /* 0x000000ffff847224 */ /* 0x000fe400078e0083 */
[----:B------:R-:W-:Y:S02]  /*24400*/  IMAD.MOV.U32 R5, RZ, RZ, R165 ;  /* 0x000000ffff057224 */ /* 0x000fe400078e00a5 */
[----:B------:R-:W-:Y:S01]  /*24410*/  IMAD.MOV.U32 R131, RZ, RZ, R19 ;  /* 0x000000ffff837224 */ /* 0x000fe200078e0013 */
[----:B------:R-:W-:Y:S02]  /*24420*/  LEA.HI.X.SX32 R19, R158, R3, 0x1, P2 ;  /* 0x000000039e137211 */ /* 0x000fe400010f0eff */
[----:B----4-:R-:W-:-:S04]  /*24430*/  LEA R60, P1, R164, R2, 0x1 ;  /* 0x00000002a43c7211 */ /* 0x010fc800078208ff */
[-C--:B------:R-:W-:Y:S01]  /*24440*/  LEA.HI.X.SX32 R61, R164, R3.reuse, 0x1, P1 ;  /* 0x00000003a43d7211 */ /* 0x080fe200008f0eff */
[----:B------:R-:W-:Y:S02]  /*24450*/  IMAD.MOV.U32 R164, RZ, RZ, R159 ;  /* 0x000000ffffa47224 */ /* 0x000fe400078e009f */
[----:B------:R-:W-:Y:S02]  /*24460*/  IMAD.MOV.U32 R159, RZ, RZ, R151 ;  /* 0x000000ffff9f7224 */ /* 0x000fe400078e0097 */
[----:B------:R-:W-:Y:S01]  /*24470*/  IMAD.MOV.U32 R151, RZ, RZ, R129 ;  /* 0x000000ffff977224 */ /* 0x000fe200078e0081 */
[C---:B------:R-:W-:Y:S01]  /*24480*/  LEA R14, P1, R164.reuse, R2, 0x1 ;  /* 0x00000002a40e7211 */ /* 0x040fe200078208ff */
[----:B------:R-:W-:Y:S02]  /*24490*/  IMAD.MOV.U32 R129, RZ, RZ, R251 ;  /* 0x000000ffff817224 */ /* 0x000fe400078e00fb */
[----:B------:R-:W-:Y:S02]  /*244a0*/  IMAD.MOV.U32 R251, RZ, RZ, R130 ;  /* 0x000000fffffb7224 */ /* 0x000fe400078e0082 */
[----:B------:R-:W-:Y:S01]  /*244b0*/  IMAD.MOV.U32 R130, RZ, RZ, R15 ;  /* 0x000000ffff827224 */ /* 0x000fe200078e000f */
[----:B------:R-:W-:Y:S01]  /*244c0*/  LEA.HI.X.SX32 R15, R164, R3, 0x1, P1 ;  /* 0x00000003a40f7211 */ /* 0x000fe200008f0eff */
[----:B------:R0:W-:Y:S04]  /*244d0*/  STL.64 [R1+0x8c0], R60 ;  /* 0x0008c03c01007387 */ /* 0x0001e80000100a00 */
[----:B------:R-:W-:Y:S01]  /*244e0*/  STL.64 [R1+0x8b0], R58 ;  /* 0x0008b03a01007387 */ /* 0x000fe20000100a00 */
[----:B------:R-:W-:-:S03]  /*244f0*/  IMAD.MOV.U32 R165, RZ, RZ, R151 ;  /* 0x000000ffffa57224 */ /* 0x000fc600078e0097 */
[----:B0-----:R-:W3:Y:S04]  /*24500*/  LDL.LU R61, [R1+0xe0] ;  /* 0x0000e000013d7983 */ /* 0x001ee80000300800 */
[----:B------:R-:W-:Y:S04]  /*24510*/  STL.64 [R1+0x8a8], R52 ;  /* 0x0008a83401007387 */ /* 0x000fe80000100a00 */
[----:B------:R0:W-:Y:S04]  /*24520*/  STL.64 [R1+0x8a0], R14 ;  /* 0x0008a00e01007387 */ /* 0x0001e80000100a00 */
[----:B0-----:R-:W4:Y:S04]  /*24530*/  LDL.LU.64 R14, [R1+0xfe0] ;  /* 0x000fe000010e7983 */ /* 0x001f280000300a00 */
[----:B------:R-:W2:Y:S04]  /*24540*/  LDL.LU R151, [R1+0xfc] ;  /* 0x0000fc0001977983 */ /* 0x000ea80000300800 */
[----:B------:R-:W3:Y:S01]  /*24550*/  LDL.LU R158, [R1+0x100] ;  /* 0x00010000019e7983 */ /* 0x000ee20000300800 */
[CC--:B------:R-:W-:Y:S01]  /*24560*/  LEA R52, P4, R144.reuse, R2.reuse, 0x1 ;  /* 0x0000000290347211 */ /* 0x0c0fe200078808ff */
[----:B------:R-:W-:Y:S01]  /*24570*/  IMAD.MOV.U32 R164, RZ, RZ, R161 ;  /* 0x000000ffffa47224 */ /* 0x000fe200078e00a1 */
[----:B------:R-:W-:Y:S01]  /*24580*/  LEA R58, P3, R157, R2, 0x1 ;  /* 0x000000029d3a7211 */ /* 0x000fe200078608ff */
[----:B------:R-:W-:Y:S01]  /*24590*/  IMAD.MOV.U32 R60, RZ, RZ, R159 ;  /* 0x000000ffff3c7224 */ /* 0x000fe200078e009f */
[----:B------:R-:W-:Y:S01]  /*245a0*/  LEA.HI.X.SX32 R53, R144, R3, 0x1, P4 ;  /* 0x0000000390357211 */ /* 0x000fe200020f0eff */
[----:B------:R-:W-:-:S02]  /*245b0*/  IMAD.MOV.U32 R161, RZ, RZ, R150 ;  /* 0x000000ffffa17224 */ /* 0x000fc400078e0096 */
[----:B------:R-:W-:Y:S02]  /*245c0*/  IMAD.MOV.U32 R159, RZ, RZ, R145 ;  /* 0x000000ffff9f7224 */ /* 0x000fe400078e0091 */
[----:B------:R-:W-:Y:S02]  /*245d0*/  IMAD.MOV.U32 R144, RZ, RZ, R143 ;  /* 0x000000ffff907224 */ /* 0x000fe400078e008f */
[----:B------:R-:W-:Y:S02]  /*245e0*/  IMAD.MOV.U32 R145, RZ, RZ, R130 ;  /* 0x000000ffff917224 */ /* 0x000fe400078e0082 */
[----:B------:R-:W-:Y:S01]  /*245f0*/  IMAD.MOV.U32 R143, RZ, RZ, R137 ;  /* 0x000000ffff8f7224 */ /* 0x000fe200078e0089 */
[----:B------:R-:W-:Y:S01]  /*24600*/  LEA.HI.X.SX32 R59, R157, R3, 0x1, P3 ;  /* 0x000000039d3b7211 */ /* 0x000fe200018f0eff */
[----:B------:R-:W-:Y:S02]  /*24610*/  IMAD.MOV.U32 R150, RZ, RZ, R139 ;  /* 0x000000ffff967224 */ /* 0x000fe400078e008b */
[----:B------:R-:W-:Y:S01]  /*24620*/  IMAD.MOV.U32 R130, RZ, RZ, R112 ;  /* 0x000000ffff827224 */ /* 0x000fe200078e0070 */
[-C--:B------:R-:W-:Y:S01]  /*24630*/  LEA R112, P1, R60, R2.reuse, 0x1 ;  /* 0x000000023c707211 */ /* 0x080fe200078208ff */
[----:B------:R-:W-:Y:S01]  /*24640*/  IMAD.MOV.U32 R137, RZ, RZ, R12 ;  /* 0x000000ffff897224 */ /* 0x000fe200078e000c */
[----:B------:R-:W-:Y:S01]  /*24650*/  LEA R12, P2, R161, R2, 0x1 ;  /* 0x00000002a10c7211 */ /* 0x000fe200078408ff */
[----:B------:R-:W-:-:S02]  /*24660*/  IMAD.MOV.U32 R139, RZ, RZ, R128 ;  /* 0x000000ffff8b7224 */ /* 0x000fc400078e0080 */
[----:B------:R-:W-:Y:S02]  /*24670*/  IMAD.MOV.U32 R128, RZ, RZ, R148 ;  /* 0x000000ffff807224 */ /* 0x000fe400078e0094 */
[----:B------:R-:W-:Y:S02]  /*24680*/  IMAD.MOV.U32 R157, RZ, RZ, R149 ;  /* 0x000000ffff9d7224 */ /* 0x000fe400078e0095 */
[----:B------:R-:W-:Y:S02]  /*24690*/  IMAD.MOV.U32 R148, RZ, RZ, R131 ;  /* 0x000000ffff947224 */ /* 0x000fe400078e0083 */
[----:B------:R-:W-:Y:S02]  /*246a0*/  IMAD.MOV.U32 R149, RZ, RZ, R136 ;  /* 0x000000ffff957224 */ /* 0x000fe400078e0088 */
[----:B------:R-:W-:Y:S01]  /*246b0*/  IMAD.MOV.U32 R131, RZ, RZ, R113 ;  /* 0x000000ffff837224 */ /* 0x000fe200078e0071 */
[-C--:B------:R-:W-:Y:S01]  /*246c0*/  LEA.HI.X.SX32 R113, R60, R3.reuse, 0x1, P1 ;  /* 0x000000033c717211 */ /* 0x080fe200008f0eff */
[----:B------:R-:W-:Y:S01]  /*246d0*/  IMAD.MOV.U32 R136, RZ, RZ, R13 ;  /* 0x000000ffff887224 */ /* 0x000fe200078e000d */
[----:B------:R-:W-:Y:S01]  /*246e0*/  LEA.HI.X.SX32 R13, R161, R3, 0x1, P2 ;  /* 0x00000003a10d7211 */ /* 0x000fe200010f0eff */
[----:B------:R-:W-:-:S02]  /*246f0*/  IMAD.MOV.U32 R60, RZ, RZ, R159 ;  /* 0x000000ffff3c7224 */ /* 0x000fc400078e009f */
[----:B------:R-:W-:Y:S01]  /*24700*/  IMAD.MOV.U32 R161, RZ, RZ, R150 ;  /* 0x000000ffffa17224 */ /* 0x000fe200078e0096 */
[----:B------:R-:W-:Y:S01]  /*24710*/  STL.64 [R1+0x890], R58 ;  /* 0x0008903a01007387 */ /* 0x000fe20000100a00 */
[----:B------:R-:W-:Y:S02]  /*24720*/  IMAD.MOV.U32 R150, RZ, RZ, R145 ;  /* 0x000000ffff967224 */ /* 0x000fe400078e0091 */
[----:B------:R-:W-:Y:S01]  /*24730*/  IMAD.MOV.U32 R145, RZ, RZ, R130 ;  /* 0x000000ffff917224 */ /* 0x000fe200078e0082 */
[----:B------:R-:W-:Y:S01]  /*24740*/  STL.64 [R1+0x888], R52 ;  /* 0x0008883401007387 */ /* 0x000fe20000100a00 */
[----:B------:R-:W-:Y:S02]  /*24750*/  IMAD.MOV.U32 R130, RZ, RZ, R248 ;  /* 0x000000ffff827224 */ /* 0x000fe400078e00f8 */
[----:B------:R-:W-:Y:S01]  /*24760*/  IMAD.MOV.U32 R248, RZ, RZ, R118 ;  /* 0x000000fffff87224 */ /* 0x000fe200078e0076 */
[----:B------:R-:W-:Y:S01]  /*24770*/  LEA R118, P1, R60, R2, 0x1 ;  /* 0x000000023c767211 */ /* 0x000fe200078208ff */
[----:B------:R-:W-:-:S02]  /*24780*/  IMAD.MOV.U32 R159, RZ, RZ, R144 ;  /* 0x000000ffff9f7224 */ /* 0x000fc400078e0090 */
[----:B------:R-:W-:Y:S02]  /*24790*/  IMAD.MOV.U32 R144, RZ, RZ, R143 ;  /* 0x000000ffff907224 */ /* 0x000fe400078e008f */
[----:B------:R-:W-:Y:S02]  /*247a0*/  IMAD.MOV.U32 R143, RZ, RZ, R137 ;  /* 0x000000ffff8f7224 */ /* 0x000fe400078e0089 */
[----:B------:R-:W-:Y:S01]  /*247b0*/  IMAD.MOV.U32 R137, RZ, RZ, R119 ;  /* 0x000000ffff897224 */ /* 0x000fe200078e0077 */
[----:B------:R-:W-:Y:S01]  /*247c0*/  LEA.HI.X.SX32 R119, R60, R3, 0x1, P1 ;  /* 0x000000033c777211 */ /* 0x000fe200008f0eff */
[----:B------:R0:W-:Y:S04]  /*247d0*/  STL.64 [R1+0x880], R112 ;  /* 0x0008807001007387 */ /* 0x0001e80000100a00 */
[----:B0-----:R-:W4:Y:S01]  /*247e0*/  LDL.LU.64 R112, [R1+0xfd8] ;  /* 0x000fd80001707983 */ /* 0x001f220000300a00 */
[----:B--2---:R-:W-:-:S02]  /*247f0*/  LEA R52, P4, R151, R2, 0x1 ;  /* 0x0000000297347211 */ /* 0x004fc400078808ff */
[C---:B---3--:R-:W-:Y:S02]  /*24800*/  LEA R58, P3, R158.reuse, R2, 0x1 ;  /* 0x000000029e3a7211 */ /* 0x048fe400078608ff */
[-C--:B------:R-:W-:Y:S02]  /*24810*/  LEA.HI.X.SX32 R53, R151, R3.reuse, 0x1, P4 ;  /* 0x0000000397357211 */ /* 0x080fe400020f0eff */
[----:B------:R-:W-:-:S05]  /*24820*/  LEA.HI.X.SX32 R59, R158, R3, 0x1, P3 ;  /* 0x000000039e3b7211 */ /* 0x000fca00018f0eff */
[----:B------:R-:W-:Y:S04]  /*24830*/  STL.64 [R1+0x870], R58 ;  /* 0x0008703a01007387 */ /* 0x000fe80000100a00 */
[----:B------:R-:W-:Y:S04]  /*24840*/  STL.64 [R1+0x868], R52 ;  /* 0x0008683401007387 */ /* 0x000fe80000100a00 */
[----:B------:R0:W-:Y:S04]  /*24850*/  STL.64 [R1+0x860], R118 ;  /* 0x0008607601007387 */ /* 0x0001e80000100a00 */
[----:B0-----:R-:W2:Y:S04]  /*24860*/  LDL.LU.64 R118, [R1+0xfd0] ;  /* 0x000fd00001767983 */ /* 0x001ea80000300a00 */
[----:B------:R-:W3:Y:S01]  /*24870*/  LDL.LU R60, [R1+0xe4] ;  /* 0x0000e400013c7983 */ /* 0x000ee20000300800 */
[----:B------:R-:W-:-:S02]  /*24880*/  IMAD.MOV.U32 R151, RZ, RZ, R148 ;  /* 0x000000ffff977224 */ /* 0x000fc400078e0094 */
[----:B------:R-:W-:Y:S02]  /*24890*/  IMAD.MOV.U32 R148, RZ, RZ, R136 ;  /* 0x000000ffff947224 */ /* 0x000fe400078e0088 */
[----:B------:R-:W-:Y:S02]  /*248a0*/  IMAD.MOV.U32 R136, RZ, RZ, R122 ;  /* 0x000000ffff887224 */ /* 0x000fe400078e007a */
[----:B------:R-:W-:Y:S02]  /*248b0*/  IMAD.MOV.U32 R158, RZ, RZ, R157 ;  /* 0x000000ffff9e7224 */ /* 0x000fe400078e009d */
[----:B----4-:R-:W-:Y:S01]  /*248c0*/  IMAD.MOV.U32 R122, RZ, RZ, R14 ;  /* 0x000000ffff7a7224 */ /* 0x010fe200078e000e */
[-C--:B------:R-:W-:Y:S01]  /*248d0*/  LEA R14, P2, R161, R2.reuse, 0x1 ;  /* 0x00000002a10e7211 */ /* 0x080fe200078408ff */
[----:B------:R-:W-:Y:S01]  /*248e0*/  IMAD.MOV.U32 R157, RZ, RZ, R149 ;  /* 0x000000ffff9d7224 */ /* 0x000fe200078e0095 */
[----:B------:R-:W-:Y:S01]  /*248f0*/  LEA R58, P3, R152, R2, 0x1 ;  /* 0x00000002983a7211 */ /* 0x000fe200078608ff */
[----:B------:R-:W-:-:S02]  /*24900*/  IMAD.MOV.U32 R149, RZ, RZ, R131 ;  /* 0x000000ffff957224 */ /* 0x000fc400078e0083 */
[----:B------:R-:W-:Y:S02]  /*24910*/  IMAD.MOV.U32 R131, RZ, RZ, R249 ;  /* 0x000000ffff837224 */ /* 0x000fe400078e00f9 */
[----:B------:R-:W-:Y:S01]  /*24920*/  IMAD.MOV.U32 R249, RZ, RZ, R15 ;  /* 0x000000fffff97224 */ /* 0x000fe200078e000f */
[-C--:B------:R-:W-:Y:S01]  /*24930*/  LEA.HI.X.SX32 R15, R161, R3.reuse, 0x1, P2 ;  /* 0x00000003a10f7211 */ /* 0x080fe200010f0eff */
[----:B------:R-:W-:Y:S01]  /*24940*/  IMAD.MOV.U32 R161, RZ, RZ, R158 ;  /* 0x000000ffffa17224 */ /* 0x000fe200078e009e */
[----:B------:R-:W-:Y:S01]  /*24950*/  LEA.HI.X.SX32 R59, R152, R3, 0x1, P3 ;  /* 0x00000003983b7211 */ /* 0x000fe200018f0eff */
[----:B------:R-:W-:Y:S02]  /*24960*/  IMAD.MOV.U32 R158, RZ, RZ, R159 ;  /* 0x000000ffff9e7224 */ /* 0x000fe400078e009f */
[----:B------:R-:W-:Y:S02]  /*24970*/  IMAD.MOV.U32 R152, RZ, RZ, R150 ;  /* 0x000000ffff987224 */ /* 0x000fe400078e0096 */
[----:B------:R-:W-:Y:S01]  /*24980*/  IMAD.MOV.U32 R159, RZ, RZ, R157 ;  /* 0x000000ffff9f7224 */ /* 0x000fe200078e009d */
[----:B------:R-:W-:Y:S01]  /*24990*/  LEA R52, P4, R153, R2, 0x1 ;  /* 0x0000000299347211 */ /* 0x000fe200078808ff */
[----:B------:R-:W-:-:S02]  /*249a0*/  IMAD.MOV.U32 R150, RZ, RZ, R144 ;  /* 0x000000ffff967224 */ /* 0x000fc400078e0090 */
[----:B------:R-:W-:Y:S02]  /*249b0*/  IMAD.MOV.U32 R157, RZ, RZ, R143 ;  /* 0x000000ffff9d7224 */ /* 0x000fe400078e008f */
[----:B------:R-:W-:Y:S02]  /*249c0*/  IMAD.MOV.U32 R144, RZ, RZ, R130 ;  /* 0x000000ffff907224 */ /* 0x000fe400078e0082 */
[----:B------:R-:W-:Y:S02]  /*249d0*/  IMAD.MOV.U32 R143, RZ, RZ, R136 ;  /* 0x000000ffff8f7224 */ /* 0x000fe400078e0088 */
[----:B------:R-:W-:Y:S02]  /*249e0*/  IMAD.MOV.U32 R130, RZ, RZ, R137 ;  /* 0x000000ffff827224 */ /* 0x000fe400078e0089 */
[----:B------:R-:W-:Y:S02]  /*249f0*/  IMAD.MOV.U32 R136, RZ, RZ, R123 ;  /* 0x000000ffff887224 */ /* 0x000fe400078e007b */
[----:B------:R-:W-:Y:S01]  /*24a00*/  IMAD.MOV.U32 R137, RZ, RZ, R122 ;  /* 0x000000ffff897224 */ /* 0x000fe200078e007a */
[----:B------:R-:W-:Y:S01]  /*24a10*/  LEA R122, P1, R8, R2, 0x1 ;  /* 0x00000002087a7211 */ /* 0x000fe200078208ff */
[----:B------:R-:W-:Y:S01]  /*24a20*/  IMAD.MOV.U32 R123, RZ, RZ, R8 ;  /* 0x000000ffff7b7224 */ /* 0x000fe200078e0008 */
[----:B------:R-:W-:Y:S01]  /*24a30*/  LEA.HI.X.SX32 R53, R153, R3, 0x1, P4 ;  /* 0x0000000399357211 */ /* 0x000fe200020f0eff */
[----:B------:R0:W-:Y:S01]  /*24a40*/  STL.64 [R1+0x850], R58 ;  /* 0x0008503a01007387 */ /* 0x0001e20000100a00 */
[----:B------:R-:W-:-:S02]  /*24a50*/  IMAD.MOV.U32 R153, RZ, RZ, R151 ;  /* 0x000000ffff997224 */ /* 0x000fc400078e0097 */
[----:B------:R-:W-:Y:S01]  /*24a60*/  LEA.HI.X.SX32 R123, R123, R3, 0x1, P1 ;  /* 0x000000037b7b7211 */ /* 0x000fe200008f0eff */
[----:B------:R-:W-:Y:S01]  /*24a70*/  IMAD.MOV.U32 R151, RZ, RZ, R145 ;  /* 0x000000ffff977224 */ /* 0x000fe200078e0091 */
[----:B------:R1:W-:Y:S01]  /*24a80*/  STL.64 [R1+0x848], R52 ;  /* 0x0008483401007387 */ /* 0x0003e20000100a00 */
[----:B------:R-:W-:Y:S01]  /*24a90*/  IMAD.MOV.U32 R145, RZ, RZ, R131 ;  /* 0x000000ffff917224 */ /* 0x000fe200078e0083 */
[----:B0-----:R-:W-:Y:S01]  /*24aa0*/  LEA R58, P3, R61, R2, 0x1 ;  /* 0x000000023d3a7211 */ /* 0x001fe200078608ff */
[----:B------:R-:W-:-:S03]  /*24ab0*/  IMAD.MOV.U32 R131, RZ, RZ, R135 ;  /* 0x000000ffff837224 */ /* 0x000fc600078e0087 */
[-C--:B------:R-:W-:Y:S01]  /*24ac0*/  LEA.HI.X.SX32 R59, R61, R3.reuse, 0x1, P3 ;  /* 0x000000033d3b7211 */ /* 0x080fe200018f0eff */
[----:B------:R-:W-:Y:S01]  /*24ad0*/  IMAD.MOV.U32 R135, RZ, RZ, R120 ;  /* 0x000000ffff877224 */ /* 0x000fe200078e0078 */
[C---:B-1----:R-:W-:Y:S01]  /*24ae0*/  LEA R52, P4, R160.reuse, R2, 0x1 ;  /* 0x00000002a0347211 */ /* 0x042fe200078808ff */
[----:B------:R-:W-:Y:S01]  /*24af0*/  IMAD.MOV.U32 R120, RZ, RZ, R9 ;  /* 0x000000ffff787224 */ /* 0x000fe200078e0009 */
[----:B------:R0:W-:Y:S01]  /*24b00*/  STL.64 [R1+0x840], R122 ;  /* 0x0008407a01007387 */ /* 0x0001e20000100a00 */
[----:B------:R-:W-:Y:S01]  /*24b10*/  IMAD.MOV.U32 R61, RZ, RZ, R10 ;  /* 0x000000ffff3d7224 */ /* 0x000fe200078e000a */
[----:B------:R-:W-:Y:S01]  /*24b20*/  LEA.HI.X.SX32 R53, R160, R3, 0x1, P4 ;  /* 0x00000003a0357211 */ /* 0x000fe200020f0eff */
[----:B------:R-:W-:Y:S02]  /*24b30*/  IMAD.MOV.U32 R160, RZ, RZ, R161 ;  /* 0x000000ffffa07224 */ /* 0x000fe400078e00a1 */
[----:B------:R-:W-:Y:S01]  /*24b40*/  IMAD.MOV.U32 R161, RZ, RZ, R152 ;  /* 0x000000ffffa17224 */ /* 0x000fe200078e0098 */
[----:B0-----:R-:W4:Y:S04]  /*24b50*/  LDL.LU.64 R122, [R1+0xfc8] ;  /* 0x000fc800017a7983 */ /* 0x001f280000300a00 */
[----:B------:R0:W-:Y:S01]  /*24b60*/  STL.64 [R1+0x830], R58 ;  /* 0x0008303a01007387 */ /* 0x0001e20000100a00 */
[----:B------:R-:W-:-:S02]  /*24b70*/  IMAD.MOV.U32 R152, RZ, RZ, R153 ;  /* 0x000000ffff987224 */ /* 0x000fc400078e0099 */
[----:B------:R-:W-:Y:S01]  /*24b80*/  IMAD.MOV.U32 R153, RZ, RZ, R159 ;  /* 0x000000ffff997224 */ /* 0x000fe200078e009f */
[----:B------:R1:W-:Y:S01]  /*24b90*/  STL.64 [R1+0x828], R52 ;  /* 0x0008283401007387 */ /* 0x0003e20000100a00 */
[----:B------:R-:W-:Y:S01]  /*24ba0*/  IMAD.MOV.U32 R159, RZ, RZ, R150 ;  /* 0x000000ffff9f7224 */ /* 0x000fe200078e0096 */
[----:B0-----:R-:W-:Y:S01]  /*24bb0*/  LEA R58, P3, R164, R2, 0x1 ;  /* 0x00000002a43a7211 */ /* 0x001fe200078608ff */
[----:B------:R-:W-:-:S03]  /*24bc0*/  IMAD.MOV.U32 R150, RZ, RZ, R151 ;  /* 0x000000ffff967224 */ /* 0x000fc600078e0097 */
[-C--:B------:R-:W-:Y:S02]  /*24bd0*/  LEA.HI.X.SX32 R59, R164, R3.reuse, 0x1, P3 ;  /* 0x00000003a43b7211 */ /* 0x080fe400018f0eff */
[C---:B-1----:R-:W-:Y:S01]  /*24be0*/  LEA R52, P4, R165.reuse, R2, 0x1 ;  /* 0x00000002a5347211 */ /* 0x042fe200078808ff */
[----:B------:R-:W-:Y:S02]  /*24bf0*/  IMAD.MOV.U32 R151, RZ, RZ, R157 ;  /* 0x000000ffff977224 */ /* 0x000fe400078e009d */
[----:B------:R-:W-:Y:S01]  /*24c00*/  IMAD.MOV.U32 R157, RZ, RZ, R144 ;  /* 0x000000ffff9d7224 */ /* 0x000fe200078e0090 */
[----:B------:R-:W-:Y:S01]  /*24c10*/  LEA.HI.X.SX32 R53, R165, R3, 0x1, P4 ;  /* 0x00000003a5357211 */ /* 0x000fe200020f0eff */
        /* <DEDUP_REMOVED lines=12> */
[----:B---3--:R-:W-:-:S04]  /*24ce0*/  LEA R8, P2, R60, R2, 0x1 ;  /* 0x000000023c087211 */ /* 0x008fc800078408ff */
[----:B------:R-:W-:Y:S02]  /*24cf0*/  LEA.HI.X.SX32 R9, R60, R3, 0x1, P2 ;  /* 0x000000033c097211 */ /* 0x000fe400010f0eff */
[----:B------:R-:W-:-:S04]  /*24d00*/  LEA R60, P1, R10, R2, 0x1 ;  /* 0x000000020a3c7211 */ /* 0x000fc800078208ff */
[----:B------:R-:W-:-:S05]  /*24d10*/  LEA.HI.X.SX32 R61, R61, R3, 0x1, P1 ;  /* 0x000000033d3d7211 */ /* 0x000fca00008f0eff */
[----:B------:R-:W-:Y:S01]  /*24d20*/  STL.64 [R1+0x820], R60 ;  /* 0x0008203c01007387 */ /* 0x000fe20000100a00 */
[----:B------:R-:W-:-:S03]  /*24d30*/  LEA R10, P2, R5, R2, 0x1 ;  /* 0x00000002050a7211 */ /* 0x000fc600078408ff */
[----:B------:R0:W-:Y:S01]  /*24d40*/  STL.64 [R1+0x810], R58 ;  /* 0x0008103a01007387 */ /* 0x0001e20000100a00 */
[----:B------:R-:W-:Y:S01]  /*24d50*/  LEA.HI.X.SX32 R11, R5, R3, 0x1, P2 ;  /* 0x00000003050b7211 */ /* 0x000fe200010f0eff */
[----:B------:R-:W-:Y:S02]  /*24d60*/  IMAD.MOV.U32 R5, RZ, RZ, R150 ;  /* 0x000000ffff057224 */ /* 0x000fe400078e0096 */
[----:B------:R1:W-:Y:S01]  /*24d70*/  STL.64 [R1+0x808], R52 ;  /* 0x0008083401007387 */ /* 0x0003e20000100a00 */
[----:B0-----:R-:W-:Y:S01]  /*24d80*/  IMAD.MOV.U32 R59, RZ, RZ, R161 ;  /* 0x000000ffff3b7224 */ /* 0x001fe200078e00a1 */
[----:B------:R-:W-:Y:S01]  /*24d90*/  LEA R60, P3, R165, R2, 0x1 ;  /* 0x00000002a53c7211 */ /* 0x000fe200078608ff */
[----:B------:R-:W-:-:S03]  /*24da0*/  IMAD.MOV.U32 R150, RZ, RZ, R129 ;  /* 0x000000ffff967224 */ /* 0x000fc600078e0081 */
[CC--:B------:R-:W-:Y:S01]  /*24db0*/  LEA R128, P1, R59.reuse, R2.reuse, 0x1 ;  /* 0x000000023b807211 */ /* 0x0c0fe200078208ff */
[----:B------:R-:W-:Y:S01]  /*24dc0*/  IMAD.MOV.U32 R58, RZ, RZ, R144 ;  /* 0x000000ffff3a7224 */ /* 0x000fe200078e0090 */
[CC--:B-1----:R-:W-:Y:S01]  /*24dd0*/  LEA R52, P4, R160.reuse, R2.reuse, 0x1 ;  /* 0x00000002a0347211 */ /* 0x0c2fe200078808ff */
[----:B--2---:R-:W-:Y:S01]  /*24de0*/  IMAD.MOV.U32 R144, RZ, RZ, R118 ;  /* 0x000000ffff907224 */ /* 0x004fe200078e0076 */
[-C--:B------:R-:W-:Y:S01]  /*24df0*/  LEA.HI.X.SX32 R129, R59, R3.reuse, 0x1, P1 ;  /* 0x000000033b817211 */ /* 0x080fe200008f0eff */
[----:B------:R-:W-:Y:S01]  /*24e00*/  IMAD.MOV.U32 R161, RZ, RZ, R145 ;  /* 0x000000ffffa17224 */ /* 0x000fe200078e0091 */
[-C--:B------:R-:W-:Y:S01]  /*24e10*/  LEA.HI.X.SX32 R61, R165, R3.reuse, 0x1, P3 ;  /* 0x00000003a53d7211 */ /* 0x080fe200018f0eff */
[----:B------:R-:W2:Y:S01]  /*24e20*/  LDL.LU R118, [R1+0xfc0] ;  /* 0x000fc00001767983 */ /* 0x000ea20000300800 */
[-C--:B------:R-:W-:Y:S01]  /*24e30*/  LEA.HI.X.SX32 R53, R160, R3.reuse, 0x1, P4 ;  /* 0x00000003a0357211 */ /* 0x080fe200020f0eff */
[----:B------:R-:W-:Y:S02]  /*24e40*/  IMAD.MOV.U32 R145, RZ, RZ, R113 ;  /* 0x000000ffff917224 */ /* 0x000fe400078e0071 */
[----:B------:R0:W-:Y:S01]  /*24e50*/  STL.64 [R1+0x800], R128 ;  /* 0x0008008001007387 */ /* 0x0001e20000100a00 */
[----:B------:R-:W-:Y:S01]  /*24e60*/  IMAD.MOV.U32 R160, RZ, RZ, R144 ;  /* 0x000000ffffa07224 */ /* 0x000fe200078e0090 */
[-C--:B------:R-:W-:Y:S01]  /*24e70*/  LEA R144, P1, R58, R2.reuse, 0x1 ;  /* 0x000000023a907211 */ /* 0x080fe200078208ff */
[----:B------:R-:W-:Y:S01]  /*24e80*/  IMAD.MOV.U32 R59, RZ, RZ, R152 ;  /* 0x000000ffff3b7224 */ /* 0x000fe200078e0098 */
[----:B------:R-:W-:Y:S01]  /*24e90*/  LEA R112, P2, R164, R2, 0x1 ;  /* 0x00000002a4707211 */ /* 0x000fe200078408ff */
[----:B------:R-:W-:Y:S01]  /*24ea0*/  IMAD.MOV.U32 R152, RZ, RZ, R145 ;  /* 0x000000ffff987224 */ /* 0x000fe200078e0091 */
[-C--:B------:R-:W-:Y:S01]  /*24eb0*/  LEA.HI.X.SX32 R145, R58, R3.reuse, 0x1, P1 ;  /* 0x000000033a917211 */ /* 0x080fe200008f0eff */
[----:B------:R-:W-:Y:S01]  /*24ec0*/  IMAD.MOV.U32 R165, RZ, RZ, R161 ;  /* 0x000000ffffa57224 */ /* 0x000fe200078e00a1 */
[----:B0-----:R-:W3:Y:S04]  /*24ed0*/  LDL.LU.64 R128, [R1+0xfb8] ;  /* 0x000fb80001807983 */ /* 0x001ee80000300a00 */
[----:B------:R0:W-:Y:S01]  /*24ee0*/  STL.64 [R1+0x7f0], R60 ;  /* 0x0007f03c01007387 */ /* 0x0001e20000100a00 */
[----:B------:R-:W-:Y:S01]  /*24ef0*/  IMAD.MOV.U32 R161, RZ, RZ, R139 ;  /* 0x000000ffffa17224 */ /* 0x000fe200078e008b */
[----:B------:R-:W-:-:S02]  /*24f00*/  LEA.HI.X.SX32 R113, R164, R3, 0x1, P2 ;  /* 0x00000003a4717211 */ /* 0x000fc400010f0eff */
[----:B------:R1:W-:Y:S01]  /*24f10*/  STL.64 [R1+0x7e8], R52 ;  /* 0x0007e83401007387 */ /* 0x0003e20000100a00 */
[----:B------:R-:W-:Y:S01]  /*24f20*/  IMAD.MOV.U32 R139, RZ, RZ, R114 ;  /* 0x000000ffff8b7224 */ /* 0x000fe200078e0072 */
[CC--:B------:R-:W-:Y:S02]  /*24f30*/  LEA R114, P2, R148.reuse, R2.reuse, 0x1 ;  /* 0x0000000294727211 */ /* 0x0c0fe400078408ff */
[-C--:B0-----:R-:W-:Y:S01]  /*24f40*/  LEA R60, P3, R149, R2.reuse, 0x1 ;  /* 0x00000002953c7211 */ /* 0x081fe200078608ff */
[----:B------:R0:W-:Y:S01]  /*24f50*/  STL.64 [R1+0x7e0], R144 ;  /* 0x0007e09001007387 */ /* 0x0001e20000100a00 */
[-C--:B-1----:R-:W-:Y:S02]  /*24f60*/  LEA R52, P4, R117, R2.reuse, 0x1 ;  /* 0x0000000275347211 */ /* 0x082fe400078808ff */
[-C--:B------:R-:W-:Y:S01]  /*24f70*/  LEA.HI.X.SX32 R61, R149, R3.reuse, 0x1, P3 ;  /* 0x00000003953d7211 */ /* 0x080fe200018f0eff */
[----:B------:R-:W-:Y:S01]  /*24f80*/  IMAD.MOV.U32 R164, RZ, RZ, R150 ;  /* 0x000000ffffa47224 */ /* 0x000fe200078e0096 */
[-C--:B------:R-:W-:Y:S01]  /*24f90*/  LEA.HI.X.SX32 R53, R117, R3.reuse, 0x1, P4 ;  /* 0x0000000375357211 */ /* 0x080fe200020f0eff */
[----:B------:R-:W-:Y:S01]  /*24fa0*/  IMAD.MOV.U32 R150, RZ, RZ, R115 ;  /* 0x000000ffff967224 */ /* 0x000fe200078e0073 */
[----:B------:R-:W-:Y:S01]  /*24fb0*/  LEA.HI.X.SX32 R115, R148, R3, 0x1, P2 ;  /* 0x0000000394737211 */ /* 0x000fe200010f0eff */
[----:B0-----:R-:W3:Y:S01]  /*24fc0*/  LDL.LU.64 R144, [R1+0xfb0] ;  /* 0x000fb00001907983 */ /* 0x001ee20000300a00 */
[----:B------:R-:W-:Y:S01]  /*24fd0*/  IMAD.MOV.U32 R58, RZ, RZ, R116 ;  /* 0x000000ffff3a7224 */ /* 0x000fe200078e0074 */
[----:B------:R-:W-:-:S02]  /*24fe0*/  LEA R148, P1, R59, R2, 0x1 ;  /* 0x000000023b947211 */ /* 0x000fc400078208ff */
[----:B------:R0:W-:Y:S02]  /*24ff0*/  STL.64 [R1+0x7d0], R60 ;  /* 0x0007d03c01007387 */ /* 0x0001e40000100a00 */
[-C--:B------:R-:W-:Y:S02]  /*25000*/  LEA.HI.X.SX32 R149, R59, R3.reuse, 0x1, P1 ;  /* 0x000000033b957211 */ /* 0x080fe400008f0eff */
[----:B------:R1:W-:Y:S01]  /*25010*/  STL.64 [R1+0x7c8], R52 ;  /* 0x0007c83401007387 */ /* 0x0003e20000100a00 */
[CC--:B0-----:R-:W-:Y:S02]  /*25020*/  LEA R60, P3, R153.reuse, R2.reuse, 0x1 ;  /* 0x00000002993c7211 */ /* 0x0c1fe400078608ff */
[-C--:B-1----:R-:W-:Y:S02]  /*25030*/  LEA R52, P4, R158, R2.reuse, 0x1 ;  /* 0x000000029e347211 */ /* 0x082fe400078808ff */
[----:B------:R-:W-:Y:S01]  /*25040*/  LEA.HI.X.SX32 R61, R153, R3, 0x1, P3 ;  /* 0x00000003993d7211 */ /* 0x000fe200018f0eff */
[----:B------:R-:W-:Y:S01]  /*25050*/  IMAD.MOV.U32 R153, RZ, RZ, R120 ;  /* 0x000000ffff997224 */ /* 0x000fe200078e0078 */
[----:B------:R-:W-:-:S02]  /*25060*/  LEA R120, P1, R58, R2, 0x1 ;  /* 0x000000023a787211 */ /* 0x000fc400078208ff */
[-C--:B------:R-:W-:Y:S01]  /*25070*/  LEA.HI.X.SX32 R53, R158, R3.reuse, 0x1, P4 ;  /* 0x000000039e357211 */ /* 0x080fe200020f0eff */
[----:B------:R-:W-:Y:S01]  /*25080*/  IMAD.MOV.U32 R158, RZ, RZ, R121 ;  /* 0x000000ffff9e7224 */ /* 0x000fe200078e0079 */
[----:B------:R-:W-:Y:S01]  /*25090*/  LEA.HI.X.SX32 R121, R58, R3, 0x1, P1 ;  /* 0x000000033a797211 */ /* 0x000fe200008f0eff */
[----:B------:R0:W-:Y:S04]  /*250a0*/  STL.64 [R1+0x7c0], R148 ;  /* 0x0007c09401007387 */ /* 0x0001e80000100a00 */
[----:B0-----:R-:W3:Y:S04]  /*250b0*/  LDL.LU.64 R148, [R1+0xfa8] ;  /* 0x000fa80001947983 */ /* 0x001ee80000300a00 */
[----:B------:R-:W-:Y:S04]  /*250c0*/  STL.64 [R1+0x7b0], R60 ;  /* 0x0007b03c01007387 */ /* 0x000fe80000100a00 */
[----:B------:R-:W-:Y:S04]  /*250d0*/  STL.64 [R1+0x7a8], R52 ;  /* 0x0007a83401007387 */ /* 0x000fe80000100a00 */
[----:B------:R0:W-:Y:S04]  /*250e0*/  STL.64 [R1+0x7a0], R120 ;  /* 0x0007a07801007387 */ /* 0x0001e80000100a00 */
[----:B0-----:R-:W3:Y:S01]  /*250f0*/  LDL.LU.64 R120, [R1+0xfa0] ;  /* 0x000fa00001787983 */ /* 0x001ee20000300a00 */
[----:B------:R-:W-:-:S02]  /*25100*/  LEA R116, P2, R5, R2, 0x1 ;  /* 0x0000000205747211 */ /* 0x000fc400078408ff */
[-C--:B------:R-:W-:Y:S02]  /*25110*/  LEA R60, P3, R143, R2.reuse, 0x1 ;  /* 0x000000028f3c7211 */ /* 0x080fe400078608ff */
[-C--:B------:R-:W-:Y:S02]  /*25120*/  LEA.HI.X.SX32 R117, R5, R3.reuse, 0x1, P2 ;  /* 0x0000000305757211 */ /* 0x080fe400010f0eff */
[C---:B------:R-:W-:Y:S01]  /*25130*/  LEA R52, P4, R250.reuse, R2, 0x1 ;  /* 0x00000002fa347211 */ /* 0x040fe200078808ff */
[----:B------:R-:W-:Y:S01]  /*25140*/  IMAD.MOV.U32 R5, RZ, RZ, R119 ;  /* 0x000000ffff057224 */ /* 0x000fe200078e0077 */
[-C--:B------:R-:W-:Y:S02]  /*25150*/  LEA.HI.X.SX32 R61, R143, R3.reuse, 0x1, P3 ;  /* 0x000000038f3d7211 */ /* 0x080fe400018f0eff */
[----:B------:R-:W-:Y:S01]  /*25160*/  LEA.HI.X.SX32 R53, R250, R3, 0x1, P4 ;  /* 0x00000003fa357211 */ /* 0x000fe200020f0eff */
[----:B------:R-:W-:Y:S02]  /*25170*/  IMAD.MOV.U32 R143, RZ, RZ, R135 ;  /* 0x000000ffff8f7224 */ /* 0x000fe400078e0087 */
[----:B------:R0:W-:Y:S01]  /*25180*/  STL.64 [R1+0x790], R60 ;  /* 0x0007903c01007387 */ /* 0x0001e20000100a00 */
[----:B------:R-:W-:-:S03]  /*25190*/  IMAD.MOV.U32 R58, RZ, RZ, R151 ;  /* 0x000000ffff3a7224 */ /* 0x000fc600078e0097 */
[----:B------:R1:W-:Y:S01]  /*251a0*/  STL.64 [R1+0x788], R52 ;  /* 0x0007883401007387 */ /* 0x0003e20000100a00 */
[CC--:B0-----:R-:W-:Y:S02]  /*251b0*/  LEA R60, P3, R153.reuse, R2.reuse, 0x1 ;  /* 0x00000002993c7211 */ /* 0x0c1fe400078608ff */
[C---:B-1----:R-:W-:Y:S02]  /*251c0*/  LEA R52, P4, R158.reuse, R2, 0x1 ;  /* 0x000000029e347211 */ /* 0x042fe400078808ff */
[-C--:B------:R-:W-:Y:S02]  /*251d0*/  LEA.HI.X.SX32 R61, R153, R3.reuse, 0x1, P3 ;  /* 0x00000003993d7211 */ /* 0x080fe400018f0eff */
[----:B------:R-:W-:Y:S01]  /*251e0*/  LEA.HI.X.SX32 R53, R158, R3, 0x1, P4 ;  /* 0x000000039e357211 */ /* 0x000fe200020f0eff */
[----:B------:R-:W-:Y:S02]  /*251f0*/  IMAD.MOV.U32 R153, RZ, RZ, R133 ;  /* 0x000000ffff997224 */ /* 0x000fe400078e0085 */
[----:B------:R-:W-:-:S02]  /*25200*/  IMAD.MOV.U32 R151, RZ, RZ, R130 ;  /* 0x000000ffff977224 */ /* 0x000fc400078e0082 */
[----:B----4-:R-:W-:Y:S02]  /*25210*/  IMAD.MOV.U32 R158, RZ, RZ, R123 ;  /* 0x000000ffff9e7224 */ /* 0x010fe400078e007b */
[----:B--2---:R-:W-:Y:S01]  /*25220*/  IMAD.MOV.U32 R59, RZ, RZ, R118 ;  /* 0x000000ffff3b7224 */ /* 0x004fe200078e0076 */
[----:B------:R-:W-:-:S04]  /*25230*/  LEA R118, P2, R165, R2, 0x1 ;  /* 0x00000002a5767211 */ /* 0x000fc800078408ff */
[----:B------:R-:W-:Y:S01]  /*25240*/  LEA.HI.X.SX32 R119, R165, R3, 0x1, P2 ;  /* 0x00000003a5777211 */ /* 0x000fe200010f0eff */
[----:B------:R-:W-:Y:S02]  /*25250*/  IMAD.MOV.U32 R165, RZ, RZ, R159 ;  /* 0x000000ffffa57224 */ /* 0x000fe400078e009f */
[----:B------:R-:W-:Y:S02]  /*25260*/  IMAD.MOV.U32 R159, RZ, RZ, R131 ;  /* 0x000000ffff9f7224 */ /* 0x000fe400078e0083 */
[----:B------:R-:W-:Y:S01]  /*25270*/  IMAD.MOV.U32 R131, RZ, RZ, R134 ;  /* 0x000000ffff837224 */ /* 0x000fe200078e0086 */
[----:B------:R-:W-:-:S04]  /*25280*/  LEA R134, P1, R59, R2, 0x1 ;  /* 0x000000023b867211 */ /* 0x000fc800078208ff */
[----:B------:R-:W-:Y:S01]  /*25290*/  LEA.HI.X.SX32 R135, R59, R3, 0x1, P1 ;  /* 0x000000033b877211 */ /* 0x000fe200008f0eff */
[----:B------:R-:W-:Y:S02]  /*252a0*/  IMAD.MOV.U32 R59, RZ, RZ, R164 ;  /* 0x000000ffff3b7224 */ /* 0x000fe400078e00a4 */
[----:B------:R-:W-:Y:S02]  /*252b0*/  IMAD.MOV.U32 R164, RZ, RZ, R152 ;  /* 0x000000ffffa47224 */ /* 0x000fe400078e0098 */
[----:B------:R0:W-:Y:S01]  /*252c0*/  STL.64 [R1+0x780], R134 ;  /* 0x0007808601007387 */ /* 0x0001e20000100a00 */
[----:B------:R-:W-:Y:S01]  /*252d0*/  IMAD.MOV.U32 R152, RZ, RZ, R132 ;  /* 0x000000ffff987224 */ /* 0x000fe200078e0084 */
[----:B------:R-:W-:-:S04]  /*252e0*/  LEA R132, P1, R58, R2, 0x1 ;  /* 0x000000023a847211 */ /* 0x000fc800078208ff */
[----:B------:R-:W-:Y:S01]  /*252f0*/  LEA.HI.X.SX32 R133, R58, R3, 0x1, P1 ;  /* 0x000000033a857211 */ /* 0x000fe200008f0eff */
[----:B0-----:R-:W2:Y:S04]  /*25300*/  LDL.LU.64 R134, [R1+0xf98] ;  /* 0x000f980001867983 */ /* 0x001ea80000300a00 */
[----:B------:R0:W-:Y:S04]  /*25310*/  STL.64 [R1+0x770], R60 ;  /* 0x0007703c01007387 */ /* 0x0001e80000100a00 */
[----:B------:R1:W-:Y:S01]  /*25320*/  STL.64 [R1+0x768], R52 ;  /* 0x0007683401007387 */ /* 0x0003e20000100a00 */
[----:B0-----:R-:W-:-:S02]  /*25330*/  LEA R60, P3, R161, R2, 0x1 ;  /* 0x00000002a13c7211 */ /* 0x001fc400078608ff */
[C---:B-1----:R-:W-:Y:S02]  /*25340*/  LEA R52, P4, R150.reuse, R2, 0x1 ;  /* 0x0000000296347211 */ /* 0x042fe400078808ff */
[-C--:B------:R-:W-:Y:S02]  /*25350*/  LEA.HI.X.SX32 R61, R161, R3.reuse, 0x1, P3 ;  /* 0x00000003a13d7211 */ /* 0x080fe400018f0eff */
[----:B------:R-:W-:Y:S01]  /*25360*/  LEA.HI.X.SX32 R53, R150, R3, 0x1, P4 ;  /* 0x0000000396357211 */ /* 0x000fe200020f0eff */
[----:B------:R0:W-:Y:S01]  /*25370*/  STL.64 [R1+0x760], R132 ;  /* 0x0007608401007387 */ /* 0x0001e20000100a00 */
[----:B------:R-:W-:-:S03]  /*25380*/  IMAD.MOV.U32 R58, RZ, RZ, R124 ;  /* 0x000000ffff3a7224 */ /* 0x000fc600078e007c */
[----:B0-----:R-:W4:Y:S04]  /*25390*/  LDL.LU.64 R132, [R1+0xf90] ;  /* 0x000f900001847983 */ /* 0x001f280000300a00 */
[----:B------:R-:W-:Y:S04]  /*253a0*/  STL.64 [R1+0x750], R60 ;  /* 0x0007503c01007387 */ /* 0x000fe80000100a00 */
[----:B------:R0:W-:Y:S02]  /*253b0*/  STL.64 [R1+0x748], R52 ;  /* 0x0007483401007387 */ /* 0x0001e40000100a00 */
[----:B0-----:R-:W-:-:S02]  /*253c0*/  LEA R52, P4, R151, R2, 0x1 ;  /* 0x0000000297347211 */ /* 0x001fc400078808ff */
[-C--:B------:R-:W-:Y:S02]  /*253d0*/  LEA R60, P3, R164, R2.reuse, 0x1 ;  /* 0x00000002a43c7211 */ /* 0x080fe400078608ff */
[----:B------:R-:W-:Y:S01]  /*253e0*/  LEA.HI.X.SX32 R53, R151, R3, 0x1, P4 ;  /* 0x0000000397357211 */ /* 0x000fe200020f0eff */
[----:B---3--:R-:W-:Y:S01]  /*253f0*/  IMAD.MOV.U32 R250, RZ, RZ, R120 ;  /* 0x000000fffffa7224 */ /* 0x008fe200078e0078 */
[----:B------:R-:W-:Y:S01]  /*25400*/  LEA R120, P2, R5, R2, 0x1 ;  /* 0x0000000205787211 */ /* 0x000fe200078408ff */
[----:B------:R-:W-:-:S03]  /*25410*/  IMAD.MOV.U32 R130, RZ, RZ, R121 ;  /* 0x000000ffff827224 */ /* 0x000fc600078e0079 */
[-C--:B------:R-:W-:Y:S01]  /*25420*/  LEA.HI.X.SX32 R121, R5, R3.reuse, 0x1, P2 ;  /* 0x0000000305797211 */ /* 0x080fe200010f0eff */
[----:B------:R-:W-:Y:S02]  /*25430*/  IMAD.MOV.U32 R5, RZ, RZ, R160 ;  /* 0x000000ffff057224 */ /* 0x000fe400078e00a0 */
[----:B------:R-:W-:Y:S02]  /*25440*/  IMAD.MOV.U32 R160, RZ, RZ, R251 ;  /* 0x000000ffffa07224 */ /* 0x000fe400078e00fb */
[----:B------:R-:W-:Y:S01]  /*25450*/  IMAD.MOV.U32 R251, RZ, RZ, R122 ;  /* 0x000000fffffb7224 */ /* 0x000fe200078e007a */
[-C--:B------:R-:W-:Y:S01]  /*25460*/  LEA R122, P2, R165, R2.reuse, 0x1 ;  /* 0x00000002a57a7211 */ /* 0x080fe200078408ff */
[----:B------:R-:W-:Y:S01]  /*25470*/  IMAD.MOV.U32 R161, RZ, RZ, R130 ;  /* 0x000000ffffa17224 */ /* 0x000fe200078e0082 */
[-C--:B------:R-:W-:Y:S02]  /*25480*/  LEA R130, P1, R59, R2.reuse, 0x1 ;  /* 0x000000023b827211 */ /* 0x080fe400078208ff */
[----:B------:R-:W-:Y:S01]  /*25490*/  LEA.HI.X.SX32 R123, R165, R3, 0x1, P2 ;  /* 0x00000003a57b7211 */ /* 0x000fe200010f0eff */
[----:B------:R-:W-:Y:S01]  /*254a0*/  IMAD.MOV.U32 R165, RZ, RZ, R137 ;  /* 0x000000ffffa57224 */ /* 0x000fe200078e0089 */
[----:B------:R-:W-:Y:S01]  /*254b0*/  LEA R124, P2, R5, R2, 0x1 ;  /* 0x00000002057c7211 */ /* 0x000fe200078408ff */
[----:B------:R-:W-:-:S02]  /*254c0*/  IMAD.MOV.U32 R150, RZ, RZ, R250 ;  /* 0x000000ffff967224 */ /* 0x000fc400078e00fa */
[----:B------:R-:W-:Y:S02]  /*254d0*/  IMAD.MOV.U32 R137, RZ, RZ, R248 ;  /* 0x000000ffff897224 */ /* 0x000fe400078e00f8 */
[----:B------:R-:W-:Y:S01]  /*254e0*/  IMAD.MOV.U32 R250, RZ, RZ, R131 ;  /* 0x000000fffffa7224 */ /* 0x000fe200078e0083 */
[-C--:B------:R-:W-:Y:S01]  /*254f0*/  LEA.HI.X.SX32 R131, R59, R3.reuse, 0x1, P1 ;  /* 0x000000033b837211 */ /* 0x080fe200008f0eff */
[----:B------:R-:W-:Y:S01]  /*25500*/  IMAD.MOV.U32 R248, RZ, RZ, R125 ;  /* 0x000000fffff87224 */ /* 0x000fe200078e007d */
[-C--:B------:R-:W-:Y:S01]  /*25510*/  LEA.HI.X.SX32 R125, R5, R3.reuse, 0x1, P2 ;  /* 0x00000003057d7211 */ /* 0x080fe200010f0eff */
[----:B------:R-:W-:Y:S02]  /*25520*/  IMAD.MOV.U32 R151, RZ, RZ, R139 ;  /* 0x000000ffff977224 */ /* 0x000fe400078e008b */
[----:B------:R-:W-:Y:S01]  /*25530*/  IMAD.MOV.U32 R139, RZ, RZ, R128 ;  /* 0x000000ffff8b7224 */ /* 0x000fe200078e0080 */
[----:B------:R-:W-:Y:S01]  /*25540*/  LEA R128, P1, R159, R2, 0x1 ;  /* 0x000000029f807211 */ /* 0x000fe200078208ff */
[----:B------:R-:W-:Y:S01]  /*25550*/  IMAD.MOV.U32 R5, RZ, RZ, R158 ;  /* 0x000000ffff057224 */ /* 0x000fe200078e009e */
[----:B------:R-:W-:Y:S01]  /*25560*/  LEA.HI.X.SX32 R61, R164, R3, 0x1, P3 ;  /* 0x00000003a43d7211 */ /* 0x000fe200018f0eff */
[----:B------:R-:W-:-:S02]  /*25570*/  IMAD.MOV.U32 R158, RZ, RZ, R157 ;  /* 0x000000ffff9e7224 */ /* 0x000fc400078e009d */
[----:B------:R-:W-:Y:S02]  /*25580*/  IMAD.MOV.U32 R157, RZ, RZ, R138 ;  /* 0x000000ffff9d7224 */ /* 0x000fe400078e008a */
[----:B------:R-:W-:Y:S01]  /*25590*/  IMAD.MOV.U32 R138, RZ, RZ, R129 ;  /* 0x000000ffff8a7224 */ /* 0x000fe200078e0081 */
[----:B------:R-:W-:Y:S01]  /*255a0*/  LEA.HI.X.SX32 R129, R159, R3, 0x1, P1 ;  /* 0x000000039f817211 */ /* 0x000fe200008f0eff */
[----:B------:R0:W-:Y:S04]  /*255b0*/  STL.64 [R1+0x740], R130 ;  /* 0x0007408201007387 */ /* 0x0001e80000100a00 */
[----:B0-----:R-:W3:Y:S04]  /*255c0*/  LDL.LU.64 R130, [R1+0xf88] ;  /* 0x000f880001827983 */ /* 0x001ee80000300a00 */
[----:B------:R-:W-:Y:S04]  /*255d0*/  STL.64 [R1+0x730], R60 ;  /* 0x0007303c01007387 */ /* 0x000fe80000100a00 */
[----:B------:R-:W-:Y:S04]  /*255e0*/  STL.64 [R1+0x728], R52 ;  /* 0x0007283401007387 */ /* 0x000fe80000100a00 */
[----:B------:R0:W-:Y:S04]  /*255f0*/  STL.64 [R1+0x720], R128 ;  /* 0x0007208001007387 */ /* 0x0001e80000100a00 */
[----:B0-----:R-:W2:Y:S01]  /*25600*/  LDL.LU.64 R128, [R1+0xf80] ;  /* 0x000f800001807983 */ /* 0x001ea20000300a00 */
[----:B------:R-:W-:Y:S01]  /*25610*/  IMAD.MOV.U32 R164, RZ, RZ, R152 ;  /* 0x000000ffffa47224 */ /* 0x000fe200078e0098 */
[-C--:B------:R-:W-:Y:S01]  /*25620*/  LEA R60, P3, R136, R2.reuse, 0x1 ;  /* 0x00000002883c7211 */ /* 0x080fe200078608ff */
[----:B------:R-:W-:Y:S01]  /*25630*/  IMAD.MOV.U32 R152, RZ, RZ, R126 ;  /* 0x000000ffff987224 */ /* 0x000fe200078e007e */
[----:B------:R-:W-:-:S02]  /*25640*/  LEA R52, P4, R249, R2, 0x1 ;  /* 0x00000002f9347211 */ /* 0x000fc400078808ff */
[-C--:B------:R-:W-:Y:S01]  /*25650*/  LEA R126, P2, R143, R2.reuse, 0x1 ;  /* 0x000000028f7e7211 */ /* 0x080fe200078408ff */
[----:B------:R-:W-:Y:S01]  /*25660*/  IMAD.MOV.U32 R59, RZ, RZ, R153 ;  /* 0x000000ffff3b7224 */ /* 0x000fe200078e0099 */
[-C--:B------:R-:W-:Y:S01]  /*25670*/  LEA.HI.X.SX32 R61, R136, R3.reuse, 0x1, P3 ;  /* 0x00000003883d7211 */ /* 0x080fe200018f0eff */
[----:B------:R-:W-:Y:S01]  /*25680*/  IMAD.MOV.U32 R153, RZ, RZ, R127 ;  /* 0x000000ffff997224 */ /* 0x000fe200078e007f */
[-C--:B------:R-:W-:Y:S02]  /*25690*/  LEA.HI.X.SX32 R53, R249, R3.reuse, 0x1, P4 ;  /* 0x00000003f9357211 */ /* 0x080fe400020f0eff */
[-C--:B------:R-:W-:Y:S01]  /*256a0*/  LEA.HI.X.SX32 R127, R143, R3.reuse, 0x1, P2 ;  /* 0x000000038f7f7211 */ /* 0x080fe200010f0eff */
[----:B------:R-:W-:Y:S01]  /*256b0*/  IMAD.MOV.U32 R143, RZ, RZ, R250 ;  /* 0x000000ffff8f7224 */ /* 0x000fe200078e00fa */
[C---:B------:R-:W-:Y:S01]  /*256c0*/  LEA R136, P1, R58.reuse, R2, 0x1 ;  /* 0x000000023a887211 */ /* 0x040fe200078208ff */
[----:B------:R-:W-:Y:S01]  /*256d0*/  IMAD.MOV.U32 R250, RZ, RZ, R248 ;  /* 0x000000fffffa7224 */ /* 0x000fe200078e00f8 */
[----:B------:R0:W-:Y:S01]  /*256e0*/  STL.64 [R1+0x710], R60 ;  /* 0x0007103c01007387 */ /* 0x0001e20000100a00 */
[----:B------:R-:W-:Y:S01]  /*256f0*/  IMAD.MOV.U32 R159, RZ, RZ, R137 ;  /* 0x000000ffff9f7224 */ /* 0x000fe200078e0089 */
[----:B------:R-:W-:-:S02]  /*25700*/  LEA.HI.X.SX32 R137, R58, R3, 0x1, P1 ;  /* 0x000000033a897211 */ /* 0x000fc400008f0eff */
[----:B------:R1:W-:Y:S01]  /*25710*/  STL.64 [R1+0x708], R52 ;  /* 0x0007083401007387 */ /* 0x0003e20000100a00 */
[CC--:B0-----:R-:W-:Y:S02]  /*25720*/  LEA R60, P3, R161.reuse, R2.reuse, 0x1 ;  /* 0x00000002a13c7211 */ /* 0x0c1fe400078608ff */
[CC--:B-1----:R-:W-:Y:S02]  /*25730*/  LEA R52, P4, R150.reuse, R2.reuse, 0x1 ;  /* 0x0000000296347211 */ /* 0x0c2fe400078808ff */
[-C--:B------:R-:W-:Y:S02]  /*25740*/  LEA.HI.X.SX32 R61, R161, R3.reuse, 0x1, P3 ;  /* 0x00000003a13d7211 */ /* 0x080fe400018f0eff */
[----:B------:R-:W-:Y:S01]  /*25750*/  LEA.HI.X.SX32 R53, R150, R3, 0x1, P4 ;  /* 0x0000000396357211 */ /* 0x000fe200020f0eff */
[----:B------:R-:W-:Y:S01]  /*25760*/  IMAD.MOV.U32 R150, RZ, RZ, R138 ;  /* 0x000000ffff967224 */ /* 0x000fe200078e008a */
[----:B------:R0:W-:Y:S01]  /*25770*/  STL.64 [R1+0x700], R136 ;  /* 0x0007008801007387 */ /* 0x0001e20000100a00 */
[----:B------:R-:W-:Y:S01]  /*25780*/  LEA R138, P1, R152, R2, 0x1 ;  /* 0x00000002988a7211 */ /* 0x000fe200078208ff */
[----:B------:R-:W-:-:S02]  /*25790*/  IMAD.MOV.U32 R58, RZ, RZ, R5 ;  /* 0x000000ffff3a7224 */ /* 0x000fc400078e0005 */
[----:B------:R-:W-:Y:S01]  /*257a0*/  IMAD.MOV.U32 R5, RZ, RZ, R139 ;  /* 0x000000ffff057224 */ /* 0x000fe200078e008b */
[----:B------:R-:W-:Y:S01]  /*257b0*/  LEA.HI.X.SX32 R139, R152, R3, 0x1, P1 ;  /* 0x00000003988b7211 */ /* 0x000fe200008f0eff */
[----:B0-----:R-:W4:Y:S04]  /*257c0*/  LDL.LU.64 R136, [R1+0xf78] ;  /* 0x000f780001887983 */ /* 0x001f280000300a00 */
[----:B------:R0:W-:Y:S04]  /*257d0*/  STL.64 [R1+0x6f0], R60 ;  /* 0x0006f03c01007387 */ /* 0x0001e80000100a00 */
[----:B------:R1:W-:Y:S01]  /*257e0*/  STL.64 [R1+0x6e8], R52 ;  /* 0x0006e83401007387 */ /* 0x0003e20000100a00 */
[----:B0-----:R-:W-:-:S02]  /*257f0*/  LEA R60, P3, R158, R2, 0x1 ;  /* 0x000000029e3c7211 */ /* 0x001fc400078608ff */
[C---:B-1----:R-:W-:Y:S02]  /*25800*/  LEA R52, P4, R251.reuse, R2, 0x1 ;  /* 0x00000002fb347211 */ /* 0x042fe400078808ff */
[-C--:B------:R-:W-:Y:S02]  /*25810*/  LEA.HI.X.SX32 R61, R158, R3.reuse, 0x1, P3 ;  /* 0x000000039e3d7211 */ /* 0x080fe400018f0eff */
[----:B------:R-:W-:Y:S01]  /*25820*/  LEA.HI.X.SX32 R53, R251, R3, 0x1, P4 ;  /* 0x00000003fb357211 */ /* 0x000fe200020f0eff */
[----:B------:R0:W-:Y:S04]  /*25830*/  STL.64 [R1+0x6e0], R138 ;  /* 0x0006e08a01007387 */ /* 0x0001e80000100a00 */
[----:B0-----:R-:W4:Y:S04]  /*25840*/  LDL.LU.64 R138, [R1+0xf70] ;  /* 0x000f7000018a7983 */ /* 0x001f280000300a00 */
[----:B------:R-:W-:Y:S04]  /*25850*/  STL.64 [R1+0x6d0], R60 ;  /* 0x0006d03c01007387 */ /* 0x000fe80000100a00 */
[----:B------:R-:W-:Y:S01]  /*25860*/  STL.64 [R1+0x6c8], R52 ;  /* 0x0006c83401007387 */ /* 0x000fe20000100a00 */
[----:B---3--:R-:W-:-:S02]  /*25870*/  IMAD.MOV.U32 R161, RZ, RZ, R131 ;  /* 0x000000ffffa17224 */ /* 0x008fc400078e0083 */
[----:B--2---:R-:W-:Y:S01]  /*25880*/  IMAD.MOV.U32 R248, RZ, RZ, R128 ;  /* 0x000000fffff87224 */ /* 0x004fe200078e0080 */
[----:B------:R-:W-:Y:S01]  /*25890*/  LEA R128, P2, R165, R2, 0x1 ;  /* 0x00000002a5807211 */ /* 0x000fe200078408ff */
[----:B------:R-:W-:-:S03]  /*258a0*/  IMAD.MOV.U32 R249, RZ, RZ, R129 ;  /* 0x000000fffff97224 */ /* 0x000fc600078e0081 */
[----:B------:R-:W-:Y:S01]  /*258b0*/  LEA.HI.X.SX32 R129, R165, R3, 0x1, P2 ;  /* 0x00000003a5817211 */ /* 0x000fe200010f0eff */
[----:B------:R-:W-:Y:S01]  /*258c0*/  IMAD.MOV.U32 R165, RZ, RZ, R130 ;  /* 0x000000ffffa57224 */ /* 0x000fe200078e0082 */
[----:B------:R-:W-:-:S04]  /*258d0*/  LEA R130, P2, R153, R2, 0x1 ;  /* 0x0000000299827211 */ /* 0x000fc800078408ff */
[----:B------:R-:W-:Y:S01]  /*258e0*/  LEA.HI.X.SX32 R131, R153, R3, 0x1, P2 ;  /* 0x0000000399837211 */ /* 0x000fe200010f0eff */
[----:B------:R-:W-:Y:S01]  /*258f0*/  IMAD.MOV.U32 R153, RZ, RZ, R250 ;  /* 0x000000ffff997224 */ /* 0x000fe200078e00fa */
[----:B------:R-:W-:-:S04]  /*25900*/  LEA R250, P1, R248, R2, 0x1 ;  /* 0x00000002f8fa7211 */ /* 0x000fc800078208ff */
[----:B------:R-:W-:-:S05]  /*25910*/  LEA.HI.X.SX32 R251, R248, R3, 0x1, P1 ;  /* 0x00000003f8fb7211 */ /* 0x000fca00008f0eff */
[----:B------:R0:W-:Y:S04]  /*25920*/  STL.64 [R1+0x6c0], R250 ;  /* 0x0006c0fa01007387 */ /* 0x0001e80000100a00 */
[----:B0-----:R-:W2:Y:S01]  /*25930*/  LDL.LU.64 R250, [R1+0xf68] ;  /* 0x000f680001fa7983 */ /* 0x001ea20000300a00 */
[----:B----4-:R-:W-:Y:S01]  /*25940*/  IMAD.MOV.U32 R158, RZ, RZ, R132 ;  /* 0x000000ffff9e7224 */ /* 0x010fe200078e0084 */
[-C--:B------:R-:W-:Y:S02]  /*25950*/  LEA R132, P2, R249, R2.reuse, 0x1 ;  /* 0x00000002f9847211 */ /* 0x080fe400078408ff */
[CC--:B------:R-:W-:Y:S02]  /*25960*/  LEA R60, P3, R135.reuse, R2.reuse, 0x1 ;  /* 0x00000002873c7211 */ /* 0x0c0fe400078608ff */
[----:B------:R-:W-:Y:S01]  /*25970*/  LEA R52, P4, R134, R2, 0x1 ;  /* 0x0000000286347211 */ /* 0x000fe200078808ff */
[----:B------:R-:W-:Y:S01]  /*25980*/  IMAD.MOV.U32 R152, RZ, RZ, R159 ;  /* 0x000000ffff987224 */ /* 0x000fe200078e009f */
[-C--:B------:R-:W-:Y:S01]  /*25990*/  LEA.HI.X.SX32 R61, R135, R3.reuse, 0x1, P3 ;  /* 0x00000003873d7211 */ /* 0x080fe200018f0eff */
[----:B------:R-:W-:Y:S01]  /*259a0*/  IMAD.MOV.U32 R159, RZ, RZ, R133 ;  /* 0x000000ffff9f7224 */ /* 0x000fe200078e0085 */
[----:B------:R-:W-:-:S02]  /*259b0*/  LEA.HI.X.SX32 R133, R249, R3, 0x1, P2 ;  /* 0x00000003f9857211 */ /* 0x000fc400010f0eff */
[-C--:B------:R-:W-:Y:S02]  /*259c0*/  LEA.HI.X.SX32 R53, R134, R3.reuse, 0x1, P4 ;  /* 0x0000000386357211 */ /* 0x080fe400020f0eff */
[CC--:B------:R-:W-:Y:S01]  /*259d0*/  LEA R134, P2, R59.reuse, R2.reuse, 0x1 ;  /* 0x000000023b867211 */ /* 0x0c0fe200078408ff */
[----:B------:R0:W-:Y:S01]  /*259e0*/  STL.64 [R1+0x6b0], R60 ;  /* 0x0006b03c01007387 */ /* 0x0001e20000100a00 */
[C---:B------:R-:W-:Y:S02]  /*259f0*/  LEA R248, P1, R58.reuse, R2, 0x1 ;  /* 0x000000023af87211 */ /* 0x040fe400078208ff */
[-C--:B------:R-:W-:Y:S01]  /*25a00*/  LEA.HI.X.SX32 R135, R59, R3.reuse, 0x1, P2 ;  /* 0x000000033b877211 */ /* 0x080fe200010f0eff */
[----:B------:R-:W-:Y:S01]  /*25a10*/  IMAD.MOV.U32 R59, RZ, RZ, R165 ;  /* 0x000000ffff3b7224 */ /* 0x000fe200078e00a5 */
[----:B------:R1:W-:Y:S01]  /*25a20*/  STL.64 [R1+0x6a8], R52 ;  /* 0x0006a83401007387 */ /* 0x0003e20000100a00 */
[----:B------:R-:W-:Y:S01]  /*25a30*/  IMAD.MOV.U32 R165, RZ, RZ, R151 ;  /* 0x000000ffffa57224 */ /* 0x000fe200078e0097 */
[----:B------:R-:W-:-:S02]  /*25a40*/  LEA.HI.X.SX32 R249, R58, R3, 0x1, P1 ;  /* 0x000000033af97211 */ /* 0x000fc400008f0eff */
[-C--:B0-----:R-:W-:Y:S02]  /*25a50*/  LEA R60, P3, R164, R2.reuse, 0x1 ;  /* 0x00000002a43c7211 */ /* 0x081fe400078608ff */
[-C--:B-1----:R-:W-:Y:S02]  /*25a60*/  LEA R52, P4, R160, R2.reuse, 0x1 ;  /* 0x00000002a0347211 */ /* 0x082fe400078808ff */
[-C--:B------:R-:W-:Y:S01]  /*25a70*/  LEA.HI.X.SX32 R61, R164, R3.reuse, 0x1, P3 ;  /* 0x00000003a43d7211 */ /* 0x080fe200018f0eff */
[----:B------:R-:W-:Y:S01]  /*25a80*/  IMAD.MOV.U32 R164, RZ, RZ, R150 ;  /* 0x000000ffffa47224 */ /* 0x000fe200078e0096 */
[----:B------:R-:W-:Y:S01]  /*25a90*/  LEA.HI.X.SX32 R53, R160, R3, 0x1, P4 ;  /* 0x00000003a0357211 */ /* 0x000fe200020f0eff */
[----:B------:R0:W-:Y:S04]  /*25aa0*/  STL.64 [R1+0x6a0], R248 ;  /* 0x0006a0f801007387 */ /* 0x0001e80000100a00 */
[----:B0-----:R-:W3:Y:S04]  /*25ab0*/  LDL.LU.64 R248, [R1+0xf60] ;  /* 0x000f600001f87983 */ /* 0x001ee80000300a00 */
[----:B------:R-:W-:Y:S04]  /*25ac0*/  STL.64 [R1+0x690], R60 ;  /* 0x0006903c01007387 */ /* 0x000fe80000100a00 */
[----:B------:R-:W-:Y:S01]  /*25ad0*/  STL.64 [R1+0x688], R52 ;  /* 0x0006883401007387 */ /* 0x000fe20000100a00 */
[----:B--2---:R-:W-:Y:S01]  /*25ae0*/  IMAD.MOV.U32 R151, RZ, RZ, R250 ;  /* 0x000000ffff977224 */ /* 0x004fe200078e00fa */
[----:B------:R-:W-:Y:S01]  /*25af0*/  LEA R250, P1, R152, R2, 0x1 ;  /* 0x0000000298fa7211 */ /* 0x000fe200078208ff */
[----:B------:R-:W-:-:S03]  /*25b00*/  IMAD.MOV.U32 R150, RZ, RZ, R251 ;  /* 0x000000ffff967224 */ /* 0x000fc600078e00fb */
[----:B------:R-:W-:-:S05]  /*25b10*/  LEA.HI.X.SX32 R251, R152, R3, 0x1, P1 ;  /* 0x0000000398fb7211 */ /* 0x000fca00008f0eff */
[----:B------:R0:W-:Y:S04]  /*25b20*/  STL.64 [R1+0x680], R250 ;  /* 0x000680fa01007387 */ /* 0x0001e80000100a00 */
[----:B0-----:R-:W2:Y:S01]  /*25b30*/  LDL.LU.64 R250, [R1+0xf58] ;  /* 0x000f580001fa7983 */ /* 0x001ea20000300a00 */
[CC--:B------:R-:W-:Y:S02]  /*25b40*/  LEA R52, P4, R252.reuse, R2.reuse, 0x1 ;  /* 0x00000002fc347211 */ /* 0x0c0fe400078808ff */
[CC--:B------:R-:W-:Y:S02]  /*25b50*/  LEA R60, P3, R143.reuse, R2.reuse, 0x1 ;  /* 0x000000028f3c7211 */ /* 0x0c0fe400078608ff */
[-C--:B------:R-:W-:Y:S01]  /*25b60*/  LEA.HI.X.SX32 R53, R252, R3.reuse, 0x1, P4 ;  /* 0x00000003fc357211 */ /* 0x080fe200020f0eff */
[----:B------:R-:W-:Y:S01]  /*25b70*/  IMAD.MOV.U32 R252, RZ, RZ, R142 ;  /* 0x000000fffffc7224 */ /* 0x000fe200078e008e */
[----:B------:R-:W-:Y:S01]  /*25b80*/  LEA.HI.X.SX32 R61, R143, R3, 0x1, P3 ;  /* 0x000000038f3d7211 */ /* 0x000fe200018f0eff */
[----:B------:R-:W-:Y:S01]  /*25b90*/  IMAD.MOV.U32 R160, RZ, RZ, R136 ;  /* 0x000000ffffa07224 */ /* 0x000fe200078e0088 */
[----:B------:R-:W-:-:S03]  /*25ba0*/  LEA R136, P2, R153, R2, 0x1 ;  /* 0x0000000299887211 */ /* 0x000fc600078408ff */
[----:B------:R3:W-:Y:S01]  /*25bb0*/  STL.64 [R1+0x670], R60 ;  /* 0x0006703c01007387 */ /* 0x0007e20000100a00 */
[----:B------:R-:W-:-:S03]  /*25bc0*/  IMAD.MOV.U32 R58, RZ, RZ, R5 ;  /* 0x000000ffff3a7224 */ /* 0x000fc600078e0005 */
[----:B------:R0:W-:Y:S01]  /*25bd0*/  STL.64 [R1+0x668], R52 ;  /* 0x0006683401007387 */ /* 0x0001e20000100a00 */
[----:B------:R-:W-:Y:S02]  /*25be0*/  IMAD.MOV.U32 R5, RZ, RZ, R161 ;  /* 0x000000ffff057224 */ /* 0x000fe400078e00a1 */
[----:B------:R-:W-:Y:S01]  /*25bf0*/  IMAD.MOV.U32 R161, RZ, RZ, R137 ;  /* 0x000000ffffa17224 */ /* 0x000fe200078e0089 */
[-C--:B------:R-:W-:Y:S01]  /*25c00*/  LEA.HI.X.SX32 R137, R153, R3.reuse, 0x1, P2 ;  /* 0x0000000399897211 */ /* 0x080fe200010f0eff */
[----:B------:R-:W-:Y:S01]  /*25c10*/  IMAD.MOV.U32 R152, RZ, RZ, R158 ;  /* 0x000000ffff987224 */ /* 0x000fe200078e009e */
[CC--:B---3--:R-:W-:Y:S02]  /*25c20*/  LEA R60, P3, R249.reuse, R2.reuse, 0x1 ;  /* 0x00000002f93c7211 */ /* 0x0c8fe400078608ff */
[C---:B0-----:R-:W-:Y:S02]  /*25c30*/  LEA R52, P4, R248.reuse, R2, 0x1 ;  /* 0x00000002f8347211 */ /* 0x041fe400078808ff */
[-C--:B------:R-:W-:Y:S01]  /*25c40*/  LEA.HI.X.SX32 R61, R249, R3.reuse, 0x1, P3 ;  /* 0x00000003f93d7211 */ /* 0x080fe200018f0eff */
[----:B------:R-:W-:Y:S01]  /*25c50*/  IMAD.MOV.U32 R158, RZ, RZ, R138 ;  /* 0x000000ffff9e7224 */ /* 0x000fe200078e008a */
[----:B------:R-:W-:Y:S01]  /*25c60*/  LEA.HI.X.SX32 R53, R248, R3, 0x1, P4 ;  /* 0x00000003f8357211 */ /* 0x000fe200020f0eff */
[----:B------:R-:W-:-:S02]  /*25c70*/  IMAD.MOV.U32 R153, RZ, RZ, R159 ;  /* 0x000000ffff997224 */ /* 0x000fc400078e009f */
[----:B------:R-:W-:Y:S02]  /*25c80*/  IMAD.MOV.U32 R159, RZ, RZ, R139 ;  /* 0x000000ffff9f7224 */ /* 0x000fe400078e008b */
[----:B------:R-:W-:Y:S02]  /*25c90*/  IMAD.MOV.U32 R248, RZ, RZ, R5 ;  /* 0x000000fffff87224 */ /* 0x000fe400078e0005 */
[----:B------:R-:W-:Y:S02]  /*25ca0*/  IMAD.MOV.U32 R249, RZ, RZ, R59 ;  /* 0x000000fffff97224 */ /* 0x000fe400078e003b */
[----:B------:R-:W-:Y:S02]  /*25cb0*/  IMAD.MOV.U32 R5, RZ, RZ, R165 ;  /* 0x000000ffff057224 */ /* 0x000fe400078e00a5 */
[----:B------:R-:W-:Y:S02]  /*25cc0*/  IMAD.MOV.U32 R165, RZ, RZ, R151 ;  /* 0x000000ffffa57224 */ /* 0x000fe400078e0097 */
[----:B------:R-:W-:Y:S01]  /*25cd0*/  IMAD.MOV.U32 R151, RZ, RZ, R141 ;  /* 0x000000ffff977224 */ /* 0x000fe200078e008d */
[----:B--2---:R-:W-:-:S04]  /*25ce0*/  LEA R142, P1, R251, R2, 0x1 ;  /* 0x00000002fb8e7211 */ /* 0x004fc800078208ff */
[----:B------:R-:W-:-:S05]  /*25cf0*/  LEA.HI.X.SX32 R143, R251, R3, 0x1, P1 ;  /* 0x00000003fb8f7211 */ /* 0x000fca00008f0eff */
[----:B------:R0:W-:Y:S01]  /*25d00*/  STL.64 [R1+0x660], R142 ;  /* 0x0006608e01007387 */ /* 0x0001e20000100a00 */
[----:B------:R-:W-:-:S03]  /*25d10*/  LEA R138, P2, R250, R2, 0x1 ;  /* 0x00000002fa8a7211 */ /* 0x000fc600078408ff */
[----:B0-----:R-:W2:Y:S01]  /*25d20*/  LDL.LU.64 R142, [R1+0xf50] ;  /* 0x000f5000018e7983 */ /* 0x001ea20000300a00 */
[----:B------:R-:W-:-:S03]  /*25d30*/  LEA.HI.X.SX32 R139, R250, R3, 0x1, P2 ;  /* 0x00000003fa8b7211 */ /* 0x000fc600010f0eff */
[----:B------:R0:W-:Y:S01]  /*25d40*/  STL.64 [R1+0x650], R60 ;  /* 0x0006503c01007387 */ /* 0x0001e20000100a00 */
[----:B------:R-:W-:Y:S01]  /*25d50*/  IMAD.MOV.U32 R250, RZ, RZ, R58 ;  /* 0x000000fffffa7224 */ /* 0x000fe200078e003a */
[-C--:B------:R-:W-:Y:S02]  /*25d60*/  LEA R58, P3, R6, R2.reuse, 0x1 ;  /* 0x00000002063a7211 */ /* 0x080fe400078608ff */
[----:B------:R1:W-:Y:S01]  /*25d70*/  STL.64 [R1+0x648], R52 ;  /* 0x0006483401007387 */ /* 0x0003e20000100a00 */
[----:B------:R-:W-:Y:S01]  /*25d80*/  IMAD.MOV.U32 R251, RZ, RZ, R252 ;  /* 0x000000fffffb7224 */ /* 0x000fe200078e00fc */
[-C--:B0-----:R-:W-:Y:S01]  /*25d90*/  LEA R60, P1, R160, R2.reuse, 0x1 ;  /* 0x00000002a03c7211 */ /* 0x081fe200078208ff */
[----:B------:R-:W-:Y:S01]  /*25da0*/  IMAD.MOV.U32 R252, RZ, RZ, R164 ;  /* 0x000000fffffc7224 */ /* 0x000fe200078e00a4 */
[-C--:B-1----:R-:W-:Y:S02]  /*25db0*/  LEA R52, P4, R0, R2.reuse, 0x1 ;  /* 0x0000000200347211 */ /* 0x082fe400078808ff */
[-C--:B------:R-:W-:Y:S01]  /*25dc0*/  LEA.HI.X.SX32 R61, R160, R3.reuse, 0x1, P1 ;  /* 0x00000003a03d7211 */ /* 0x080fe200008f0eff */
[----:B------:R-:W-:Y:S01]  /*25dd0*/  IMAD.MOV.U32 R164, RZ, RZ, R150 ;  /* 0x000000ffffa47224 */ /* 0x000fe200078e0096 */
[-C--:B------:R-:W-:Y:S01]  /*25de0*/  LEA.HI.X.SX32 R59, R6, R3.reuse, 0x1, P3 ;  /* 0x00000003063b7211 */ /* 0x080fe200018f0eff */
[----:B------:R-:W-:Y:S01]  /*25df0*/  IMAD.MOV.U32 R150, RZ, RZ, R140 ;  /* 0x000000ffff967224 */ /* 0x000fe200078e008c */
[----:B------:R-:W-:Y:S01]  /*25e00*/  LEA.HI.X.SX32 R53, R0, R3, 0x1, P4 ;  /* 0x0000000300357211 */ /* 0x000fe200020f0eff */
[----:B------:R0:W-:Y:S01]  /*25e10*/  STL.64 [R1+0x640], R60 ;  /* 0x0006403c01007387 */ /* 0x0001e20000100a00 */
[----:B------:R-:W-:-:S02]  /*25e20*/  LEA R140, P2, R161, R2, 0x1 ;  /* 0x00000002a18c7211 */ /* 0x000fc400078408ff */
[CC--:B------:R-:W-:Y:S01]  /*25e30*/  LEA R160, P1, R248.reuse, R2.reuse, 0x1 ;  /* 0x00000002f8a07211 */ /* 0x0c0fe200078208ff */
[----:B------:R-:W-:Y:S01]  /*25e40*/  STL.64 [R1+0x630], R58 ;  /* 0x0006303a01007387 */ /* 0x000fe20000100a00 */
[-C--:B------:R-:W-:Y:S02]  /*25e50*/  LEA.HI.X.SX32 R141, R161, R3.reuse, 0x1, P2 ;  /* 0x00000003a18d7211 */ /* 0x080fe400010f0eff */
[----:B------:R-:W-:Y:S01]  /*25e60*/  LEA.HI.X.SX32 R161, R248, R3, 0x1, P1 ;  /* 0x00000003f8a17211 */ /* 0x000fe200008f0eff */
[----:B------:R1:W-:Y:S01]  /*25e70*/  STL.64 [R1+0x628], R52 ;  /* 0x0006283401007387 */ /* 0x0003e20000100a00 */
[----:B0-----:R-:W-:-:S04]  /*25e80*/  LEA R60, P3, R152, R2, 0x1 ;  /* 0x00000002983c7211 */ /* 0x001fc800078608ff */
[-C--:B------:R-:W-:Y:S02]  /*25e90*/  LEA.HI.X.SX32 R61, R152, R3.reuse, 0x1, P3 ;  /* 0x00000003983d7211 */ /* 0x080fe400018f0eff */
[CC--:B------:R-:W-:Y:S02]  /*25ea0*/  LEA R152, P1, R252.reuse, R2.reuse, 0x1 ;  /* 0x00000002fc987211 */ /* 0x0c0fe400078208ff */
[CC--:B-1----:R-:W-:Y:S01]  /*25eb0*/  LEA R52, P4, R153.reuse, R2.reuse, 0x1 ;  /* 0x0000000299347211 */ /* 0x0c2fe200078808ff */
[----:B------:R0:W-:Y:S03]  /*25ec0*/  STL.64 [R1+0x620], R160 ;  /* 0x000620a001007387 */ /* 0x0001e60000100a00 */
[-C--:B------:R-:W-:Y:S02]  /*25ed0*/  LEA.HI.X.SX32 R53, R153, R3.reuse, 0x1, P4 ;  /* 0x0000000399357211 */ /* 0x080fe400020f0eff */
[----:B------:R-:W-:Y:S01]  /*25ee0*/  LEA.HI.X.SX32 R153, R252, R3, 0x1, P1 ;  /* 0x00000003fc997211 */ /* 0x000fe200008f0eff */
[----:B0-----:R-:W3:Y:S04]  /*25ef0*/  LDL.LU.64 R160, [R1+0xf48] ;  /* 0x000f480001a07983 */ /* 0x001ee80000300a00 */
[----:B------:R-:W-:Y:S04]  /*25f00*/  STL.64 [R1+0x610], R60 ;  /* 0x0006103c01007387 */ /* 0x000fe80000100a00 */
[----:B------:R-:W-:Y:S04]  /*25f10*/  STL.64 [R1+0x608], R52 ;  /* 0x0006083401007387 */ /* 0x000fe80000100a00 */
[----:B------:R0:W-:Y:S04]  /*25f20*/  STL.64 [R1+0x600], R152 ;  /* 0x0006009801007387 */ /* 0x0001e80000100a00 */
[----:B0-----:R-:W4:Y:S01]  /*25f30*/  LDL.LU.64 R152, [R1+0xf40] ;  /* 0x000f400001987983 */ /* 0x001f220000300a00 */
[----:B------:R-:W-:-:S02]  /*25f40*/  LEA R60, P3, R164, R2, 0x1 ;  /* 0x00000002a43c7211 */ /* 0x000fc400078608ff */
[CC--:B------:R-:W-:Y:S01]  /*25f50*/  LEA R52, P4, R165.reuse, R2.reuse, 0x1 ;  /* 0x00000002a5347211 */ /* 0x0c0fe200078808ff */
[----:B------:R-:W-:Y:S01]  /*25f60*/  IMAD.MOV.U32 R248, RZ, RZ, R250 ;  /* 0x000000fffff87224 */ /* 0x000fe200078e00fa */
[-C--:B------:R-:W-:Y:S01]  /*25f70*/  LEA.HI.X.SX32 R61, R164, R3.reuse, 0x1, P3 ;  /* 0x00000003a43d7211 */ /* 0x080fe200018f0eff */
[----:B------:R-:W-:Y:S01]  /*25f80*/  IMAD.MOV.U32 R250, RZ, RZ, R144 ;  /* 0x000000fffffa7224 */ /* 0x000fe200078e0090 */
[----:B------:R-:W-:Y:S01]  /*25f90*/  LEA.HI.X.SX32 R53, R165, R3, 0x1, P4 ;  /* 0x00000003a5357211 */ /* 0x000fe200020f0eff */
[----:B------:R-:W-:Y:S02]  /*25fa0*/  IMAD.MOV.U32 R165, RZ, RZ, R150 ;  /* 0x000000ffffa57224 */ /* 0x000fe400078e0096 */
[----:B------:R0:W-:Y:S04]  /*25fb0*/  STL.64 [R1+0x5f0], R60 ;  /* 0x0005f03c01007387 */ /* 0x0001e80000100a00 */
[----:B------:R1:W-:Y:S01]  /*25fc0*/  STL.64 [R1+0x5e8], R52 ;  /* 0x0005e83401007387 */ /* 0x0003e20000100a00 */
[----:B0-----:R-:W-:Y:S01]  /*25fd0*/  IMAD.MOV.U32 R60, RZ, RZ, R56 ;  /* 0x000000ffff3c7224 */ /* 0x001fe200078e0038 */
[-C--:B------:R-:W-:Y:S01]  /*25fe0*/  LEA R56, P3, R149, R2.reuse, 0x1 ;  /* 0x0000000295387211 */ /* 0x080fe200078608ff */
[----:B------:R-:W-:Y:S01]  /*25ff0*/  IMAD.MOV.U32 R61, RZ, RZ, R57 ;  /* 0x000000ffff3d7224 */ /* 0x000fe200078e0039 */
[----:B-1----:R-:W-:-:S02]  /*26000*/  LEA R52, P4, R148, R2, 0x1 ;  /* 0x0000000294347211 */ /* 0x002fc400078808ff */
[-C--:B------:R-:W-:Y:S02]  /*26010*/  LEA.HI.X.SX32 R57, R149, R3.reuse, 0x1, P3 ;  /* 0x0000000395397211 */ /* 0x080fe400018f0eff */
[----:B------:R-:W-:Y:S01]  /*26020*/  LEA.HI.X.SX32 R53, R148, R3, 0x1, P4 ;  /* 0x0000000394357211 */ /* 0x000fe200020f0eff */
[----:B------:R-:W-:Y:S02]  /*26030*/  IMAD.MOV.U32 R252, RZ, RZ, R146 ;  /* 0x000000fffffc7224 */ /* 0x000fe400078e0092 */
[----:B------:R-:W-:Y:S02]  /*26040*/  IMAD.MOV.U32 R164, RZ, RZ, R147 ;  /* 0x000000ffffa47224 */ /* 0x000fe400078e0093 */
[----:B--2---:R-:W-:Y:S01]  /*26050*/  IMAD.MOV.U32 R59, RZ, RZ, R142 ;  /* 0x000000ffff3b7224 */ /* 0x004fe200078e008e */
[----:B------:R-:W-:Y:S01]  /*26060*/  LEA R142, P2, R249, R2, 0x1 ;  /* 0x00000002f98e7211 */ /* 0x000fe200078408ff */
[----:B------:R-:W-:-:S03]  /*26070*/  IMAD.MOV.U32 R58, RZ, RZ, R143 ;  /* 0x000000ffff3a7224 */ /* 0x000fc600078e008f */
[-C--:B------:R-:W-:Y:S02]  /*26080*/  LEA.HI.X.SX32 R143, R249, R3.reuse, 0x1, P2 ;  /* 0x00000003f98f7211 */ /* 0x080fe400010f0eff */
[CC--:B------:R-:W-:Y:S01]  /*26090*/  LEA R144, P2, R5.reuse, R2.reuse, 0x1 ;  /* 0x0000000205907211 */ /* 0x0c0fe200078408ff */
[----:B------:R-:W-:Y:S01]  /*260a0*/  IMAD.MOV.U32 R249, RZ, RZ, R251 ;  /* 0x000000fffff97224 */ /* 0x000fe200078e00fb */
[C---:B------:R-:W-:Y:S01]  /*260b0*/  LEA R150, P1, R58.reuse, R2, 0x1 ;  /* 0x000000023a967211 */ /* 0x040fe200078208ff */
[----:B------:R-:W-:Y:S01]  /*260c0*/  IMAD.MOV.U32 R251, RZ, RZ, R145 ;  /* 0x000000fffffb7224 */ /* 0x000fe200078e0091 */
[-C--:B------:R-:W-:Y:S01]  /*260d0*/  LEA.HI.X.SX32 R145, R5, R3.reuse, 0x1, P2 ;  /* 0x0000000305917211 */ /* 0x080fe200010f0eff */
[----:B------:R-:W-:Y:S01]  /*260e0*/  IMAD.MOV.U32 R5, RZ, RZ, R151 ;  /* 0x000000ffff057224 */ /* 0x000fe200078e0097 */
[----:B------:R-:W-:-:S05]  /*260f0*/  LEA.HI.X.SX32 R151, R58, R3, 0x1, P1 ;  /* 0x000000033a977211 */ /* 0x000fca00008f0eff */
[----:B------:R0:W-:Y:S01]  /*26100*/  STL.64 [R1+0x5e0], R150 ;  /* 0x0005e09601007387 */ /* 0x0001e20000100a00 */
[CC--:B------:R-:W-:Y:S02]  /*26110*/  LEA R146, P2, R59.reuse, R2.reuse, 0x1 ;  /* 0x000000023b927211 */ /* 0x0c0fe400078408ff */
[C---:B------:R-:W-:Y:S02]  /*26120*/  LEA R58, P3, R158.reuse, R2, 0x1 ;  /* 0x000000029e3a7211 */ /* 0x040fe400078608ff */
[-C--:B------:R-:W-:Y:S01]  /*26130*/  LEA.HI.X.SX32 R147, R59, R3.reuse, 0x1, P2 ;  /* 0x000000033b937211 */ /* 0x080fe200010f0eff */
[----:B0-----:R-:W2:Y:S04]  /*26140*/  LDL.LU.64 R150, [R1+0xf38] ;  /* 0x000f380001967983 */ /* 0x001ea80000300a00 */
[----:B------:R0:W-:Y:S04]  /*26150*/  STL.64 [R1+0x5d0], R56 ;  /* 0x0005d03801007387 */ /* 0x0001e80000100a00 */
[----:B------:R1:W-:Y:S01]  /*26160*/  STL.64 [R1+0x5c8], R52 ;  /* 0x0005c83401007387 */ /* 0x0003e20000100a00 */
[----:B------:R-:W-:-:S02]  /*26170*/  LEA.HI.X.SX32 R59, R158, R3, 0x1, P3 ;  /* 0x000000039e3b7211 */ /* 0x000fc400018f0eff */
[CC--:B0-----:R-:W-:Y:S02]  /*26180*/  LEA R56, P1, R248.reuse, R2.reuse, 0x1 ;  /* 0x00000002f8387211 */ /* 0x0c1fe400078208ff */
[CC--:B-1----:R-:W-:Y:S02]  /*26190*/  LEA R52, P4, R159.reuse, R2.reuse, 0x1 ;  /* 0x000000029f347211 */ /* 0x0c2fe400078808ff */
[-C--:B------:R-:W-:Y:S02]  /*261a0*/  LEA.HI.X.SX32 R57, R248, R3.reuse, 0x1, P1 ;  /* 0x00000003f8397211 */ /* 0x080fe400008f0eff */
[-C--:B------:R-:W-:Y:S02]  /*261b0*/  LEA.HI.X.SX32 R53, R159, R3.reuse, 0x1, P4 ;  /* 0x000000039f357211 */ /* 0x080fe400020f0eff */
[CC--:B------:R-:W-:Y:S01]  /*261c0*/  LEA R158, P1, R250.reuse, R2.reuse, 0x1 ;  /* 0x00000002fa9e7211 */ /* 0x0c0fe200078208ff */
[----:B------:R0:W-:Y:S03]  /*261d0*/  STL.64 [R1+0x5c0], R56 ;  /* 0x0005c03801007387 */ /* 0x0001e60000100a00 */
[----:B------:R-:W-:Y:S01]  /*261e0*/  LEA.HI.X.SX32 R159, R250, R3, 0x1, P1 ;  /* 0x00000003fa9f7211 */ /* 0x000fe200008f0eff */
[----:B------:R-:W-:Y:S01]  /*261f0*/  IMAD.MOV.U32 R250, RZ, RZ, R156 ;  /* 0x000000fffffa7224 */ /* 0x000fe200078e009c */
[-C--:B------:R-:W-:Y:S01]  /*26200*/  LEA R156, P1, R252, R2.reuse, 0x1 ;  /* 0x00000002fc9c7211 */ /* 0x080fe200078208ff */
[----:B0-----:R-:W3:Y:S04]  /*26210*/  LDL.LU.64 R56, [R1+0xf30] ;  /* 0x000f300001387983 */ /* 0x001ee80000300a00 */
[----:B------:R0:W-:Y:S04]  /*26220*/  STL.64 [R1+0x5b0], R58 ;  /* 0x0005b03a01007387 */ /* 0x0001e80000100a00 */
[----:B------:R4:W-:Y:S01]  /*26230*/  STL.64 [R1+0x5a8], R52 ;  /* 0x0005a83401007387 */ /* 0x0009e20000100a00 */
[----:B0-----:R-:W-:-:S02]  /*26240*/  LEA R58, P3, R157, R2, 0x1 ;  /* 0x000000029d3a7211 */ /* 0x001fc400078608ff */
[C---:B----4-:R-:W-:Y:S02]  /*26250*/  LEA R52, P4, R152.reuse, R2, 0x1 ;  /* 0x0000000298347211 */ /* 0x050fe400078808ff */
[-C--:B------:R-:W-:Y:S02]  /*26260*/  LEA.HI.X.SX32 R59, R157, R3.reuse, 0x1, P3 ;  /* 0x000000039d3b7211 */ /* 0x080fe400018f0eff */
[-C--:B------:R-:W-:Y:S01]  /*26270*/  LEA.HI.X.SX32 R53, R152, R3.reuse, 0x1, P4 ;  /* 0x0000000398357211 */ /* 0x080fe200020f0eff */
[----:B------:R0:W-:Y:S01]  /*26280*/  STL.64 [R1+0x5a0], R158 ;  /* 0x0005a09e01007387 */ /* 0x0001e20000100a00 */
[----:B------:R-:W-:-:S03]  /*26290*/  LEA.HI.X.SX32 R157, R252, R3, 0x1, P1 ;  /* 0x00000003fc9d7211 */ /* 0x000fc600008f0eff */
[----:B0-----:R-:W4:Y:S04]  /*262a0*/  LDL.LU.64 R158, [R1+0xf28] ;  /* 0x000f2800019e7983 */ /* 0x001f280000300a00 */
[----:B------:R-:W-:Y:S04]  /*262b0*/  STL.64 [R1+0x590], R58 ;  /* 0x0005903a01007387 */ /* 0x000fe80000100a00 */
[----:B------:R-:W-:Y:S04]  /*262c0*/  STL.64 [R1+0x588], R52 ;  /* 0x0005883401007387 */ /* 0x000fe80000100a00 */
[----:B------:R0:W-:Y:S04]  /*262d0*/  STL.64 [R1+0x580], R156 ;  /* 0x0005809c01007387 */ /* 0x0001e80000100a00 */
[----:B0-----:R-:W2:Y:S01]  /*262e0*/  LDL.LU.64 R156, [R1+0xf20] ;  /* 0x000f2000019c7983 */ /* 0x001ea20000300a00 */
[----:B------:R-:W-:-:S02]  /*262f0*/  LEA R58, P3, R164, R2, 0x1 ;  /* 0x00000002a43a7211 */ /* 0x000fc400078608ff */
[C---:B------:R-:W-:Y:S02]  /*26300*/  LEA R52, P4, R165.reuse, R2, 0x1 ;  /* 0x00000002a5347211 */ /* 0x040fe400078808ff */
[-C--:B------:R-:W-:Y:S02]  /*26310*/  LEA.HI.X.SX32 R59, R164, R3.reuse, 0x1, P3 ;  /* 0x00000003a43b7211 */ /* 0x080fe400018f0eff */
[----:B------:R-:W-:-:S03]  /*26320*/  LEA.HI.X.SX32 R53, R165, R3, 0x1, P4 ;  /* 0x00000003a5357211 */ /* 0x000fc600020f0eff */
[----:B------:R-:W-:Y:S04]  /*26330*/  STL.64 [R1+0x570], R58 ;  /* 0x0005703a01007387 */ /* 0x000fe80000100a00 */
[----:B------:R-:W-:Y:S01]  /*26340*/  STL.64 [R1+0x568], R52 ;  /* 0x0005683401007387 */ /* 0x000fe20000100a00 */
[----:B------:R-:W-:-:S04]  /*26350*/  LEA R148, P2, R249, R2, 0x1 ;  /* 0x00000002f9947211 */ /* 0x000fc800078408ff */
[----:B------:R-:W-:Y:S02]  /*26360*/  LEA.HI.X.SX32 R149, R249, R3, 0x1, P2 ;  /* 0x00000003f9957211 */ /* 0x000fe400010f0eff */
[----:B--2---:R-:W-:-:S04]  /*26370*/  LEA R164, P1, R157, R2, 0x1 ;  /* 0x000000029da47211 */ /* 0x004fc800078208ff */
[----:B------:R-:W-:-:S05]  /*26380*/  LEA.HI.X.SX32 R165, R157, R3, 0x1, P1 ;  /* 0x000000039da57211 */ /* 0x000fca00008f0eff */
[----:B------:R0:W-:Y:S04]  /*26390*/  STL.64 [R1+0x560], R164 ;  /* 0x000560a401007387 */ /* 0x0001e80000100a00 */
[----:B0-----:R-:W2:Y:S01]  /*263a0*/  LDL.LU.64 R164, [R1+0xf18] ;  /* 0x000f180001a47983 */ /* 0x001ea20000300a00 */
[-C--:B---3--:R-:W-:Y:S01]  /*263b0*/  LEA R58, P3, R57, R2.reuse, 0x1 ;  /* 0x00000002393a7211 */ /* 0x088fe200078608ff */
[----:B------:R-:W-:Y:S01]  /*263c0*/  IMAD.MOV.U32 R248, RZ, RZ, R150 ;  /* 0x000000fffff87224 */ /* 0x000fe200078e0096 */
[CC--:B------:R-:W-:Y:S02]  /*263d0*/  LEA R52, P4, R56.reuse, R2.reuse, 0x1 ;  /* 0x0000000238347211 */ /* 0x0c0fe400078808ff */
[----:B------:R-:W-:Y:S02]  /*263e0*/  LEA R150, P2, R251, R2, 0x1 ;  /* 0x00000002fb967211 */ /* 0x000fe400078408ff */
[-C--:B------:R-:W-:Y:S01]  /*263f0*/  LEA.HI.X.SX32 R59, R57, R3.reuse, 0x1, P3 ;  /* 0x00000003393b7211 */ /* 0x080fe200018f0eff */
[----:B------:R-:W-:Y:S01]  /*26400*/  IMAD.MOV.U32 R249, RZ, RZ, R151 ;  /* 0x000000fffff97224 */ /* 0x000fe200078e0097 */
[----:B------:R-:W-:-:S02]  /*26410*/  LEA.HI.X.SX32 R53, R56, R3, 0x1, P4 ;  /* 0x0000000338357211 */ /* 0x000fc400020f0eff */
[-C--:B------:R-:W-:Y:S01]  /*26420*/  LEA.HI.X.SX32 R151, R251, R3.reuse, 0x1, P2 ;  /* 0x00000003fb977211 */ /* 0x080fe200010f0eff */
[----:B------:R4:W-:Y:S01]  /*26430*/  STL.64 [R1+0x550], R58 ;  /* 0x0005503a01007387 */ /* 0x0009e20000100a00 */
[CC--:B------:R-:W-:Y:S02]  /*26440*/  LEA R152, P2, R5.reuse, R2.reuse, 0x1 ;  /* 0x0000000205987211 */ /* 0x0c0fe400078408ff */
[CC--:B------:R-:W-:Y:S01]  /*26450*/  LEA R56, P1, R248.reuse, R2.reuse, 0x1 ;  /* 0x00000002f8387211 */ /* 0x0c0fe200078208ff */
[----:B------:R0:W-:Y:S01]  /*26460*/  STL.64 [R1+0x548], R52 ;  /* 0x0005483401007387 */ /* 0x0001e20000100a00 */
[----:B------:R-:W-:Y:S01]  /*26470*/  IMAD.MOV.U32 R251, RZ, RZ, R153 ;  /* 0x000000fffffb7224 */ /* 0x000fe200078e0099 */
[-C--:B------:R-:W-:Y:S01]  /*26480*/  LEA.HI.X.SX32 R153, R5, R3.reuse, 0x1, P2 ;  /* 0x0000000305997211 */ /* 0x080fe200010f0eff */
[----:B------:R-:W-:Y:S01]  /*26490*/  IMAD.MOV.U32 R252, RZ, RZ, R154 ;  /* 0x000000fffffc7224 */ /* 0x000fe200078e009a */
[----:B------:R-:W-:Y:S02]  /*264a0*/  LEA.HI.X.SX32 R57, R248, R3, 0x1, P1 ;  /* 0x00000003f8397211 */ /* 0x000fe400008f0eff */
[----:B----4-:R-:W-:-:S02]  /*264b0*/  LEA R58, P3, R159, R2, 0x1 ;  /* 0x000000029f3a7211 */ /* 0x010fc400078608ff */
[-C--:B------:R-:W-:Y:S02]  /*264c0*/  LEA R154, P2, R156, R2.reuse, 0x1 ;  /* 0x000000029c9a7211 */ /* 0x080fe400078408ff */
[CC--:B0-----:R-:W-:Y:S02]  /*264d0*/  LEA R52, P4, R158.reuse, R2.reuse, 0x1 ;  /* 0x000000029e347211 */ /* 0x0c1fe400078808ff */
[-C--:B------:R-:W-:Y:S01]  /*264e0*/  LEA.HI.X.SX32 R59, R159, R3.reuse, 0x1, P3 ;  /* 0x000000039f3b7211 */ /* 0x080fe200018f0eff */
[----:B------:R-:W-:Y:S01]  /*264f0*/  IMAD.MOV.U32 R5, RZ, RZ, R155 ;  /* 0x000000ffff057224 */ /* 0x000fe200078e009b */
[-C--:B------:R-:W-:Y:S01]  /*26500*/  LEA.HI.X.SX32 R53, R158, R3.reuse, 0x1, P4 ;  /* 0x000000039e357211 */ /* 0x080fe200020f0eff */
[----:B------:R0:W-:Y:S01]  /*26510*/  STL.64 [R1+0x540], R56 ;  /* 0x0005403801007387 */ /* 0x0001e20000100a00 */
[----:B------:R-:W-:Y:S02]  /*26520*/  LEA.HI.X.SX32 R155, R156, R3, 0x1, P2 ;  /* 0x000000039c9b7211 */ /* 0x000fe400010f0eff */
[----:B------:R-:W-:-:S02]  /*26530*/  LEA R156, P2, R249, R2, 0x1 ;  /* 0x00000002f99c7211 */ /* 0x000fc400078408ff */
[C---:B------:R-:W-:Y:S02]  /*26540*/  LEA R248, P1, R250.reuse, R2, 0x1 ;  /* 0x00000002faf87211 */ /* 0x040fe400078208ff */
[-C--:B------:R-:W-:Y:S01]  /*26550*/  LEA.HI.X.SX32 R157, R249, R3.reuse, 0x1, P2 ;  /* 0x00000003f99d7211 */ /* 0x080fe200010f0eff */
[----:B0-----:R-:W3:Y:S04]  /*26560*/  LDL.LU.64 R56, [R1+0xf10] ;  /* 0x000f100001387983 */ /* 0x001ee80000300a00 */
[----:B------:R0:W-:Y:S01]  /*26570*/  STL.64 [R1+0x530], R58 ;  /* 0x0005303a01007387 */ /* 0x0001e20000100a00 */
[----:B------:R-:W-:-:S03]  /*26580*/  LEA.HI.X.SX32 R249, R250, R3, 0x1, P1 ;  /* 0x00000003faf97211 */ /* 0x000fc600008f0eff */
[----:B------:R1:W-:Y:S01]  /*26590*/  STL.64 [R1+0x528], R52 ;  /* 0x0005283401007387 */ /* 0x0003e20000100a00 */
[CC--:B0-----:R-:W-:Y:S02]  /*265a0*/  LEA R58, P3, R161.reuse, R2.reuse, 0x1 ;  /* 0x00000002a13a7211 */ /* 0x0c1fe400078608ff */
[CC--:B-1----:R-:W-:Y:S02]  /*265b0*/  LEA R52, P4, R160.reuse, R2.reuse, 0x1 ;  /* 0x00000002a0347211 */ /* 0x0c2fe400078808ff */
[-C--:B------:R-:W-:Y:S02]  /*265c0*/  LEA.HI.X.SX32 R59, R161, R3.reuse, 0x1, P3 ;  /* 0x00000003a13b7211 */ /* 0x080fe400018f0eff */
[----:B------:R-:W-:Y:S01]  /*265d0*/  LEA.HI.X.SX32 R53, R160, R3, 0x1, P4 ;  /* 0x00000003a0357211 */ /* 0x000fe200020f0eff */
[----:B------:R0:W-:Y:S04]  /*265e0*/  STL.64 [R1+0x520], R248 ;  /* 0x000520f801007387 */ /* 0x0001e80000100a00 */
[----:B------:R1:W-:Y:S01]  /*265f0*/  STL.64 [R1+0x510], R58 ;  /* 0x0005103a01007387 */ /* 0x0003e20000100a00 */
[----:B------:R-:W-:-:S03]  /*26600*/  LEA R158, P2, R251, R2, 0x1 ;  /* 0x00000002fb9e7211 */ /* 0x000fc600078408ff */
[----:B------:R4:W-:Y:S01]  /*26610*/  STL.64 [R1+0x508], R52 ;  /* 0x0005083401007387 */ /* 0x0009e20000100a00 */
[CC--:B0-----:R-:W-:Y:S02]  /*26620*/  LEA R248, P1, R60.reuse, R2.reuse, 0x1 ;  /* 0x000000023cf87211 */ /* 0x0c1fe400078208ff */
[CC--:B-1----:R-:W-:Y:S02]  /*26630*/  LEA R58, P3, R163.reuse, R2.reuse, 0x1 ;  /* 0x00000002a33a7211 */ /* 0x0c2fe400078608ff */
[-C--:B------:R-:W-:Y:S02]  /*26640*/  LEA.HI.X.SX32 R249, R60, R3.reuse, 0x1, P1 ;  /* 0x000000033cf97211 */ /* 0x080fe400008f0eff */
[C---:B----4-:R-:W-:Y:S02]  /*26650*/  LEA R52, P4, R162.reuse, R2, 0x1 ;  /* 0x00000002a2347211 */ /* 0x050fe400078808ff */
[-C--:B------:R-:W-:Y:S02]  /*26660*/  LEA.HI.X.SX32 R59, R163, R3.reuse, 0x1, P3 ;  /* 0x00000003a33b7211 */ /* 0x080fe400018f0eff */
[-C--:B------:R-:W-:Y:S01]  /*26670*/  LEA.HI.X.SX32 R53, R162, R3.reuse, 0x1, P4 ;  /* 0x00000003a2357211 */ /* 0x080fe200020f0eff */
[----:B------:R-:W-:Y:S01]  /*26680*/  STL.64 [R1+0x500], R248 ;  /* 0x000500f801007387 */ /* 0x000fe20000100a00 */
[----:B------:R-:W-:-:S02]  /*26690*/  LEA.HI.X.SX32 R159, R251, R3, 0x1, P2 ;  /* 0x00000003fb9f7211 */ /* 0x000fc400010f0eff */
[-C--:B------:R-:W-:Y:S01]  /*266a0*/  LEA R160, P2, R61, R2.reuse, 0x1 ;  /* 0x000000023da07211 */ /* 0x080fe200078408ff */
[----:B------:R-:W-:Y:S01]  /*266b0*/  STL.64 [R1+0x4f0], R58 ;  /* 0x0004f03a01007387 */ /* 0x000fe20000100a00 */
[----:B------:R-:W-:-:S03]  /*266c0*/  LEA R60, P1, R252, R2, 0x1 ;  /* 0x00000002fc3c7211 */ /* 0x000fc600078208ff */
[----:B------:R-:W-:Y:S01]  /*266d0*/  STL.64 [R1+0x4e8], R52 ;  /* 0x0004e83401007387 */ /* 0x000fe20000100a00 */
[-C--:B------:R-:W-:Y:S02]  /*266e0*/  LEA.HI.X.SX32 R161, R61, R3.reuse, 0x1, P2 ;  /* 0x000000033da17211 */ /* 0x080fe400010f0eff */
[----:B------:R-:W-:-:S05]  /*266f0*/  LEA.HI.X.SX32 R61, R252, R3, 0x1, P1 ;  /* 0x00000003fc3d7211 */ /* 0x000fca00008f0eff */
[----:B------:R0:W-:Y:S02]  /*26700*/  STL.64 [R1+0x4e0], R60 ;  /* 0x0004e03c01007387 */ /* 0x0001e40000100a00 */
[----:B0-----:R-:W-:-:S04]  /*26710*/  LEA R60, P1, R247, R2, 0x1 ;  /* 0x00000002f73c7211 */ /* 0x001fc800078208ff */
[----:B------:R-:W-:Y:S01]  /*26720*/  LEA.HI.X.SX32 R61, R247, R3, 0x1, P1 ;  /* 0x00000003f73d7211 */ /* 0x000fe200008f0eff */
        /* <DEDUP_REMOVED lines=18> */
[CC--:B------:R-:W-:Y:S02]  /*26850*/  LEA R162, P2, R5.reuse, R2.reuse, 0x1 ;  /* 0x0000000205a27211 */ /* 0x0c0fe400078408ff */
[----:B------:R-:W-:Y:S01]  /*26860*/  VIADD R110, R98, UR5 ;  /* 0x00000005626e7c36 */ /* 0x000fe20008000000 */
[----:B------:R-:W-:Y:S01]  /*26870*/  ULDC UR5, c[0x0][0x248] ;  /* 0x0000920000057ab9 */ /* 0x000fe20000000800 */
[----:B------:R-:W-:Y:S02]  /*26880*/  LEA.HI.X.SX32 R163, R5, R3, 0x1, P2 ;  /* 0x0000000305a37211 */ /* 0x000fe400010f0eff */
[----:B------:R-:W-:Y:S01]  /*26890*/  VIADD R108, R110, UR4 ;  /* 0x000000046e6c7c36 */ /* 0x000fe20008000000 */
[----:B------:R-:W-:Y:S01]  /*268a0*/  ULDC UR4, c[0x0][0x248] ;  /* 0x0000920000047ab9 */ /* 0x000fe20000000800 */
[----:B--2---:R-:W-:-:S02]  /*268b0*/  LEA R58, P3, R165, R2, 0x1 ;  /* 0x00000002a53a7211 */ /* 0x004fc400078608ff */
[C---:B------:R-:W-:Y:S02]  /*268c0*/  LEA R52, P4, R164.reuse, R2, 0x1 ;  /* 0x00000002a4347211 */ /* 0x040fe400078808ff */
[-C--:B------:R-:W-:Y:S02]  /*268d0*/  LEA.HI.X.SX32 R59, R165, R3.reuse, 0x1, P3 ;  /* 0x00000003a53b7211 */ /* 0x080fe400018f0eff */
[----:B------:R-:W-:-:S03]  /*268e0*/  LEA.HI.X.SX32 R53, R164, R3, 0x1, P4 ;  /* 0x00000003a4357211 */ /* 0x000fc600020f0eff */
[----:B------:R0:W-:Y:S04]  /*268f0*/  STL.64 [R1+0x4d0], R58 ;  /* 0x0004d03a01007387 */ /* 0x0001e80000100a00 */
[----:B------:R1:W-:Y:S01]  /*26900*/  STL.64 [R1+0x4c8], R52 ;  /* 0x0004c83401007387 */ /* 0x0003e20000100a00 */
[CC--:B0-----:R-:W-:Y:S02]  /*26910*/  LEA R58, P3, R167.reuse, R2.reuse, 0x1 ;  /* 0x00000002a73a7211 */ /* 0x0c1fe400078608ff */
[CC--:B-1----:R-:W-:Y:S02]  /*26920*/  LEA R52, P4, R166.reuse, R2.reuse, 0x1 ;  /* 0x00000002a6347211 */ /* 0x0c2fe400078808ff */
[-C--:B------:R-:W-:Y:S02]  /*26930*/  LEA.HI.X.SX32 R59, R167, R3.reuse, 0x1, P3 ;  /* 0x00000003a73b7211 */ /* 0x080fe400018f0eff */
[----:B------:R-:W-:Y:S01]  /*26940*/  LEA.HI.X.SX32 R53, R166, R3, 0x1, P4 ;  /* 0x00000003a6357211 */ /* 0x000fe200020f0eff */
[----:B------:R0:W-:Y:S04]  /*26950*/  STL.64 [R1+0x4c0], R60 ;  /* 0x0004c03c01007387 */ /* 0x0001e80000100a00 */
[----:B------:R1:W-:Y:S04]  /*26960*/  STL.64 [R1+0x4b0], R58 ;  /* 0x0004b03a01007387 */ /* 0x0003e80000100a00 */
[----:B------:R2:W-:Y:S01]  /*26970*/  STL.64 [R1+0x4a8], R52 ;  /* 0x0004a83401007387 */ /* 0x0005e20000100a00 */
[----:B0-----:R-:W-:-:S02]  /*26980*/  LEA R60, P1, R213, R2, 0x1 ;  /* 0x00000002d53c7211 */ /* 0x001fc400078208ff */
[-C--:B-1----:R-:W-:Y:S02]  /*26990*/  LEA R58, P3, R169, R2.reuse, 0x1 ;  /* 0x00000002a93a7211 */ /* 0x082fe400078608ff */
[-C--:B------:R-:W-:Y:S02]  /*269a0*/  LEA.HI.X.SX32 R61, R213, R3.reuse, 0x1, P1 ;  /* 0x00000003d53d7211 */ /* 0x080fe400008f0eff */
[CC--:B--2---:R-:W-:Y:S02]  /*269b0*/  LEA R52, P4, R168.reuse, R2.reuse, 0x1 ;  /* 0x00000002a8347211 */ /* 0x0c4fe400078808ff */
        /* <DEDUP_REMOVED lines=24> */
[CC--:B-1----:R-:W-:Y:S02]  /*26b40*/  LEA R58, P3, R175.reuse, R2.reuse, 0x1 ;  /* 0x00000002af3a7211 */ /* 0x0c2fe400078608ff */
        /* <DEDUP_REMOVED lines=46> */
[-C--:B--2---:R-:W-:Y:S02]  /*26e30*/  LEA R52, P4, R100, R2.reuse, 0x1 ;  /* 0x0000000264347211 */ /* 0x084fe400078808ff */
        /* <DEDUP_REMOVED lines=20> */
[----:B------:R0:W-:Y:S01]  /*26f80*/  STL.64 [R1+0x360], R60 ;  /* 0x0003603c01007387 */ /* 0x0001e20000100a00 */
[----:B------:R-:W-:-:S03]  /*26f90*/  LEA R164, P2, R246, R2, 0x1 ;  /* 0x00000002f6a47211 */ /* 0x000fc600078408ff */
[----:B------:R1:W-:Y:S01]  /*26fa0*/  STL.64 [R1+0x350], R58 ;  /* 0x0003503a01007387 */ /* 0x0003e20000100a00 */
[----:B------:R-:W-:Y:S01]  /*26fb0*/  VIADD R107, R108, UR4 ;  /* 0x000000046c6b7c36 */ /* 0x000fe20008000000 */
[----:B------:R-:W-:Y:S02]  /*26fc0*/  ULDC UR4, c[0x0][0x248] ;  /* 0x0000920000047ab9 */ /* 0x000fe40000000800 */
[----:B------:R2:W-:Y:S01]  /*26fd0*/  STL.64 [R1+0x348], R52 ;  /* 0x0003483401007387 */ /* 0x0005e20000100a00 */
[CC--:B0-----:R-:W-:Y:S02]  /*26fe0*/  LEA R60, P1, R190.reuse, R2.reuse, 0x1 ;  /* 0x00000002be3c7211 */ /* 0x0c1fe400078208ff */
[-C--:B-1----:R-:W-:Y:S02]  /*26ff0*/  LEA R58, P3, R69, R2.reuse, 0x1 ;  /* 0x00000002453a7211 */ /* 0x082fe400078608ff */
[----:B------:R-:W-:Y:S02]  /*27000*/  LEA.HI.X.SX32 R61, R190, R3, 0x1, P1 ;  /* 0x00000003be3d7211 */ /* 0x000fe400008f0eff */
[----:B--2---:R-:W-:-:S02]  /*27010*/  LEA R52, P4, R68, R2, 0x1 ;  /* 0x0000000244347211 */ /* 0x004fc400078808ff */
[-C--:B------:R-:W-:Y:S01]  /*27020*/  LEA.HI.X.SX32 R59, R69, R3.reuse, 0x1, P3 ;  /* 0x00000003453b7211 */ /* 0x080fe200018f0eff */
[----:B------:R-:W-:Y:S01]  /*27030*/  VIADD R89, R107, UR4 ;  /* 0x000000046b597c36 */ /* 0x000fe20008000000 */
[-C--:B------:R-:W-:Y:S01]  /*27040*/  LEA.HI.X.SX32 R165, R246, R3.reuse, 0x1, P2 ;  /* 0x00000003f6a57211 */ /* 0x080fe200010f0eff */
[----:B------:R-:W-:Y:S01]  /*27050*/  ULDC UR4, c[0x0][0x248] ;  /* 0x0000920000047ab9 */ /* 0x000fe20000000800 */
[-C--:B------:R-:W-:Y:S02]  /*27060*/  LEA.HI.X.SX32 R53, R68, R3.reuse, 0x1, P4 ;  /* 0x0000000344357211 */ /* 0x080fe400020f0eff */
[CC--:B------:R-:W-:Y:S01]  /*27070*/  LEA R166, P2, R212.reuse, R2.reuse, 0x1 ;  /* 0x00000002d4a67211 */ /* 0x0c0fe200078408ff */
[----:B------:R0:W-:Y:S01]  /*27080*/  STL.64 [R1+0x340], R60 ;  /* 0x0003403c01007387 */ /* 0x0001e20000100a00 */
[----:B------:R-:W-:Y:S01]  /*27090*/  VIADD R109, R89, UR4 ;  /* 0x00000004596d7c36 */ /* 0x000fe20008000000 */
[----:B------:R-:W-:Y:S01]  /*270a0*/  ULDC UR4, c[0x0][0x248] ;  /* 0x0000920000047ab9 */ /* 0x000fe20000000800 */
[----:B------:R-:W-:Y:S01]  /*270b0*/  LEA.HI.X.SX32 R167, R212, R3, 0x1, P2 ;  /* 0x00000003d4a77211 */ /* 0x000fe200010f0eff */
[----:B------:R1:W-:Y:S01]  /*270c0*/  STL.64 [R1+0x330], R58 ;  /* 0x0003303a01007387 */ /* 0x0003e20000100a00 */
[----:B------:R-:W-:-:S03]  /*270d0*/  LEA R168, P2, R210, R2, 0x1 ;  /* 0x00000002d2a87211 */ /* 0x000fc600078408ff */
[----:B------:R2:W-:Y:S01]  /*270e0*/  STL.64 [R1+0x328], R52 ;  /* 0x0003283401007387 */ /* 0x0005e20000100a00 */
[-C--:B0-----:R-:W-:Y:S02]  /*270f0*/  LEA R60, P1, R102, R2.reuse, 0x1 ;  /* 0x00000002663c7211 */ /* 0x081fe400078208ff */
[-C--:B-1----:R-:W-:Y:S01]  /*27100*/  LEA R58, P3, R72, R2.reuse, 0x1 ;  /* 0x00000002483a7211 */ /* 0x082fe200078608ff */
[----:B------:R-:W-:Y:S01]  /*27110*/  VIADD R90, R109, UR4 ;  /* 0x000000046d5a7c36 */ /* 0x000fe20008000000 */
[-C--:B------:R-:W-:Y:S01]  /*27120*/  LEA.HI.X.SX32 R61, R102, R3.reuse, 0x1, P1 ;  /* 0x00000003663d7211 */ /* 0x080fe200008f0eff */
[----:B------:R-:W-:Y:S01]  /*27130*/  ULDC UR4, c[0x0][0x248] ;  /* 0x0000920000047ab9 */ /* 0x000fe20000000800 */
[----:B--2---:R-:W-:Y:S02]  /*27140*/  LEA R52, P4, R71, R2, 0x1 ;  /* 0x0000000247347211 */ /* 0x004fe400078808ff */
[-C--:B------:R-:W-:Y:S02]  /*27150*/  LEA.HI.X.SX32 R59, R72, R3.reuse, 0x1, P3 ;  /* 0x00000003483b7211 */ /* 0x080fe400018f0eff */
[----:B------:R-:W-:-:S02]  /*27160*/  LEA.HI.X.SX32 R169, R210, R3, 0x1, P2 ;  /* 0x00000003d2a97211 */ /* 0x000fc400010f0eff */
[-C--:B------:R-:W-:Y:S02]  /*27170*/  LEA.HI.X.SX32 R53, R71, R3.reuse, 0x1, P4 ;  /* 0x0000000347357211 */ /* 0x080fe400020f0eff */
[CC--:B------:R-:W-:Y:S01]  /*27180*/  LEA R170, P2, R207.reuse, R2.reuse, 0x1 ;  /* 0x00000002cfaa7211 */ /* 0x0c0fe200078408ff */
[----:B------:R-:W-:Y:S01]  /*27190*/  VIADD R4, R90, UR5 ;  /* 0x000000055a047c36 */ /* 0x000fe20008000000 */
[----:B------:R0:W-:Y:S01]  /*271a0*/  STL.64 [R1+0x320], R60 ;  /* 0x0003203c01007387 */ /* 0x0001e20000100a00 */
[----:B------:R-:W-:Y:S01]  /*271b0*/  ULDC UR5, c[0x0][0x248] ;  /* 0x0000920000057ab9 */ /* 0x000fe20000000800 */
[----:B------:R-:W-:Y:S02]  /*271c0*/  LEA.HI.X.SX32 R171, R207, R3, 0x1, P2 ;  /* 0x00000003cfab7211 */ /* 0x000fe400010f0eff */
[----:B------:R1:W-:Y:S01]  /*271d0*/  STL.64 [R1+0x310], R58 ;  /* 0x0003103a01007387 */ /* 0x0003e20000100a00 */
[-C--:B------:R-:W-:Y:S01]  /*271e0*/  LEA R172, P2, R205, R2.reuse, 0x1 ;  /* 0x00000002cdac7211 */ /* 0x080fe200078408ff */
[----:B------:R-:W-:Y:S01]  /*271f0*/  VIADD R111, R4, UR4 ;  /* 0x00000004046f7c36 */ /* 0x000fe20008000000 */
[----:B------:R-:W-:Y:S01]  /*27200*/  ULDC UR4, c[0x0][0x248] ;  /* 0x0000920000047ab9 */ /* 0x000fe20000000800 */
[----:B------:R2:W-:Y:S01]  /*27210*/  STL.64 [R1+0x308], R52 ;  /* 0x0003083401007387 */ /* 0x0005e20000100a00 */
[----:B0-----:R-:W-:-:S02]  /*27220*/  LEA R60, P1, R194, R2, 0x1 ;  /* 0x00000002c23c7211 */ /* 0x001fc400078208ff */
[CC--:B-1----:R-:W-:Y:S02]  /*27230*/  LEA R58, P3, R75.reuse, R2.reuse, 0x1 ;  /* 0x000000024b3a7211 */ /* 0x0c2fe400078608ff */
[-C--:B------:R-:W-:Y:S02]  /*27240*/  LEA.HI.X.SX32 R61, R194, R3.reuse, 0x1, P1 ;  /* 0x00000003c23d7211 */ /* 0x080fe400008f0eff */
[C---:B--2---:R-:W-:Y:S01]  /*27250*/  LEA R52, P4, R74.reuse, R2, 0x1 ;  /* 0x000000024a347211 */ /* 0x044fe200078808ff */
[----:B------:R0:W-:Y:S01]  /*27260*/  @P5 STG.E.U16 desc[UR30][R64.64], R91 ;  /* 0x0000005b40005986 */ /* 0x0001e2000c10151e */
[-C--:B------:R-:W-:Y:S02]  /*27270*/  LEA.HI.X.SX32 R59, R75, R3.reuse, 0x1, P3 ;  /* 0x000000034b3b7211 */ /* 0x080fe400018f0eff */
[-C--:B------:R-:W-:Y:S02]  /*27280*/  LEA.HI.X.SX32 R173, R205, R3.reuse, 0x1, P2 ;  /* 0x00000003cdad7211 */ /* 0x080fe400010f0eff */
[----:B------:R-:W-:-:S02]  /*27290*/  LEA.HI.X.SX32 R53, R74, R3, 0x1, P4 ;  /* 0x000000034a357211 */ /* 0x000fc400020f0eff */
[----:B------:R-:W-:Y:S01]  /*272a0*/  LEA R174, P2, R201, R2, 0x1 ;  /* 0x00000002c9ae7211 */ /* 0x000fe200078408ff */
[----:B------:R1:W-:Y:S01]  /*272b0*/  STL.64 [R1+0x300], R60 ;  /* 0x0003003c01007387 */ /* 0x0003e20000100a00 */
[----:B0-----:R-:W-:-:S03]  /*272c0*/  VIADD R65, R111, UR5 ;  /* 0x000000056f417c36 */ /* 0x001fc60008000000 */
[----:B------:R0:W-:Y:S01]  /*272d0*/  STL.64 [R1+0x2f0], R58 ;  /* 0x0002f03a01007387 */ /* 0x0001e20000100a00 */
[-C--:B------:R-:W-:Y:S01]  /*272e0*/  LEA.HI.X.SX32 R175, R201, R3.reuse, 0x1, P2 ;  /* 0x00000003c9af7211 */ /* 0x080fe200010f0eff */
[----:B------:R-:W-:Y:S01]  /*272f0*/  ULDC UR5, c[0x0][0x248] ;  /* 0x0000920000057ab9 */ /* 0x000fe20000000800 */
[----:B------:R-:W-:Y:S01]  /*27300*/  VIADD R64, R65, UR4 ;  /* 0x0000000441407c36 */ /* 0x000fe20008000000 */
[----:B------:R2:W-:Y:S01]  /*27310*/  STL.64 [R1+0x2e8], R52 ;  /* 0x0002e83401007387 */ /* 0x0005e20000100a00 */
[-C--:B------:R-:W-:Y:S01]  /*27320*/  LEA R176, P2, R199, R2.reuse, 0x1 ;  /* 0x00000002c7b07211 */ /* 0x080fe200078408ff */
[----:B------:R-:W-:Y:S01]  /*27330*/  ULDC UR4, c[0x0][0x248] ;  /* 0x0000920000047ab9 */ /* 0x000fe20000000800 */
[-C--:B-1----:R-:W-:Y:S01]  /*27340*/  LEA R60, P1, R79, R2.reuse, 0x1 ;  /* 0x000000024f3c7211 */ /* 0x082fe200078208ff */
[----:B------:R-:W-:Y:S01]  /*27350*/  VIADD R245, R64, UR6 ;  /* 0x0000000640f57c36 */ /* 0x000fe20008000000 */
[----:B0-----:R-:W-:Y:S01]  /*27360*/  LEA R58, P3, R77, R2, 0x1 ;  /* 0x000000024d3a7211 */ /* 0x001fe200078608ff */
[----:B------:R-:W-:Y:S01]  /*27370*/  ULDC UR6, c[0x0][0x248] ;  /* 0x0000920000067ab9 */ /* 0x000fe20000000800 */
[----:B------:R-:W-:-:S02]  /*27380*/  LEA.HI.X.SX32 R61, R79, R3, 0x1, P1 ;  /* 0x000000034f3d7211 */ /* 0x000fc400008f0eff */
[CC--:B--2---:R-:W-:Y:S02]  /*27390*/  LEA R52, P4, R76.reuse, R2.reuse, 0x1 ;  /* 0x000000024c347211 */ /* 0x0c4fe400078808ff */
[-C--:B------:R-:W-:Y:S02]  /*273a0*/  LEA.HI.X.SX32 R59, R77, R3.reuse, 0x1, P3 ;  /* 0x000000034d3b7211 */ /* 0x080fe400018f0eff */
[-C--:B------:R-:W-:Y:S02]  /*273b0*/  LEA.HI.X.SX32 R177, R199, R3.reuse, 0x1, P2 ;  /* 0x00000003c7b17211 */ /* 0x080fe400010f0eff */
[-C--:B------:R-:W-:Y:S02]  /*273c0*/  LEA.HI.X.SX32 R53, R76, R3.reuse, 0x1, P4 ;  /* 0x000000034c357211 */ /* 0x080fe400020f0eff */
[C---:B------:R-:W-:Y:S01]  /*273d0*/  LEA R178, P2, R196.reuse, R2, 0x1 ;  /* 0x00000002c4b27211 */ /* 0x040fe200078408ff */
[----:B------:R-:W-:Y:S01]  /*273e0*/  VIADD R215, R245, UR5 ;  /* 0x00000005f5d77c36 */ /* 0x000fe20008000000 */
[----:B------:R0:W-:Y:S01]  /*273f0*/  STL.64 [R1+0x2e0], R60 ;  /* 0x0002e03c01007387 */ /* 0x0001e20000100a00 */
[----:B------:R-:W-:Y:S01]  /*27400*/  ULDC UR5, c[0x0][0x248] ;  /* 0x0000920000057ab9 */ /* 0x000fe20000000800 */
[----:B------:R-:W-:-:S02]  /*27410*/  LEA.HI.X.SX32 R179, R196, R3, 0x1, P2 ;  /* 0x00000003c4b37211 */ /* 0x000fc400010f0eff */
[----:B------:R1:W-:Y:S01]  /*27420*/  STL.64 [R1+0x2d0], R58 ;  /* 0x0002d03a01007387 */ /* 0x0003e20000100a00 */
[-C--:B------:R-:W-:Y:S01]  /*27430*/  LEA R180, P2, R193, R2.reuse, 0x1 ;  /* 0x00000002c1b47211 */ /* 0x080fe200078408ff */
[----:B------:R-:W-:Y:S01]  /*27440*/  VIADD R214, R215, UR7 ;  /* 0x00000007d7d67c36 */ /* 0x000fe20008000000 */
[----:B------:R-:W-:Y:S01]  /*27450*/  ULDC UR7, c[0x0][0x248] ;  /* 0x0000920000077ab9 */ /* 0x000fe20000000800 */
        /* <DEDUP_REMOVED lines=8> */
[----:B------:R0:W-:Y:S01]  /*274e0*/  STL.64 [R1+0x2c0], R60 ;  /* 0x0002c03c01007387 */ /* 0x0001e20000100a00 */
[-C--:B------:R-:W-:Y:S01]  /*274f0*/  LEA.HI.X.SX32 R53, R80, R3.reuse, 0x1, P4 ;  /* 0x0000000350357211 */ /* 0x080fe200020f0eff */
[----:B------:R-:W-:Y:S01]  /*27500*/  ULDC UR8, c[0x0][0x248] ;  /* 0x0000920000087ab9 */ /* 0x000fe20000000800 */
[CC--:B------:R-:W-:Y:S01]  /*27510*/  LEA R182, P2, R185.reuse, R2.reuse, 0x1 ;  /* 0x00000002b9b67211 */ /* 0x0c0fe200078408ff */
[----:B------:R1:W-:Y:S01]  /*27520*/  STL.64 [R1+0x2b0], R58 ;  /* 0x0002b03a01007387 */ /* 0x0003e20000100a00 */
[----:B------:R-:W-:Y:S01]  /*27530*/  VIADD R217, R244, UR4 ;  /* 0x00000004f4d97c36 */ /* 0x000fe20008000000 */
[----:B------:R-:W-:Y:S01]  /*27540*/  ULDC UR4, c[0x0][0x248] ;  /* 0x0000920000047ab9 */ /* 0x000fe20000000800 */
[----:B------:R-:W-:Y:S01]  /*27550*/  LEA.HI.X.SX32 R183, R185, R3, 0x1, P2 ;  /* 0x00000003b9b77211 */ /* 0x000fe200010f0eff */
[----:B------:R2:W-:Y:S01]  /*27560*/  STL.64 [R1+0x2a8], R52 ;  /* 0x0002a83401007387 */ /* 0x0005e20000100a00 */
[----:B------:R-:W-:-:S02]  /*27570*/  LEA R184, P2, R189, R2, 0x1 ;  /* 0x00000002bdb87211 */ /* 0x000fc400078408ff */
        /* <DEDUP_REMOVED lines=20> */
[-C--:B-1----:R-:W-:Y:S02]  /*276c0*/  LEA R58, P3, R86, R2.reuse, 0x1 ;  /* 0x00000002563a7211 */ /* 0x082fe400078608ff */
[-C--:B------:R-:W-:Y:S02]  /*276d0*/  LEA.HI.X.SX32 R61, R202, R3.reuse, 0x1, P1 ;  /* 0x00000003ca3d7211 */ /* 0x080fe400008f0eff */
[-C--:B--2---:R-:W-:Y:S02]  /*276e0*/  LEA R52, P4, R85, R2.reuse, 0x1 ;  /* 0x0000000255347211 */ /* 0x084fe400078808ff */
        /* <DEDUP_REMOVED lines=14> */
[CC--:B-1----:R-:W-:Y:S01]  /*277d0*/  LEA R58, P3, R95.reuse, R2.reuse, 0x1 ;  /* 0x000000025f3a7211 */ /* 0x0c2fe200078608ff */
        /* <DEDUP_REMOVED lines=43> */
[-C--:B------:R-:W-:Y:S01]  /*27a90*/  LEA R202, P2, R96, R2.reuse, 0x1 ;  /* 0x0000000260ca7211 */ /* 0x080fe200078408ff */
        /* <DEDUP_REMOVED lines=16> */
[----:B------:R-:W-:Y:S01]  /*27ba0*/  STL.64 [R1+0x200], R60 ;  /* 0x0002003c01007387 */ /* 0x000fe20000100a00 */
        /* <DEDUP_REMOVED lines=8> */
[-C--:B------:R-:W-:Y:S01]  /*27c30*/  LEA R208, P2, R108, R2.reuse, 0x1 ;  /* 0x000000026cd07211 */ /* 0x080fe200078408ff */
[----:B------:R-:W-:Y:S01]  /*27c40*/  VIADD R224, R225, UR49 ;  /* 0x00000031e1e07c36 */ /* 0x000fe20008000000 */
[----:B------:R-:W-:Y:S01]  /*27c50*/  ULDC UR49, c[0x0][0x248] ;  /* 0x0000920000317ab9 */ /* 0x000fe20000000800 */
[----:B0-----:R-:W-:-:S02]  /*27c60*/  LEA R58, P1, R109, R2, 0x1 ;  /* 0x000000026d3a7211 */ /* 0x001fc400078208ff */
[-C--:B-1----:R-:W-:Y:S02]  /*27c70*/  LEA R52, P3, R4, R2.reuse, 0x1 ;  /* 0x0000000204347211 */ /* 0x082fe400078608ff */
[-C--:B------:R-:W-:Y:S02]  /*27c80*/  LEA.HI.X.SX32 R59, R109, R3.reuse, 0x1, P1 ;  /* 0x000000036d3b7211 */ /* 0x080fe400008f0eff */
[-C--:B------:R-:W-:Y:S02]  /*27c90*/  LEA.HI.X.SX32 R209, R108, R3.reuse, 0x1, P2 ;  /* 0x000000036cd17211 */ /* 0x080fe400010f0eff */
[-C--:B------:R-:W-:Y:S02]  /*27ca0*/  LEA.HI.X.SX32 R53, R4, R3.reuse, 0x1, P3 ;  /* 0x0000000304357211 */ /* 0x080fe400018f0eff */
[-C--:B------:R-:W-:Y:S01]  /*27cb0*/  LEA R210, P2, R90, R2.reuse, 0x1 ;  /* 0x000000025ad27211 */ /* 0x080fe200078408ff */
[----:B------:R-:W-:Y:S01]  /*27cc0*/  VIADD R230, R224, UR52 ;  /* 0x00000034e0e67c36 */ /* 0x000fe20008000000 */
[----:B------:R0:W-:Y:S01]  /*27cd0*/  STL.64 [R1+0x1e0], R58 ;  /* 0x0001e03a01007387 */ /* 0x0001e20000100a00 */
[-C--:B------:R-:W-:Y:S01]  /*27ce0*/  LEA R212, P3, R64, R2.reuse, 0x1 ;  /* 0x0000000240d47211 */ /* 0x080fe200078608ff */
[----:B------:R-:W-:Y:S01]  /*27cf0*/  ULDC UR52, c[0x0][0x248] ;  /* 0x0000920000347ab9 */ /* 0x000fe20000000800 */
[----:B------:R-:W-:Y:S01]  /*27d00*/  LEA.HI.X.SX32 R211, R90, R3, 0x1, P2 ;  /* 0x000000035ad37211 */ /* 0x000fe200010f0eff */
[----:B------:R1:W-:Y:S01]  /*27d10*/  STL.64 [R1+0x1d0], R52 ;  /* 0x0001d03401007387 */ /* 0x0003e20000100a00 */
[----:B------:R-:W-:Y:S01]  /*27d20*/  VIADD R229, R230, UR56 ;  /* 0x00000038e6e57c36 */ /* 0x000fe20008000000 */
[----:B0-----:R-:W-:-:S02]  /*27d30*/  LEA R58, P1, R111, R2, 0x1 ;  /* 0x000000026f3a7211 */ /* 0x001fc400078208ff */
[-C--:B-1----:R-:W-:Y:S01]  /*27d40*/  LEA R52, P2, R65, R2.reuse, 0x1 ;  /* 0x0000000241347211 */ /* 0x082fe200078408ff */
[----:B------:R-:W-:Y:S01]  /*27d50*/  ULDC UR56, c[0x0][0x248] ;  /* 0x0000920000387ab9 */ /* 0x000fe20000000800 */
[-C--:B------:R-:W-:Y:S01]  /*27d60*/  LEA.HI.X.SX32 R59, R111, R3.reuse, 0x1, P1 ;  /* 0x000000036f3b7211 */ /* 0x080fe200008f0eff */
[----:B------:R-:W-:Y:S01]  /*27d70*/  VIADD R228, R229, UR55 ;  /* 0x00000037e5e47c36 */ /* 0x000fe20008000000 */
[-C--:B------:R-:W-:Y:S01]  /*27d80*/  LEA.HI.X.SX32 R53, R65, R3.reuse, 0x1, P2 ;  /* 0x0000000341357211 */ /* 0x080fe200010f0eff */
[----:B------:R-:W-:Y:S01]  /*27d90*/  ULDC UR55, c[0x0][0x248] ;  /* 0x0000920000377ab9 */ /* 0x000fe20000000800 */
[CC--:B------:R-:W-:Y:S01]  /*27da0*/  LEA R60, P1, R245.reuse, R2.reuse, 0x1 ;  /* 0x00000002f53c7211 */ /* 0x0c0fe200078208ff */
[----:B------:R0:W-:Y:S01]  /*27db0*/  STL.64 [R1+0x1c8], R58 ;  /* 0x0001c83a01007387 */ /* 0x0001e20000100a00 */
[----:B------:R-:W-:Y:S01]  /*27dc0*/  VIADD R227, R228, UR4 ;  /* 0x00000004e4e37c36 */ /* 0x000fe20008000000 */
[-C--:B------:R-:W-:Y:S01]  /*27dd0*/  LEA.HI.X.SX32 R213, R64, R3.reuse, 0x1, P3 ;  /* 0x0000000340d57211 */ /* 0x080fe200018f0eff */
[----:B------:R-:W-:Y:S01]  /*27de0*/  ULDC UR4, c[0x0][0x248] ;  /* 0x0000920000047ab9 */ /* 0x000fe20000000800 */
[----:B------:R1:W-:Y:S01]  /*27df0*/  STL.64 [R1+0x1c0], R52 ;  /* 0x0001c03401007387 */ /* 0x0003e20000100a00 */
[----:B------:R-:W-:Y:S01]  /*27e00*/  LEA.HI.X.SX32 R61, R245, R3, 0x1, P1 ;  /* 0x00000003f53d7211 */ /* 0x000fe200008f0eff */
[----:B------:R-:W-:Y:S01]  /*27e10*/  VIADD R226, R227, UR5 ;  /* 0x00000005e3e27c36 */ /* 0x000fe20008000000 */
[----:B------:R-:W-:Y:S01]  /*27e20*/  ULDC UR5, c[0x0][0x248] ;  /* 0x0000920000057ab9 */ /* 0x000fe20000000800 */
[----:B0-----:R-:W-:-:S02]  /*27e30*/  LEA R58, P2, R215, R2, 0x1 ;  /* 0x00000002d73a7211 */ /* 0x001fc400078408ff */
[C---:B-1----:R-:W-:Y:S02]  /*27e40*/  LEA R52, P3, R214.reuse, R2, 0x1 ;  /* 0x00000002d6347211 */ /* 0x042fe400078608ff */
[-C--:B------:R-:W-:Y:S02]  /*27e50*/  LEA.HI.X.SX32 R59, R215, R3.reuse, 0x1, P2 ;  /* 0x00000003d73b7211 */ /* 0x080fe400010f0eff */
[----:B------:R-:W-:Y:S01]  /*27e60*/  LEA.HI.X.SX32 R53, R214, R3, 0x1, P3 ;  /* 0x00000003d6357211 */ /* 0x000fe200018f0eff */
[----:B------:R-:W-:Y:S01]  /*27e70*/  VIADD R0, R226, UR6 ;  /* 0x00000006e2007c36 */ /* 0x000fe20008000000 */
[----:B------:R-:W-:Y:S04]  /*27e80*/  STL.64 [R1+0x1b0], R60 ;  /* 0x0001b03c01007387 */ /* 0x000fe80000100a00 */
[----:B------:R0:W-:Y:S01]  /*27e90*/  STL.64 [R1+0x1a8], R58 ;  /* 0x0001a83a01007387 */ /* 0x0001e20000100a00 */
[----:B------:R-:W-:-:S03]  /*27ea0*/  VIADD R6, R0, UR7 ;  /* 0x0000000700067c36 */ /* 0x000fc60008000000 */
[----:B------:R1:W-:Y:S01]  /*27eb0*/  STL.64 [R1+0x1a0], R52 ;  /* 0x0001a03401007387 */ /* 0x0003e20000100a00 */
[-C--:B------:R-:W-:Y:S01]  /*27ec0*/  LEA R214, P1, R244, R2.reuse, 0x1 ;  /* 0x00000002f4d67211 */ /* 0x080fe200078208ff */
[----:B------:R-:W-:Y:S01]  /*27ed0*/  VIADD R5, R6, UR8 ;  /* 0x0000000806057c36 */ /* 0x000fe20008000000 */
[CC--:B0-----:R-:W-:Y:S02]  /*27ee0*/  LEA R58, P2, R217.reuse, R2.reuse, 0x1 ;  /* 0x00000002d93a7211 */ /* 0x0c1fe400078408ff */
[CC--:B-1----:R-:W-:Y:S02]  /*27ef0*/  LEA R52, P3, R216.reuse, R2.reuse, 0x1 ;  /* 0x00000002d8347211 */ /* 0x0c2fe400078608ff */
[-C--:B------:R-:W-:Y:S02]  /*27f00*/  LEA.HI.X.SX32 R59, R217, R3.reuse, 0x1, P2 ;  /* 0x00000003d93b7211 */ /* 0x080fe400010f0eff */
[-C--:B------:R-:W-:Y:S01]  /*27f10*/  LEA.HI.X.SX32 R53, R216, R3.reuse, 0x1, P3 ;  /* 0x00000003d8357211 */ /* 0x080fe200018f0eff */
[----:B------:R-:W-:Y:S01]  /*27f20*/  VIADD R4, R5, UR9 ;  /* 0x0000000905047c36 */ /* 0x000fe20008000000 */
[----:B------:R-:W-:Y:S01]  /*27f30*/  LEA.HI.X.SX32 R215, R244, R3, 0x1, P1 ;  /* 0x00000003f4d77211 */ /* 0x000fe200008f0eff */
[----:B------:R0:W-:Y:S04]  /*27f40*/  STL.64 [R1+0x190], R58 ;  /* 0x0001903a01007387 */ /* 0x0001e80000100a00 */
[----:B------:R1:W-:Y:S01]  /*27f50*/  STL.64 [R1+0x188], R52 ;  /* 0x0001883401007387 */ /* 0x0003e20000100a00 */
[----:B------:R-:W-:Y:S01]  /*27f60*/  VIADD R66, R4, UR10 ;  /* 0x0000000a04427c36 */ /* 0x000fe20008000000 */
[----:B------:R-:W-:-:S02]  /*27f70*/  LEA R216, P2, R219, R2, 0x1 ;  /* 0x00000002dbd87211 */ /* 0x000fc400078408ff */
[CC--:B0-----:R-:W-:Y:S02]  /*27f80*/  LEA R58, P1, R237.reuse, R2.reuse, 0x1 ;  /* 0x00000002ed3a7211 */ /* 0x0c1fe400078208ff */
[C---:B-1----:R-:W-:Y:S02]  /*27f90*/  LEA R52, P3, R218.reuse, R2, 0x1 ;  /* 0x00000002da347211 */ /* 0x042fe400078608ff */
[-C--:B------:R-:W-:Y:S02]  /*27fa0*/  LEA.HI.X.SX32 R59, R237, R3.reuse, 0x1, P1 ;  /* 0x00000003ed3b7211 */ /* 0x080fe400008f0eff */
[-C--:B------:R-:W-:Y:S01]  /*27fb0*/  LEA.HI.X.SX32 R53, R218, R3.reuse, 0x1, P3 ;  /* 0x00000003da357211 */ /* 0x080fe200018f0eff */
[----:B------:R-:W-:Y:S01]  /*27fc0*/  VIADD R65, R66, UR11 ;  /* 0x0000000b42417c36 */ /* 0x000fe20008000000 */
[----:B------:R-:W-:Y:S01]  /*27fd0*/  LEA.HI.X.SX32 R217, R219, R3, 0x1, P2 ;  /* 0x00000003dbd97211 */ /* 0x000fe200010f0eff */
[----:B------:R0:W-:Y:S02]  /*27fe0*/  STL.64 [R1+0x180], R58 ;  /* 0x0001803a01007387 */ /* 0x0001e40000100a00 */
[----:B------:R-:W-:-:S02]  /*27ff0*/  VIADD R64, R65, UR12 ;  /* 0x0000000c41407c36 */ /* 0x000fc40008000000 */
        /* <DEDUP_REMOVED lines=8> */
[----:B------:R-:W-:Y:S01]  /*28080*/  LEA R60, P1, R233, R2, 0x1 ;  /* 0x00000002e93c7211 */ /* 0x000fe200078208ff */
[----:B------:R0:W-:Y:S01]  /*28090*/  STL.64 [R1+0x168], R58 ;  /* 0x0001683a01007387 */ /* 0x0001e20000100a00 */
[----:B------:R-:W-:-:S03]  /*280a0*/  LEA.HI.X.SX32 R219, R234, R3, 0x1, P3 ;  /* 0x00000003eadb7211 */ /* 0x000fc600018f0eff */
[----:B------:R1:W-:Y:S01]  /*280b0*/  STL.64 [R1+0x160], R52 ;  /* 0x0001603401007387 */ /* 0x0003e20000100a00 */
[-C--:B------:R-:W-:Y:S01]  /*280c0*/  LEA.HI.X.SX32 R61, R233, R3.reuse, 0x1, P1 ;  /* 0x00000003e93d7211 */ /* 0x080fe200008f0eff */
[----:B------:R-:W-:Y:S01]  /*280d0*/  VIADD R67, R68, UR15 ;  /* 0x0000000f44437c36 */ /* 0x000fe20008000000 */
[CC--:B0-----:R-:W-:Y:S02]  /*280e0*/  LEA R58, P2, R221.reuse, R2.reuse, 0x1 ;  /* 0x00000002dd3a7211 */ /* 0x0c1fe400078408ff */
        /* <DEDUP_REMOVED lines=42> */
[-C--:B0-----:R-:W-:Y:S02]  /*28390*/  LEA R58, P2, R226, R2.reuse, 0x1 ;  /* 0x00000002e23a7211 */ /* 0x081fe400078408ff */
[----:B-1----:R-:W-:Y:S02]  /*283a0*/  LEA R52, P3, R0, R2, 0x1 ;  /* 0x0000000200347211 */ /* 0x002fe400078608ff */
        /* <DEDUP_REMOVED lines=10> */
[C---:B-1----:R-:W-:Y:S02]  /*28450*/  LEA R52, P3, R4.reuse, R2, 0x1 ;  /* 0x0000000204347211 */ /* 0x042fe400078608ff */
[-C--:B------:R-:W-:Y:S02]  /*28460*/  LEA.HI.X.SX32 R59, R5, R3.reuse, 0x1, P2 ;  /* 0x00000003053b7211 */ /* 0x080fe400010f0eff */
[-C--:B------:R-:W-:Y:S02]  /*28470*/  LEA.HI.X.SX32 R53, R4, R3.reuse, 0x1, P3 ;  /* 0x0000000304357211 */ /* 0x080fe400018f0eff */
[----:B------:R-:W-:Y:S01]  /*28480*/  LEA.HI.X.SX32 R227, R6, R3, 0x1, P1 ;  /* 0x0000000306e37211 */ /* 0x000fe200008f0eff */
[----:B------:R0:W-:Y:S01]  /*28490*/  STL.64 [R1+0xd0], R58 ;  /* 0x0000d03a01007387 */ /* 0x0001e20000100a00 */
[----:B------:R-:W-:-:S03]  /*284a0*/  VIADD R6, R82, UR29 ;  /* 0x0000001d52067c36 */ /* 0x000fc60008000000 */
[----:B------:R1:W-:Y:S01]  /*284b0*/  STL.64 [R1+0xc8], R52 ;  /* 0x0000c83401007387 */ /* 0x0003e20000100a00 */
[----:B------:R-:W-:Y:S01]  /*284c0*/  VIADD R5, R6, UR32 ;  /* 0x0000002006057c36 */ /* 0x000fe20008000000 */
[-C--:B------:R-:W-:Y:S02]  /*284d0*/  LEA R228, P2, R65, R2.reuse, 0x1 ;  /* 0x0000000241e47211 */ /* 0x080fe400078408ff */
[-C--:B0-----:R-:W-:Y:S02]  /*284e0*/  LEA R58, P1, R66, R2.reuse, 0x1 ;  /* 0x00000002423a7211 */ /* 0x081fe400078208ff */
[----:B-1----:R-:W-:Y:S02]  /*284f0*/  LEA R52, P3, R64, R2, 0x1 ;  /* 0x0000000240347211 */ /* 0x002fe400078608ff */
        /* <DEDUP_REMOVED lines=24> */
[----:B------:R-:W-:Y:S01]  /*28680*/  STL.64 [R1+0x90], R60 ;  /* 0x0000903c01007387 */ /* 0x000fe20000100a00 */
[----:B------:R-:W-:-:S03]  /*28690*/  VIADD R65, R66, UR38 ;  /* 0x0000002642417c36 */ /* 0x000fc60008000000 */
        /* <DEDUP_REMOVED lines=24> */
[-C--:B------:R-:W-:Y:S02]  /*28820*/  LEA R236, P3, R0, R2.reuse, 0x1 ;  /* 0x0000000200ec7211 */ /* 0x080fe400078608ff */
[CC--:B0-----:R-:W-:Y:S02]  /*28830*/  LEA R58, P1, R80.reuse, R2.reuse, 0x1 ;  /* 0x00000002503a7211 */ /* 0x0c1fe400078208ff */
[C---:B-1----:R-:W-:Y:S02]  /*28840*/  LEA R52, P2, R79.reuse, R2, 0x1 ;  /* 0x000000024f347211 */ /* 0x042fe400078408ff */
[-C--:B------:R-:W-:Y:S02]  /*28850*/  LEA.HI.X.SX32 R59, R80, R3.reuse, 0x1, P1 ;  /* 0x00000003503b7211 */ /* 0x080fe400008f0eff */
[----:B------:R-:W-:Y:S01]  /*28860*/  LEA.HI.X.SX32 R53, R79, R3, 0x1, P2 ;  /* 0x000000034f357211 */ /* 0x000fe200010f0eff */
[----:B------:R-:W-:-:S02]  /*28870*/  VIADD R79, R77, UR45 ;  /* 0x0000002d4d4f7c36 */ /* 0x000fc40008000000 */
[----:B------:R0:W-:Y:S02]  /*28880*/  STL.64 [R1+0x48], R58 ;  /* 0x0000483a01007387 */ /* 0x0001e40000100a00 */
[----:B------:R-:W-:Y:S01]  /*28890*/  VIADD R83, R79, UR46 ;  /* 0x0000002e4f537c36 */ /* 0x000fe20008000000 */
[-C--:B------:R-:W-:Y:S01]  /*288a0*/  LEA.HI.X.SX32 R237, R0, R3.reuse, 0x1, P3 ;  /* 0x0000000300ed7211 */ /* 0x080fe200018f0eff */
[----:B------:R1:W-:Y:S02]  /*288b0*/  STL.64 [R1+0x40], R52 ;  /* 0x0000403401007387 */ /* 0x0003e40000100a00 */
[----:B------:R-:W-:Y:S01]  /*288c0*/  VIADD R0, R83, UR47 ;  /* 0x0000002f53007c36 */ /* 0x000fe20008000000 */
[-C--:B0-----:R-:W-:Y:S02]  /*288d0*/  LEA R58, P1, R82, R2.reuse, 0x1 ;  /* 0x00000002523a7211 */ /* 0x081fe400078208ff */
[----:B-1----:R-:W-:Y:S02]  /*288e0*/  LEA R52, P2, R6, R2, 0x1 ;  /* 0x0000000206347211 */ /* 0x002fe400078408ff */
[-C--:B------:R-:W-:Y:S01]  /*288f0*/  LEA.HI.X.SX32 R59, R82, R3.reuse, 0x1, P1 ;  /* 0x00000003523b7211 */ /* 0x080fe200008f0eff */
[----:B------:R-:W-:Y:S01]  /*28900*/  VIADD R85, R0, UR48 ;  /* 0x0000003000557c36 */ /* 0x000fe20008000000 */
[----:B------:R-:W-:-:S02]  /*28910*/  LEA.HI.X.SX32 R53, R6, R3, 0x1, P2 ;  /* 0x0000000306357211 */ /* 0x000fc400010f0eff */
[-C--:B------:R-:W-:Y:S01]  /*28920*/  LEA R244, P3, R5, R2.reuse, 0x1 ;  /* 0x0000000205f47211 */ /* 0x080fe200078608ff */
[----:B------:R-:W-:Y:S01]  /*28930*/  STL.64 [R1+0x30], R58 ;  /* 0x0000303a01007387 */ /* 0x000fe20000100a00 */
[----:B------:R-:W-:Y:S01]  /*28940*/  VIADD R6, R85, UR49 ;  /* 0x0000003155067c36 */ /* 0x000fe20008000000 */
[-C--:B------:R-:W-:Y:S02]  /*28950*/  LEA R246, P2, R64, R2.reuse, 0x1 ;  /* 0x0000000240f67211 */ /* 0x080fe400078408ff */
[----:B------:R0:W-:Y:S01]  /*28960*/  STL.64 [R1+0x28], R52 ;  /* 0x0000283401007387 */ /* 0x0001e20000100a00 */
[-C--:B------:R-:W-:Y:S01]  /*28970*/  LEA.HI.X.SX32 R245, R5, R3.reuse, 0x1, P3 ;  /* 0x0000000305f57211 */ /* 0x080fe200018f0eff */
[----:B------:R-:W-:Y:S01]  /*28980*/  VIADD R5, R6, UR50 ;  /* 0x0000003206057c36 */ /* 0x000fe20008000000 */
[-C--:B------:R-:W-:Y:S01]  /*28990*/  LEA.HI.X.SX32 R247, R64, R3.reuse, 0x1, P2 ;  /* 0x0000000340f77211 */ /* 0x080fe200010f0eff */
[----:B------:R-:W-:Y:S01]  /*289a0*/  IMAD.MOV.U32 R60, RZ, RZ, R240 ;  /* 0x000000ffff3c7224 */ /* 0x000fe200078e00f0 */
[-C--:B------:R-:W-:Y:S01]  /*289b0*/  LEA R240, P3, R4, R2.reuse, 0x1 ;  /* 0x0000000204f07211 */ /* 0x080fe200078608ff */
[----:B0-----:R-:W-:Y:S01]  /*289c0*/  IMAD.MOV.U32 R52, RZ, RZ, R238 ;  /* 0x000000ffff347224 */ /* 0x001fe200078e00ee */
[CC--:B------:R-:W-:Y:S01]  /*289d0*/  LEA R238, P1, R81.reuse, R2.reuse, 0x1 ;  /* 0x0000000251ee7211 */ /* 0x0c0fe200078208ff */
[----:B------:R-:W-:Y:S01]  /*289e0*/  IMAD.MOV.U32 R53, RZ, RZ, R239 ;  /* 0x000000ffff357224 */ /* 0x000fe200078e00ef */
[-C--:B------:R-:W-:Y:S01]  /*289f0*/  LEA R250, P2, R66, R2.reuse, 0x1 ;  /* 0x0000000242fa7211 */ /* 0x080fe200078408ff */
[----:B------:R-:W-:Y:S01]  /*28a00*/  IMAD.MOV.U32 R58, RZ, RZ, R242 ;  /* 0x000000ffff3a7224 */ /* 0x000fe200078e00f2 */
[-C--:B------:R-:W-:Y:S01]  /*28a10*/  LEA.HI.X.SX32 R239, R81, R3.reuse, 0x1, P1 ;  /* 0x0000000351ef7211 */ /* 0x080fe200008f0eff */
[----:B------:R-:W-:Y:S01]  /*28a20*/  VIADD R93, R5, UR51 ;  /* 0x00000033055d7c36 */ /* 0x000fe20008000000 */
[-C--:B------:R-:W-:Y:S01]  /*28a30*/  LEA R242, P1, R68, R2.reuse, 0x1 ;  /* 0x0000000244f27211 */ /* 0x080fe200078208ff */
[----:B------:R-:W-:Y:S01]  /*28a40*/  IMAD.MOV.U32 R61, RZ, RZ, R241 ;  /* 0x000000ffff3d7224 */ /* 0x000fe200078e00f1 */
[-C--:B------:R-:W-:Y:S01]  /*28a50*/  LEA.HI.X.SX32 R241, R4, R3.reuse, 0x1, P3 ;  /* 0x0000000304f17211 */ /* 0x080fe200018f0eff */
[----:B------:R-:W-:Y:S01]  /*28a60*/  IMAD.MOV.U32 R59, RZ, RZ, R243 ;  /* 0x000000ffff3b7224 */ /* 0x000fe200078e00f3 */
[----:B------:R-:W-:Y:S01]  /*28a70*/  LEA R64, P3, R65, R2, 0x1 ;  /* 0x0000000241407211 */ /* 0x000fe200078608ff */
[----:B------:R-:W-:Y:S01]  /*28a80*/  VIADD R90, R93, UR52 ;  /* 0x000000345d5a7c36 */ /* 0x000fe20008000000 */
[----:B------:R-:W-:-:S02]  /*28a90*/  LEA.HI.X.SX32 R243, R68, R3, 0x1, P1 ;  /* 0x0000000344f37211 */ /* 0x000fc400008f0eff */
[-C--:B------:R-:W-:Y:S02]  /*28aa0*/  LEA.HI.X.SX32 R251, R66, R3.reuse, 0x1, P2 ;  /* 0x0000000342fb7211 */ /* 0x080fe400010f0eff */
[-C--:B------:R-:W-:Y:S01]  /*28ab0*/  LEA R68, P2, R69, R2.reuse, 0x1 ;  /* 0x0000000245447211 */ /* 0x080fe200078408ff */
[----:B------:R-:W-:Y:S01]  /*28ac0*/  VIADD R4, R90, UR53 ;  /* 0x000000355a047c36 */ /* 0x000fe20008000000 */
[-C--:B------:R-:W-:Y:S02]  /*28ad0*/  LEA.HI.X.SX32 R65, R65, R3.reuse, 0x1, P3 ;  /* 0x0000000341417211 */ /* 0x080fe400018f0eff */
[-C--:B------:R-:W-:Y:S02]  /*28ae0*/  LEA R70, P3, R71, R2.reuse, 0x1 ;  /* 0x0000000247467211 */ /* 0x080fe400078608ff */
[-C--:B------:R-:W-:Y:S02]  /*28af0*/  LEA.HI.X.SX32 R69, R69, R3.reuse, 0x1, P2 ;  /* 0x0000000345457211 */ /* 0x080fe400010f0eff */
[----:B------:R-:W-:Y:S01]  /*28b00*/  LEA R74, P2, R75, R2, 0x1 ;  /* 0x000000024b4a7211 */ /* 0x000fe200078408ff */
[----:B------:R-:W-:Y:S01]  /*28b10*/  VIADD R99, R4, UR54 ;  /* 0x0000003604637c36 */ /* 0x000fe20008000000 */
[----:B------:R-:W-:-:S02]  /*28b20*/  LEA.HI.X.SX32 R71, R71, R3, 0x1, P3 ;  /* 0x0000000347477211 */ /* 0x000fc400018f0eff */
[-C--:B------:R-:W-:Y:S02]  /*28b30*/  LEA R76, P3, R77, R2.reuse, 0x1 ;  /* 0x000000024d4c7211 */ /* 0x080fe400078608ff */
[-C--:B------:R-:W-:Y:S02]  /*28b40*/  LEA.HI.X.SX32 R75, R75, R3.reuse, 0x1, P2 ;  /* 0x000000034b4b7211 */ /* 0x080fe400010f0eff */
[-C--:B------:R-:W-:Y:S01]  /*28b50*/  LEA R80, P2, R83, R2.reuse, 0x1 ;  /* 0x0000000253507211 */ /* 0x080fe200078408ff */
[----:B------:R-:W-:Y:S01]  /*28b60*/  VIADD R101, R99, UR58 ;  /* 0x0000003a63657c36 */ /* 0x000fe20008000000 */
[-C--:B------:R-:W-:Y:S02]  /*28b70*/  LEA R66, P1, R67, R2.reuse, 0x1 ;  /* 0x0000000243427211 */ /* 0x080fe400078208ff */
[----:B------:R-:W-:Y:S02]  /*28b80*/  LEA.HI.X.SX32 R77, R77, R3, 0x1, P3 ;  /* 0x000000034d4d7211 */ /* 0x000fe400018f0eff */
[----:B------:R-:W-:-:S02]  /*28b90*/  LEA R82, P3, R0, R2, 0x1 ;  /* 0x0000000200527211 */ /* 0x000fc400078608ff */
[-C--:B------:R-:W-:Y:S01]  /*28ba0*/  LEA.HI.X.SX32 R81, R83, R3.reuse, 0x1, P2 ;  /* 0x0000000353517211 */ /* 0x080fe200010f0eff */
[----:B------:R-:W-:Y:S01]  /*28bb0*/  VIADD R103, R101, UR57 ;  /* 0x0000003965677c36 */ /* 0x000fe20008000000 */
[-C--:B------:R-:W-:Y:S02]  /*28bc0*/  LEA R86, P2, R6, R2.reuse, 0x1 ;  /* 0x0000000206567211 */ /* 0x080fe400078408ff */
[-C--:B------:R-:W-:Y:S02]  /*28bd0*/  LEA.HI.X.SX32 R67, R67, R3.reuse, 0x1, P1 ;  /* 0x0000000343437211 */ /* 0x080fe400008f0eff */
[-C--:B------:R-:W-:Y:S02]  /*28be0*/  LEA R72, P1, R73, R2.reuse, 0x1 ;  /* 0x0000000249487211 */ /* 0x080fe400078208ff */
[----:B------:R-:W-:Y:S02]  /*28bf0*/  LEA.HI.X.SX32 R83, R0, R3, 0x1, P3 ;  /* 0x0000000300537211 */ /* 0x000fe400018f0eff */
[----:B------:R-:W-:-:S02]  /*28c00*/  LEA R88, P3, R5, R2, 0x1 ;  /* 0x0000000205587211 */ /* 0x000fc400078608ff */
[-C--:B------:R-:W-:Y:S01]  /*28c10*/  LEA.HI.X.SX32 R87, R6, R3.reuse, 0x1, P2 ;  /* 0x0000000306577211 */ /* 0x080fe200010f0eff */
[----:B------:R-:W-:Y:S01]  /*28c20*/  VIADD R6, R103, UR56 ;  /* 0x0000003867067c36 */ /* 0x000fe20008000000 */
[-C--:B------:R-:W-:Y:S02]  /*28c30*/  LEA.HI.X.SX32 R73, R73, R3.reuse, 0x1, P1 ;  /* 0x0000000349497211 */ /* 0x080fe400008f0eff */
[-C--:B------:R-:W-:Y:S02]  /*28c40*/  LEA R78, P1, R79, R2.reuse, 0x1 ;  /* 0x000000024f4e7211 */ /* 0x080fe400078208ff */
[-C--:B------:R-:W-:Y:S01]  /*28c50*/  LEA.HI.X.SX32 R89, R5, R3.reuse, 0x1, P3 ;  /* 0x0000000305597211 */ /* 0x080fe200018f0eff */
[----:B------:R-:W-:Y:S01]  /*28c60*/  VIADD R5, R6, UR60 ;  /* 0x0000003c06057c36 */ /* 0x000fe20008000000 */
[----:B------:R-:W-:Y:S02]  /*28c70*/  LEA.HI.X.SX32 R79, R79, R3, 0x1, P1 ;  /* 0x000000034f4f7211 */ /* 0x000fe400008f0eff */
[-C--:B------:R-:W-:Y:S01]  /*28c80*/  LEA R84, P1, R85, R2.reuse, 0x1 ;  /* 0x0000000255547211 */ /* 0x080fe200078208ff */
[----:B------:R-:W-:Y:S01]  /*28c90*/  VIADD R0, R5, UR59 ;  /* 0x0000003b05007c36 */ /* 0x000fe20008000000 */
[----:B------:R-:W-:-:S02]  /*28ca0*/  LEA R96, P3, R4, R2, 0x1 ;  /* 0x0000000204607211 */ /* 0x000fc400078608ff */
[-C--:B------:R-:W-:Y:S01]  /*28cb0*/  LEA.HI.X.SX32 R85, R85, R3.reuse, 0x1, P1 ;  /* 0x0000000355557211 */ /* 0x080fe200008f0eff */
[----:B------:R-:W-:Y:S01]  /*28cc0*/  VIADD R111, R0, UR55 ;  /* 0x00000037006f7c36 */ /* 0x000fe20008000000 */
[-C--:B------:R-:W-:Y:S02]  /*28cd0*/  LEA R92, P1, R93, R2.reuse, 0x1 ;  /* 0x000000025d5c7211 */ /* 0x080fe400078208ff */
[-C--:B------:R-:W-:Y:S02]  /*28ce0*/  LEA R94, P2, R90, R2.reuse, 0x1 ;  /* 0x000000025a5e7211 */ /* 0x080fe400078408ff */
[-C--:B------:R-:W-:Y:S02]  /*28cf0*/  LEA.HI.X.SX32 R97, R4, R3.reuse, 0x1, P3 ;  /* 0x0000000304617211 */ /* 0x080fe400018f0eff */
[----:B------:R-:W-:Y:S01]  /*28d00*/  LEA R102, P3, R103, R2, 0x1 ;  /* 0x0000000267667211 */ /* 0x000fe200078608ff */
[----:B------:R-:W-:Y:S01]  /*28d10*/  VIADD R249, R111, UR61 ;  /* 0x0000003d6ff97c36 */ /* 0x000fe20008000000 */
[----:B------:R-:W-:-:S02]  /*28d20*/  LEA.HI.X.SX32 R93, R93, R3, 0x1, P1 ;  /* 0x000000035d5d7211 */ /* 0x000fc400008f0eff */
[-C--:B------:R-:W-:Y:S02]  /*28d30*/  LEA.HI.X.SX32 R95, R90, R3.reuse, 0x1, P2 ;  /* 0x000000035a5f7211 */ /* 0x080fe400010f0eff */
[-C--:B------:R-:W-:Y:S02]  /*28d40*/  LEA R98, P1, R99, R2.reuse, 0x1 ;  /* 0x0000000263627211 */ /* 0x080fe400078208ff */
[-C--:B------:R-:W-:Y:S02]  /*28d50*/  LEA R100, P2, R101, R2.reuse, 0x1 ;  /* 0x0000000265647211 */ /* 0x080fe400078408ff */
[-C--:B------:R-:W-:Y:S01]  /*28d60*/  LEA.HI.X.SX32 R103, R103, R3.reuse, 0x1, P3 ;  /* 0x0000000367677211 */ /* 0x080fe200018f0eff */
[----:B------:R-:W-:Y:S01]  /*28d70*/  VIADD R90, R249, UR4 ;  /* 0x00000004f95a7c36 */ /* 0x000fe20008000000 */
[----:B------:R-:W-:Y:S01]  /*28d80*/  LEA R108, P3, R0, R2, 0x1 ;  /* 0x00000002006c7211 */ /* 0x000fe200078608ff */
[----:B------:R-:W-:Y:S01]  /*28d90*/  ULDC UR4, c[0x0][0x22c] ;  /* 0x00008b0000047ab9 */ /* 0x000fe20000000800 */
[----:B------:R-:W-:-:S02]  /*28da0*/  LEA.HI.X.SX32 R99, R99, R3, 0x1, P1 ;  /* 0x0000000363637211 */ /* 0x000fc400008f0eff */
[-C--:B------:R-:W-:Y:S02]  /*28db0*/  LEA.HI.X.SX32 R101, R101, R3.reuse, 0x1, P2 ;  /* 0x0000000365657211 */ /* 0x080fe400010f0eff */
[-C--:B------:R-:W-:Y:S02]  /*28dc0*/  LEA R104, P1, R6, R2.reuse, 0x1 ;  /* 0x0000000206687211 */ /* 0x080fe400078208ff */
[C---:B------:R-:W-:Y:S02]  /*28dd0*/  LEA R106, P2, R5.reuse, R2, 0x1 ;  /* 0x00000002056a7211 */ /* 0x040fe400078408ff */
[-C--:B------:R-:W-:Y:S01]  /*28de0*/  LEA.HI.X.SX32 R109, R0, R3.reuse, 0x1, P3 ;  /* 0x00000003006d7211 */ /* 0x080fe200018f0eff */
[----:B------:R-:W-:Y:S01]  /*28df0*/  VIADD R0, R90, UR5 ;  /* 0x000000055a007c36 */ /* 0x000fe20008000000 */
[-C--:B------:R-:W-:Y:S01]  /*28e00*/  LEA.HI.X.SX32 R105, R6, R3.reuse, 0x1, P1 ;  /* 0x0000000306697211 */ /* 0x080fe200008f0eff */
[----:B------:R-:W-:Y:S01]  /*28e10*/  ULDC UR5, c[0x0][0x22c] ;  /* 0x00008b0000057ab9 */ /* 0x000fe20000000800 */
[----:B------:R-:W-:-:S02]  /*28e20*/  LEA.HI.X.SX32 R107, R5, R3, 0x1, P2 ;  /* 0x00000003056b7211 */ /* 0x000fc400010f0eff */
[-C--:B------:R-:W-:Y:S02]  /*28e30*/  LEA R110, P1, R111, R2.reuse, 0x1 ;  /* 0x000000026f6e7211 */ /* 0x080fe400078208ff */
[-C--:B------:R-:W-:Y:S02]  /*28e40*/  LEA R248, P2, R249, R2.reuse, 0x1 ;  /* 0x00000002f9f87211 */ /* 0x080fe400078408ff */
[-C--:B------:R-:W-:Y:S02]  /*28e50*/  LEA R4, P3, R90, R2.reuse, 0x1 ;  /* 0x000000025a047211 */ /* 0x080fe400078608ff */
[----:B------:R-:W-:Y:S02]  /*28e60*/  LEA R2, P4, R0, R2, 0x1 ;  /* 0x0000000200027211 */ /* 0x000fe400078808ff */
[-C--:B------:R-:W-:Y:S02]  /*28e70*/  LEA.HI.X.SX32 R111, R111, R3.reuse, 0x1, P1 ;  /* 0x000000036f6f7211 */ /* 0x080fe400008f0eff */
[----:B------:R-:W-:-:S02]  /*28e80*/  LEA.HI.X.SX32 R249, R249, R3, 0x1, P2 ;  /* 0x00000003f9f97211 */ /* 0x000fc400010f0eff */
[-C--:B------:R-:W-:Y:S02]  /*28e90*/  LEA.HI.X.SX32 R5, R90, R3.reuse, 0x1, P3 ;  /* 0x000000035a057211 */ /* 0x080fe400018f0eff */
[----:B------:R-:W-:Y:S01]  /*28ea0*/  LEA.HI.X.SX32 R3, R0, R3, 0x1, P4 ;  /* 0x0000000300037211 */ /* 0x000fe200020f0eff */
[----:B------:R-:W-:-:S05]  /*28eb0*/  VIADD R0, R7, 0x77 ;  /* 0x0000007707007836 */ /* 0x000fca0000000000 */
[----:B------:R-:W-:Y:S01]  /*28ec0*/  ISETP.LT.AND P5, PT, R0, UR4, !P0 ;  /* 0x0000000400007c0c */ /* 0x000fe2000c7a1270 */
[----:B------:R-:W-:Y:S01]  /*28ed0*/  VIADD R0, R7, 0x78 ;  /* 0x0000007807007836 */ /* 0x000fe20000000000 */
[----:B------:R-:W-:-:S04]  /*28ee0*/  ULDC UR4, c[0x0][0x22c] ;  /* 0x00008b0000047ab9 */ /* 0x000fc80000000800 */
[----:B------:R-:W-:Y:S01]  /*28ef0*/  ISETP.LT.AND P1, PT, R0, UR4, !P0 ;  /* 0x0000000400007c0c */ /* 0x000fe2000c721270 */
[----:B------:R-:W-:Y:S01]  /*28f00*/  VIADD R0, R7, 0x79 ;  /* 0x0000007907007836 */ /* 0x000fe20000000000 */
[----:B------:R-:W-:Y:S01]  /*28f10*/  ULDC UR4, c[0x0][0x22c] ;  /* 0x00008b0000047ab9 */ /* 0x000fe20000000800 */
[----:B------:R-:W-:-:S03]  /*28f20*/  PRMT R91, R91, 0x7632, R91 ;  /* 0x000076325b5b7816 */ /* 0x000fc6000000005b */
[----:B------:R-:W-:Y:S02]  /*28f30*/  ISETP.LT.AND P2, PT, R0, UR4, !P0 ;  /* 0x0000000400007c0c */ /* 0x000fe4000c741270 */
[----:B------:R0:W-:Y:S01]  /*28f40*/  @P5 STG.E.U16 desc[UR30][R52.64], R91 ;  /* 0x0000005b34005986 */ /* 0x0001e2000c10151e */
[----:B------:R-:W-:Y:S01]  /*28f50*/  VIADD R0, R7, 0x7a ;  /* 0x0000007a07007836 */ /* 0x000fe20000000000 */
[----:B------:R-:W-:-:S03]  /*28f60*/  ULDC UR4, c[0x0][0x22c] ;  /* 0x00008b0000047ab9 */ /* 0x000fc60000000800 */
[----:B---3--:R1:W-:Y:S04]  /*28f70*/  @P1 STG.E.U16 desc[UR30][R60.64], R56 ;  /* 0x000000383c001986 */ /* 0x0083e8000c10151e */
[----:B0-----:R-:W2:Y:S04]  /*28f80*/  LDL.LU.64 R90, [R1+0xb80] ;  /* 0x000b8000015a7983 */ /* 0x001ea80000300a00 */
[----:B------:R-:W3:Y:S01]  /*28f90*/  LDL.LU.64 R52, [R1+0xb68] ;  /* 0x000b680001347983 */ /* 0x000ee20000300a00 */
[----:B-1----:R-:W-:-:S03]  /*28fa0*/  PRMT R56, R56, 0x7632, R56 ;  /* 0x0000763238387816 */ /* 0x002fc60000000038 */
[----:B------:R-:W4:Y:S04]  /*28fb0*/  LDL.LU.64 R60, [R1+0xb60] ;  /* 0x000b6000013c7983 */ /* 0x000f280000300a00 */
[----:B------:R0:W-:Y:S04]  /*28fc0*/  @P2 STG.E.U16 desc[UR30][R58.64], R56 ;  /* 0x000000383a002986 */ /* 0x0001e8000c10151e */
[----:B0-----:R-:W3:Y:S01]  /*28fd0*/  LDL.LU.64 R58, [R1+0xf08] ;  /* 0x000f0800013a7983 */ /* 0x001ee20000300a00 */
[----:B------:R-:W-:Y:S01]  /*28fe0*/  ISETP.LT.AND P3, PT, R0, UR4, !P0 ;  /* 0x0000000400007c0c */ /* 0x000fe2000c761270 */
[----:B------:R-:W-:Y:S01]  /*28ff0*/  VIADD R0, R7, 0x7b ;  /* 0x0000007b07007836 */ /* 0x000fe20000000000 */
[----:B------:R-:W-:-:S04]  /*29000*/  ULDC UR4, c[0x0][0x22c] ;  /* 0x00008b0000047ab9 */ /* 0x000fc80000000800 */
[----:B------:R-:W-:-:S07]  /*29010*/  ISETP.LT.AND P4, PT, R0, UR4, !P0 ;  /* 0x0000000400007c0c */ /* 0x000fce000c781270 */
[----:B--2---:R0:W-:Y:S01]  /*29020*/  @P3 STG.E.U16 desc[UR30][R90.64], R57 ;  /* 0x000000395a003986 */ /* 0x0041e2000c10151e */
[----:B------:R-:W-:Y:S01]  /*29030*/  VIADD R0, R7, 0x7c ;  /* 0x0000007c07007836 */ /* 0x000fe20000000000 */
[----:B------:R-:W-:Y:S01]  /*29040*/  ULDC UR4, c[0x0][0x22c] ;  /* 0x00008b0000047ab9 */ /* 0x000fe20000000800 */
[----:B0-----:R-:W-:Y:S01]  /*29050*/  PRMT R57, R57, 0x7632, R57 ;  /* 0x0000763239397816 */ /* 0x001fe20000000039 */
[----:B------:R-:W2:Y:S04]  /*29060*/  LDL.LU.64 R90, [R1+0xb48] ;  /* 0x000b4800015a7983 */ /* 0x000ea80000300a00 */
[----:B---3--:R0:W-:Y:S04]  /*29070*/  @P4 STG.E.U16 desc[UR30][R58.64], R57 ;  /* 0x000000393a004986 */ /* 0x0081e8000c10151e */
[----:B0-----:R-:W3:Y:S04]  /*29080*/  LDL.LU.64 R58, [R1+0xf00] ;  /* 0x000f0000013a7983 */ /* 0x001ee80000300a00 */
[----:B------:R-:W3:Y:S01]  /*29090*/  LDL.LU.64 R56, [R1+0xb70] ;  /* 0x000b700001387983 */ /* 0x000ee20000300a00 */
[----:B------:R-:W-:Y:S01]  /*290a0*/  ISETP.LT.AND P5, PT, R0, UR4, !P0 ;  /* 0x0000000400007c0c */ /* 0x000fe2000c7a1270 */
[C---:B------:R-:W-:Y:S01]  /*290b0*/  VIADD R6, R7.reuse, 0x7d ;  /* 0x0000007d07067836 */ /* 0x040fe20000000000 */
[----:B------:R-:W-:Y:S01]  /*290c0*/  ULDC UR4, c[0x0][0x22c] ;  /* 0x00008b0000047ab9 */ /* 0x000fe20000000800 */
[----:B------:R-:W-:-:S03]  /*290d0*/  VIADD R0, R7, 0x7e ;  /* 0x0000007e07007836 */ /* 0x000fc60000000000 */
[----:B------:R-:W-:Y:S01]  /*290e0*/  ISETP.LT.AND P6, PT, R6, UR5, !P0 ;  /* 0x0000000506007c0c */ /* 0x000fe2000c7c1270 */
[----:B------:R-:W-:Y:S01]  /*290f0*/  ULDC UR5, c[0x0][0x22c] ;  /* 0x00008b0000057ab9 */ /* 0x000fe20000000800 */
[----:B------:R-:W-:Y:S01]  /*29100*/  ISETP.LT.AND P1, PT, R0, UR4, !P0 ;  /* 0x0000000400007c0c */ /* 0x000fe2000c721270 */
[----:B------:R-:W-:Y:S01]  /*29110*/  VIADD R0, R7, 0x7f ;  /* 0x0000007f07007836 */ /* 0x000fe20000000000 */
[----:B------:R-:W-:-:S03]  /*29120*/  ULDC UR4, c[0x0][0x22c] ;  /* 0x00008b0000047ab9 */ /* 0x000fc60000000800 */
[----:B---3--:R0:W-:Y:S02]  /*29130*/  @P5 STG.E.U16 desc[UR30][R56.64], R58 ;  /* 0x0000003a38005986 */ /* 0x0081e4000c10151e */
[----:B0-----:R-:W-:Y:S02]  /*29140*/  PRMT R58, R58, 0x7632, R58 ;  /* 0x000076323a3a7816 */ /* 0x001fe4000000003a */
[----:B------:R-:W3:Y:S04]  /*29150*/  LDL.LU.64 R56, [R1+0xb38] ;  /* 0x000b380001387983 */ /* 0x000ee80000300a00 */
[----:B------:R0:W-:Y:S04]  /*29160*/  @P6 STG.E.U16 desc[UR30][R52.64], R58 ;  /* 0x0000003a34006986 */ /* 0x0001e8000c10151e */
[----:B----4-:R1:W-:Y:S04]  /*29170*/  @P1 STG.E.U16 desc[UR30][R60.64], R59 ;  /* 0x0000003b3c001986 */ /* 0x0103e8000c10151e */
[----:B0-----:R-:W4:Y:S04]  /*29180*/  LDL.LU.64 R52, [R1+0xb28] ;  /* 0x000b280001347983 */ /* 0x001f280000300a00 */
[----:B-1----:R-:W2:Y:S01]  /*29190*/  LDL.LU.64 R60, [R1+0xef8] ;  /* 0x000ef800013c7983 */ /* 0x002ea20000300a00 */
[----:B------:R-:W-:-:S02]  /*291a0*/  ISETP.LT.AND P2, PT, R0, UR4, !P0 ;  /* 0x0000000400007c0c */ /* 0x000fc4000c741270 */
[----:B------:R-:W-:Y:S01]  /*291b0*/  PRMT R6, R59, 0x7632, R6 ;  /* 0x000076323b067816 */ /* 0x000fe20000000006 */
[----:B------:R-:W-:Y:S01]  /*291c0*/  VIADD R0, R7, 0x80 ;  /* 0x0000008007007836 */ /* 0x000fe20000000000 */
[----:B------:R-:W3:Y:S01]  /*291d0*/  LDL.LU.64 R58, [R1+0xb50] ;  /* 0x000b5000013a7983 */ /* 0x000ee20000300a00 */
[----:B------:R-:W-:-:S03]  /*291e0*/  ULDC UR4, c[0x0][0x22c] ;  /* 0x00008b0000047ab9 */ /* 0x000fc60000000800 */
[----:B------:R-:W-:Y:S01]  /*291f0*/  ISETP.LT.AND P3, PT, R0, UR4, !P0 ;  /* 0x0000000400007c0c */ /* 0x000fe2000c761270 */
[----:B------:R-:W-:Y:S01]  /*29200*/  VIADD R0, R7, 0x81 ;  /* 0x0000008107007836 */ /* 0x000fe20000000000 */
[----:B------:R-:W-:-:S03]  /*29210*/  ULDC UR4, c[0x0][0x22c] ;  /* 0x00008b0000047ab9 */ /* 0x000fc60000000800 */
[----:B--2---:R0:W-:Y:S04]  /*29220*/  @P2 STG.E.U16 desc[UR30][R60.64], R6 ;  /* 0x000000063c002986 */ /* 0x0041e8000c10151e */
[----:B0-----:R-:W3:Y:S01]  /*29230*/  LDL.LU.64 R60, [R1+0xef0] ;  /* 0x000ef000013c7983 */ /* 0x001ee20000300a00 */
[----:B------:R-:W-:Y:S01]  /*29240*/  ISETP.LT.AND P4, PT, R0, UR4, !P0 ;  /* 0x0000000400007c0c */ /* 0x000fe2000c781270 */
[----:B------:R-:W-:Y:S01]  /*29250*/  VIADD R0, R7, 0x82 ;  /* 0x0000008207007836 */ /* 0x000fe20000000000 */
[----:B------:R-:W-:-:S04]  /*29260*/  ULDC UR4, c[0x0][0x22c] ;  /* 0x00008b0000047ab9 */ /* 0x000fc80000000800 */
[----:B------:R-:W-:Y:S01]  /*29270*/  ISETP.LT.AND P5, PT, R0, UR4, !P0 ;  /* 0x0000000400007c0c */ /* 0x000fe2000c7a1270 */
[C---:B------:R-:W-:Y:S01]  /*29280*/  VIADD R0, R7.reuse, 0x83 ;  /* 0x0000008307007836 */ /* 0x040fe20000000000 */
[----:B------:R-:W-:Y:S01]  /*29290*/  ULDC UR4, c[0x0][0x22c] ;  /* 0x00008b0000047ab9 */ /* 0x000fe20000000800 */
[----:B---3--:R0:W-:Y:S02]  /*292a0*/  @P3 STG.E.U16 desc[UR30][R58.64], R60 ;  /* 0x0000003c3a003986 */ /* 0x0081e4000c10151e */
[----:B0-----:R-:W-:Y:S02]  /*292b0*/  PRMT R60, R60, 0x7632, R60 ;  /* 0x000076323c3c7816 */ /* 0x001fe4000000003c */
[----:B------:R-:W2:Y:S04]  /*292c0*/  LDL.LU.64 R58, [R1+0xb18] ;  /* 0x000b1800013a7983 */ /* 0x000ea80000300a00 */
[----:B------:R-:W-:Y:S04]  /*292d0*/  @P4 STG.E.U16 desc[UR30][R90.64], R60 ;  /* 0x0000003c5a004986 */ /* 0x000fe8000c10151e */
[----:B------:R0:W-:Y:S04]  /*292e0*/  @P5 STG.E.U16 desc[UR30][R62.64], R61 ;  /* 0x0000003d3e005986 */ /* 0x0001e8000c10151e */
[----:B0-----:R-:W4:Y:S01]  /*292f0*/  LDL.LU.64 R62, [R1+0xee8] ;  /* 0x000ee800013e7983 */ /* 0x001f220000300a00 */
[----:B------:R-:W-:Y:S01]  /*29300*/  ISETP.LT.AND P6, PT, R0, UR4, !P0 ;  /* 0x0000000400007c0c */ /* 0x000fe2000c7c1270 */
[----:B------:R-:W-:Y:S01]  /*29310*/  VIADD R0, R7, 0x84 ;  /* 0x0000008407007836 */ /* 0x000fe20000000000 */
[----:B------:R-:W-:Y:S01]  /*29320*/  ULDC UR4, c[0x0][0x22c] ;  /* 0x00008b0000047ab9 */ /* 0x000fe20000000800 */
[----:B------:R-:W-:Y:S01]  /*29330*/  PRMT R61, R61, 0x7632, R61 ;  /* 0x000076323d3d7816 */ /* 0x000fe2000000003d */
[----:B------:R-:W3:Y:S02]  /*29340*/  LDL.LU.64 R90, [R1+0xb00] ;  /* 0x000b0000015a7983 */ /* 0x000ee40000300a00 */
[----:B------:R-:W-:-:S07]  /*29350*/  ISETP.LT.AND P1, PT, R0, UR4, !P0 ;  /* 0x0000000400007c0c */ /* 0x000fce000c721270 */
[----:B------:R0:W-:Y:S01]  /*29360*/  @P6 STG.E.U16 desc[UR30][R56.64], R61 ;  /* 0x0000003d38006986 */ /* 0x0001e2000c10151e */
[C---:B------:R-:W-:Y:S01]  /*29370*/  VIADD R0, R7.reuse, 0x85 ;  /* 0x0000008507007836 */ /* 0x040fe20000000000 */
[----:B------:R-:W-:Y:S02]  /*29380*/  ULDC UR4, c[0x0][0x22c] ;  /* 0x00008b0000047ab9 */ /* 0x000fe40000000800 */
[----:B0-----:R-:W2:Y:S04]  /*29390*/  LDL.LU.64 R60, [R1+0xb20] ;  /* 0x000b2000013c7983 */ /* 0x001ea80000300a00 */
[----:B------:R-:W3:Y:S04]  /*293a0*/  LDL.LU.64 R56, [R1+0xaf8] ;  /* 0x000af80001387983 */ /* 0x000ee80000300a00 */
[----:B----4-:R0:W-:Y:S04]  /*293b0*/  @P1 STG.E.U16 desc[UR30][R52.64], R62 ;  /* 0x0000003e34001986 */ /* 0x0101e8000c10151e */
[----:B0-----:R-:W4:Y:S01]  /*293c0*/  LDL.LU.64 R52, [R1+0xee0] ;  /* 0x000ee00001347983 */ /* 0x001f220000300a00 */
[----:B------:R-:W-:Y:S01]  /*293d0*/  ISETP.LT.AND P2, PT, R0, UR4, !P0 ;  /* 0x0000000400007c0c */ /* 0x000fe2000c741270 */
[----:B------:R-:W-:Y:S01]  /*293e0*/  VIADD R0, R7, 0x86 ;  /* 0x0000008607007836 */ /* 0x000fe20000000000 */
[----:B------:R-:W-:-:S04]  /*293f0*/  ULDC UR4, c[0x0][0x22c] ;  /* 0x00008b0000047ab9 */ /* 0x000fc80000000800 */
[----:B------:R-:W-:Y:S01]  /*29400*/  ISETP.LT.AND P3, PT, R0, UR4, !P0 ;  /* 0x0000000400007c0c */ /* 0x000fe2000c761270 */
[----:B------:R-:W-:Y:S01]  /*29410*/  VIADD R0, R7, 0x87 ;  /* 0x0000008707007836 */ /* 0x000fe20000000000 */
[----:B------:R-:W-:-:S04]  /*29420*/  ULDC UR4, c[0x0][0x22c] ;  /* 0x00008b0000047ab9 */ /* 0x000fc80000000800 */
[----:B------:R-:W-:Y:S02]  /*29430*/  ISETP.LT.AND P4, PT, R0, UR4, !P0 ;  /* 0x0000000400007c0c */ /* 0x000fe4000c781270 */
[----:B------:R-:W-:Y:S02]  /*29440*/  PRMT R62, R62, 0x7632, R62 ;  /* 0x000076323e3e7816 */ /* 0x000fe4000000003e */
[----:B------:R-:W-:Y:S01]  /*29450*/  PRMT R6, R63, 0x7632, R6 ;  /* 0x000076323f067816 */ /* 0x000fe20000000006 */
[C---:B------:R-:W-:Y:S01]  /*29460*/  VIADD R0, R7.reuse, 0x88 ;  /* 0x0000008807007836 */ /* 0x040fe20000000000 */
[----:B------:R-:W-:Y:S01]  /*29470*/  ULDC UR4, c[0x0][0x22c] ;  /* 0x00008b0000047ab9 */ /* 0x000fe20000000800 */
[----:B--2---:R0:W-:Y:S04]  /*29480*/  @P2 STG.E.U16 desc[UR30][R60.64], R62 ;  /* 0x0000003e3c002986 */ /* 0x0041e8000c10151e */
[----:B------:R1:W-:Y:S04]  /*29490*/  @P3 STG.E.U16 desc[UR30][R58.64], R63 ;  /* 0x0000003f3a003986 */ /* 0x0003e8000c10151e */
[----:B0-----:R-:W2:Y:S04]  /*294a0*/  LDL.LU.64 R60, [R1+0xae8] ;  /* 0x000ae800013c7983 */ /* 0x001ea80000300a00 */
[----:B-1----:R-:W3:Y:S04]  /*294b0*/  LDL.LU.64 R62, [R1+0xb08] ;  /* 0x000b0800013e7983 */ /* 0x002ee80000300a00 */
[----:B------:R-:W2:Y:S04]  /*294c0*/  LDL.LU.64 R58, [R1+0xae0] ;  /* 0x000ae000013a7983 */ /* 0x000ea80000300a00 */
[----:B----4-:R0:W-:Y:S04]  /*294d0*/  @P4 STG.E.U16 desc[UR30][R52.64], R6 ;  /* 0x0000000634004986 */ /* 0x0101e8000c10151e */
[----:B0-----:R-:W3:Y:S01]  /*294e0*/  LDL.LU.64 R52, [R1+0xed8] ;  /* 0x000ed80001347983 */ /* 0x001ee20000300a00 */
[----:B------:R-:W-:Y:S01]  /*294f0*/  ISETP.LT.AND P5, PT, R0, UR4, !P0 ;  /* 0x0000000400007c0c */ /* 0x000fe2000c7a1270 */
[----:B------:R-:W-:Y:S01]  /*29500*/  VIADD R0, R7, 0x89 ;  /* 0x0000008907007836 */ /* 0x000fe20000000000 */
[----:B------:R-:W-:-:S04]  /*29510*/  ULDC UR4, c[0x0][0x22c] ;  /* 0x00008b0000047ab9 */ /* 0x000fc80000000800 */
[----:B------:R-:W-:Y:S01]  /*29520*/  ISETP.LT.AND P6, PT, R0, UR4, !P0 ;  /* 0x0000000400007c0c */ /* 0x000fe2000c7c1270 */
[----:B------:R-:W-:Y:S01]  /*29530*/  VIADD R0, R7, 0x8a ;  /* 0x0000008a07007836 */ /* 0x000fe20000000000 */
[----:B------:R-:W-:-:S04]  /*29540*/  ULDC UR4, c[0x0][0x22c] ;  /* 0x00008b0000047ab9 */ /* 0x000fc80000000800 */
[----:B------:R-:W-:Y:S01]  /*29550*/  ISETP.LT.AND P1, PT, R0, UR4, !P0 ;  /* 0x0000000400007c0c */ /* 0x000fe2000c721270 */
[----:B------:R-:W-:Y:S01]  /*29560*/  VIADD R0, R7, 0x8b ;  /* 0x0000008b07007836 */ /* 0x000fe20000000000 */
[----:B------:R-:W-:-:S04]  /*29570*/  ULDC UR4, c[0x0][0x22c] ;  /* 0x00008b0000047ab9 */ /* 0x000fc80000000800 */
[----:B------:R-:W-:Y:S01]  /*29580*/  ISETP.LT.AND P2, PT, R0, UR4, !P0 ;  /* 0x0000000400007c0c */ /* 0x000fe2000c741270 */
[----:B---3--:R0:W-:Y:S01]  /*29590*/  @P5 STG.E.U16 desc[UR30][R62.64], R52 ;  /* 0x000000343e005986 */ /* 0x0081e2000c10151e */
[----:B------:R-:W-:Y:S01]  /*295a0*/  VIADD R0, R7, 0x8c ;  /* 0x0000008c07007836 */ /* 0x000fe20000000000 */
[----:B------:R-:W-:Y:S01]  /*295b0*/  ULDC UR4, c[0x0][0x22c] ;  /* 0x00008b0000047ab9 */ /* 0x000fe20000000800 */
[----:B0-----:R-:W-:-:S05]  /*295c0*/  PRMT R52, R52, 0x7632, R52 ;  /* 0x0000763234347816 */ /* 0x001fca0000000034 */
[----:B------:R0:W-:Y:S04]  /*295d0*/  @P6 STG.E.U16 desc[UR30][R90.64], R52 ;  /* 0x000000345a006986 */ /* 0x0001e8000c10151e */
[----:B------:R1:W-:Y:S04]  /*295e0*/  @P1 STG.E.U16 desc[UR30][R56.64], R53 ;  /* 0x0000003538001986 */ /* 0x0003e8000c10151e */
[----:B0-----:R-:W3:Y:S01]  /*295f0*/  LDL.LU.64 R90, [R1+0xad0] ;  /* 0x000ad000015a7983 */ /* 0x001ee20000300a00 */
[----:B-1----:R-:W-:-:S03]  /*29600*/  PRMT R53, R53, 0x7632, R53 ;  /* 0x0000763235357816 */ /* 0x002fc60000000035 */
[----:B------:R-:W4:Y:S04]  /*29610*/  LDL.LU.64 R62, [R1+0xac0] ;  /* 0x000ac000013e7983 */ /* 0x000f280000300a00 */
[----:B------:R-:W4:Y:S04]  /*29620*/  LDL.LU.64 R56, [R1+0xab8] ;  /* 0x000ab80001387983 */ /* 0x000f280000300a00 */
[----:B------:R0:W-:Y:S04]  /*29630*/  @P2 STG.E.U16 desc[UR30][R54.64], R53 ;  /* 0x0000003536002986 */ /* 0x0001e8000c10151e */
[----:B0-----:R-:W2:Y:S01]  /*29640*/  LDL.LU.64 R54, [R1+0xed0] ;  /* 0x000ed00001367983 */ /* 0x001ea20000300a00 */
[----:B------:R-:W-:Y:S01]  /*29650*/  ISETP.LT.AND P3, PT, R0, UR4, !P0 ;  /* 0x0000000400007c0c */ /* 0x000fe2000c761270 */
[----:B------:R-:W-:Y:S01]  /*29660*/  VIADD R0, R7, 0x8d ;  /* 0x0000008d07007836 */ /* 0x000fe20000000000 */
[----:B------:R-:W-:-:S04]  /*29670*/  ULDC UR4, c[0x0][0x22c] ;  /* 0x00008b0000047ab9 */ /* 0x000fc80000000800 */
[----:B------:R-:W-:Y:S01]  /*29680*/  ISETP.LT.AND P4, PT, R0, UR4, !P0 ;  /* 0x0000000400007c0c */ /* 0x000fe2000c781270 */
[----:B------:R-:W-:Y:S01]  /*29690*/  VIADD R0, R7, 0x8e ;  /* 0x0000008e07007836 */ /* 0x000fe20000000000 */
[----:B------:R-:W-:-:S04]  /*296a0*/  ULDC UR4, c[0x0][0x22c] ;  /* 0x00008b0000047ab9 */ /* 0x000fc80000000800 */
[----:B------:R-:W-:Y:S01]  /*296b0*/  ISETP.LT.AND P5, PT, R0, UR4, !P0 ;  /* 0x0000000400007c0c */ /* 0x000fe2000c7a1270 */
[C---:B------:R-:W-:Y:S01]  /*296c0*/  VIADD R0, R7.reuse, 0x8f ;  /* 0x0000008f07007836 */ /* 0x040fe20000000000 */
[----:B------:R-:W-:Y:S01]  /*296d0*/  ULDC UR4, c[0x0][0x22c] ;  /* 0x00008b0000047ab9 */ /* 0x000fe20000000800 */
[----:B--2---:R0:W-:Y:S02]  /*296e0*/  @P3 STG.E.U16 desc[UR30][R60.64], R54 ;  /* 0x000000363c003986 */ /* 0x0041e4000c10151e */
[----:B0-----:R-:W-:Y:S02]  /*296f0*/  PRMT R54, R54, 0x7632, R54 ;  /* 0x0000763236367816 */ /* 0x001fe40000000036 */
[----:B------:R-:W2:Y:S04]  /*29700*/  LDL.LU.64 R60, [R1+0xaa8] ;  /* 0x000aa800013c7983 */ /* 0x000ea80000300a00 */
[----:B------:R0:W-:Y:S04]  /*29710*/  @P4 STG.E.U16 desc[UR30][R58.64], R54 ;  /* 0x000000363a004986 */ /* 0x0001e8000c10151e */
[----:B------:R1:W-:Y:S04]  /*29720*/  @P5 STG.E.U16 desc[UR30][R48.64], R55 ;  /* 0x0000003730005986 */ /* 0x0003e8000c10151e */
[----:B0-----:R-:W2:Y:S04]  /*29730*/  LDL.LU.64 R58, [R1+0xaa0] ;  /* 0x000aa000013a7983 */ /* 0x001ea80000300a00 */
[----:B-1----:R-:W4:Y:S01]  /*29740*/  LDL.LU.64 R48, [R1+0xec8] ;  /* 0x000ec80001307983 */ /* 0x002f220000300a00 */
        /* <DEDUP_REMOVED lines=11> */
[----:B---3--:R0:W-:Y:S01]  /*29800*/  @P6 STG.E.U16 desc[UR30][R90.64], R6 ;  /* 0x000000065a006986 */ /* 0x0081e2000c10151e */
[----:B------:R-:W-:Y:S01]  /*29810*/  VIADD R0, R7, 0x93 ;  /* 0x0000009307007836 */ /* 0x000fe20000000000 */
[----:B------:R-:W-:Y:S02]  /*29820*/  ULDC UR4, c[0x0][0x22c] ;  /* 0x00008b0000047ab9 */ /* 0x000fe40000000800 */
[----:B0-----:R-:W3:Y:S04]  /*29830*/  LDL.LU.64 R90, [R1+0xa98] ;  /* 0x000a9800015a7983 */ /* 0x001ee80000300a00 */
[----:B----4-:R0:W-:Y:S02]  /*29840*/  @P1 STG.E.U16 desc[UR30][R62.64], R48 ;  /* 0x000000303e001986 */ /* 0x0101e4000c10151e */
[----:B0-----:R-:W-:-:S02]  /*29850*/  PRMT R48, R48, 0x7632, R48 ;  /* 0x0000763230307816 */ /* 0x001fc40000000030 */
[----:B------:R-:W4:Y:S04]  /*29860*/  LDL.LU.64 R62, [R1+0xa88] ;  /* 0x000a8800013e7983 */ /* 0x000f280000300a00 */
[----:B------:R0:W-:Y:S04]  /*29870*/  @P2 STG.E.U16 desc[UR30][R56.64], R48 ;  /* 0x0000003038002986 */ /* 0x0001e8000c10151e */
[----:B------:R1:W-:Y:S04]  /*29880*/  @P3 STG.E.U16 desc[UR30][R50.64], R49 ;  /* 0x0000003132003986 */ /* 0x0003e8000c10151e */
[----:B0-----:R-:W4:Y:S04]  /*29890*/  LDL.LU.64 R56, [R1+0xa78] ;  /* 0x000a780001387983 */ /* 0x001f280000300a00 */
[----:B-1----:R-:W3:Y:S01]  /*298a0*/  LDL.LU.64 R50, [R1+0xec0] ;  /* 0x000ec00001327983 */ /* 0x002ee20000300a00 */
        /* <DEDUP_REMOVED lines=11> */
[----:B--2---:R0:W-:Y:S01]  /*29960*/  @P4 STG.E.U16 desc[UR30][R60.64], R49 ;  /* 0x000000313c004986 */ /* 0x0041e2000c10151e */
[----:B------:R-:W-:Y:S01]  /*29970*/  VIADD R0, R7, 0x97 ;  /* 0x0000009707007836 */ /* 0x000fe20000000000 */
[----:B------:R-:W-:Y:S02]  /*29980*/  ULDC UR4, c[0x0][0x22c] ;  /* 0x00008b0000047ab9 */ /* 0x000fe40000000800 */
[----:B0-----:R-:W2:Y:S04]  /*29990*/  LDL.LU.64 R60, [R1+0xa68] ;  /* 0x000a6800013c7983 */ /* 0x001ea80000300a00 */
[----:B---3--:R0:W-:Y:S02]  /*299a0*/  @P5 STG.E.U16 desc[UR30][R58.64], R50 ;  /* 0x000000323a005986 */ /* 0x0081e4000c10151e */
[----:B0-----:R-:W-:-:S02]  /*299b0*/  PRMT R50, R50, 0x7632, R50 ;  /* 0x0000763232327816 */ /* 0x001fc40000000032 */
[----:B------:R-:W3:Y:S04]  /*299c0*/  LDL.LU.64 R58, [R1+0xa60] ;  /* 0x000a6000013a7983 */ /* 0x000ee80000300a00 */
[----:B------:R0:W-:Y:S04]  /*299d0*/  @P6 STG.E.U16 desc[UR30][R90.64], R50 ;  /* 0x000000325a006986 */ /* 0x0001e8000c10151e */
[----:B------:R1:W-:Y:S04]  /*299e0*/  @P1 STG.E.U16 desc[UR30][R44.64], R51 ;  /* 0x000000332c001986 */ /* 0x0003e8000c10151e */
[----:B0-----:R-:W3:Y:S04]  /*299f0*/  LDL.LU.64 R90, [R1+0xa58] ;  /* 0x000a5800015a7983 */ /* 0x001ee80000300a00 */
[----:B-1----:R-:W2:Y:S01]  /*29a00*/  LDL.LU.64 R44, [R1+0xeb8] ;  /* 0x000eb800012c7983 */ /* 0x002ea20000300a00 */
        /* <DEDUP_REMOVED lines=8> */
[----:B----4-:R-:W-:Y:S01]  /*29a90*/  @P2 STG.E.U16 desc[UR30][R62.64], R6 ;  /* 0x000000063e002986 */ /* 0x010fe2000c10151e */
[----:B------:R-:W-:Y:S01]  /*29aa0*/  VIADD R0, R7, 0x9a ;  /* 0x0000009a07007836 */ /* 0x000fe20000000000 */
[----:B------:R-:W-:-:S03]  /*29ab0*/  ULDC UR4, c[0x0][0x22c] ;  /* 0x00008b0000047ab9 */ /* 0x000fc60000000800 */
[----:B--2---:R0:W-:Y:S02]  /*29ac0*/  @P3 STG.E.U16 desc[UR30][R56.64], R44 ;  /* 0x0000002c38003986 */ /* 0x0041e4000c10151e */
[----:B0-----:R-:W-:-:S05]  /*29ad0*/  PRMT R44, R44, 0x7632, R44 ;  /* 0x000076322c2c7816 */ /* 0x001fca000000002c */
[----:B------:R0:W-:Y:S04]  /*29ae0*/  @P4 STG.E.U16 desc[UR30][R46.64], R44 ;  /* 0x0000002c2e004986 */ /* 0x0001e8000c10151e */
[----:B0-----:R-:W2:Y:S01]  /*29af0*/  LDL.LU.64 R46, [R1+0xeb0] ;  /* 0x000eb000012e7983 */ /* 0x001ea20000300a00 */
[----:B------:R-:W-:Y:S01]  /*29b00*/  ISETP.LT.AND P5, PT, R0, UR4, !P0 ;  /* 0x0000000400007c0c */ /* 0x000fe2000c7a1270 */
[C---:B------:R-:W-:Y:S01]  /*29b10*/  VIADD R0, R7.reuse, 0x9b ;  /* 0x0000009b07007836 */ /* 0x040fe20000000000 */
[----:B------:R-:W-:Y:S01]  /*29b20*/  ULDC UR4, c[0x0][0x22c] ;  /* 0x00008b0000047ab9 */ /* 0x000fe20000000800 */
[----:B------:R-:W4:Y:S03]  /*29b30*/  LDL.LU.64 R62, [R1+0xa40] ;  /* 0x000a4000013e7983 */ /* 0x000f260000300a00 */
[----:B------:R-:W-:Y:S01]  /*29b40*/  ISETP.LT.AND P6, PT, R0, UR4, !P0 ;  /* 0x0000000400007c0c */ /* 0x000fe2000c7c1270 */
[C---:B------:R-:W-:Y:S01]  /*29b50*/  VIADD R0, R7.reuse, 0x9c ;  /* 0x0000009c07007836 */ /* 0x040fe20000000000 */
[----:B------:R-:W-:Y:S01]  /*29b60*/  ULDC UR4, c[0x0][0x22c] ;  /* 0x00008b0000047ab9 */ /* 0x000fe20000000800 */
[----:B------:R-:W4:Y:S03]  /*29b70*/  LDL.LU.64 R56, [R1+0xa38] ;  /* 0x000a380001387983 */ /* 0x000f260000300a00 */
[----:B------:R-:W-:Y:S01]  /*29b80*/  ISETP.LT.AND P1, PT, R0, UR4, !P0 ;  /* 0x0000000400007c0c */ /* 0x000fe2000c721270 */
[----:B------:R-:W-:Y:S01]  /*29b90*/  VIADD R0, R7, 0x9d ;  /* 0x0000009d07007836 */ /* 0x000fe20000000000 */
[----:B------:R-:W-:Y:S01]  /*29ba0*/  ULDC UR4, c[0x0][0x22c] ;  /* 0x00008b0000047ab9 */ /* 0x000fe20000000800 */
[----:B------:R0:W-:Y:S03]  /*29bb0*/  @P5 STG.E.U16 desc[UR30][R60.64], R45 ;  /* 0x0000002d3c005986 */ /* 0x0001e6000c10151e */
[----:B------:R-:W-:-:S02]  /*29bc0*/  ISETP.LT.AND P2, PT, R0, UR4, !P0 ;  /* 0x0000000400007c0c */ /* 0x000fc4000c741270 */
[----:B0-----:R-:W-:Y:S01]  /*29bd0*/  PRMT R45, R45, 0x7632, R45 ;  /* 0x000076322d2d7816 */ /* 0x001fe2000000002d */
[----:B------:R-:W-:Y:S01]  /*29be0*/  VIADD R0, R7, 0x9e ;  /* 0x0000009e07007836 */ /* 0x000fe20000000000 */
[----:B------:R-:W-:-:S03]  /*29bf0*/  ULDC UR4, c[0x0][0x22c] ;  /* 0x00008b0000047ab9 */ /* 0x000fc60000000800 */
[----:B---3--:R0:W-:Y:S04]  /*29c00*/  @P6 STG.E.U16 desc[UR30][R58.64], R45 ;  /* 0x0000002d3a006986 */ /* 0x0081e8000c10151e */
[----:B0-----:R-:W3:Y:S04]  /*29c10*/  LDL.LU.64 R44, [R1+0xa48] ;  /* 0x000a4800012c7983 */ /* 0x001ee80000300a00 */
[----:B------:R-:W4:Y:S04]  /*29c20*/  LDL.LU.64 R60, [R1+0xa28] ;  /* 0x000a2800013c7983 */ /* 0x000f280000300a00 */
[----:B--2---:R0:W-:Y:S02]  /*29c30*/  @P1 STG.E.U16 desc[UR30][R90.64], R46 ;  /* 0x0000002e5a001986 */ /* 0x0041e4000c10151e */
[----:B0-----:R-:W-:-:S05]  /*29c40*/  PRMT R46, R46, 0x7632, R46 ;  /* 0x000076322e2e7816 */ /* 0x001fca000000002e */
[----:B------:R0:W-:Y:S04]  /*29c50*/  @P2 STG.E.U16 desc[UR30][R40.64], R46 ;  /* 0x0000002e28002986 */ /* 0x0001e8000c10151e */
[----:B0-----:R-:W2:Y:S01]  /*29c60*/  LDL.LU.64 R40, [R1+0xea8] ;  /* 0x000ea80001287983 */ /* 0x001ea20000300a00 */
[----:B------:R-:W-:Y:S01]  /*29c70*/  ISETP.LT.AND P3, PT, R0, UR4, !P0 ;  /* 0x0000000400007c0c */ /* 0x000fe2000c761270 */
[----:B------:R-:W-:Y:S01]  /*29c80*/  VIADD R0, R7, 0x9f ;  /* 0x0000009f07007836 */ /* 0x000fe20000000000 */
[----:B------:R-:W-:Y:S01]  /*29c90*/  ULDC UR4, c[0x0][0x22c] ;  /* 0x00008b0000047ab9 */ /* 0x000fe20000000800 */
[----:B------:R-:W-:Y:S01]  /*29ca0*/  PRMT R6, R47, 0x7632, R6 ;  /* 0x000076322f067816 */ /* 0x000fe20000000006 */
[----:B------:R-:W2:Y:S02]  /*29cb0*/  LDL.LU.64 R58, [R1+0xa20] ;  /* 0x000a2000013a7983 */ /* 0x000ea40000300a00 */
[----:B------:R-:W-:Y:S01]  /*29cc0*/  ISETP.LT.AND P4, PT, R0, UR4, !P0 ;  /* 0x0000000400007c0c */ /* 0x000fe2000c781270 */
[C---:B------:R-:W-:Y:S01]  /*29cd0*/  VIADD R0, R7.reuse, 0xa0 ;  /* 0x000000a007007836 */ /* 0x040fe20000000000 */
[----:B------:R-:W-:Y:S01]  /*29ce0*/  ULDC UR4, c[0x0][0x22c] ;  /* 0x00008b0000047ab9 */ /* 0x000fe20000000800 */
[----:B------:R-:W2:Y:S03]  /*29cf0*/  LDL.LU.64 R90, [R1+0xa18] ;  /* 0x000a1800015a7983 */ /* 0x000ea60000300a00 */
[----:B------:R-:W-:Y:S01]  /*29d00*/  ISETP.LT.AND P5, PT, R0, UR4, !P0 ;  /* 0x0000000400007c0c */ /* 0x000fe2000c7a1270 */
[----:B------:R-:W-:Y:S01]  /*29d10*/  VIADD R0, R7, 0xa1 ;  /* 0x000000a107007836 */ /* 0x000fe20000000000 */
[----:B------:R-:W-:-:S04]  /*29d20*/  ULDC UR4, c[0x0][0x22c] ;  /* 0x00008b0000047ab9 */ /* 0x000fc80000000800 */
[----:B------:R-:W-:Y:S01]  /*29d30*/  ISETP.LT.AND P6, PT, R0, UR4, !P0 ;  /* 0x0000000400007c0c */ /* 0x000fe2000c7c1270 */
[----:B---3--:R0:W-:Y:S01]  /*29d40*/  @P3 STG.E.U16 desc[UR30][R44.64], R47 ;  /* 0x0000002f2c003986 */ /* 0x0081e2000c10151e */
[----:B------:R-:W-:Y:S01]  /*29d50*/  VIADD R0, R7, 0xa2 ;  /* 0x000000a207007836 */ /* 0x000fe20000000000 */
[----:B------:R-:W-:Y:S02]  /*29d60*/  ULDC UR4, c[0x0][0x22c] ;  /* 0x00008b0000047ab9 */ /* 0x000fe40000000800 */
[----:B----4-:R-:W-:Y:S04]  /*29d70*/  @P4 STG.E.U16 desc[UR30][R62.64], R6 ;  /* 0x000000063e004986 */ /* 0x010fe8000c10151e */
[----:B0-----:R-:W3:Y:S04]  /*29d80*/  LDL.LU.64 R44, [R1+0xa08] ;  /* 0x000a0800012c7983 */ /* 0x001ee80000300a00 */
        /* <DEDUP_REMOVED lines=18> */
[----:B------:R-:W4:Y:S01]  /*29eb0*/  LDL.LU.64 R60, [R1+0x9e8] ;  /* 0x0009e800013c7983 */ /* 0x000f220000300a00 */
[----:B------:R-:W-:Y:S01]  /*29ec0*/  VIADD R0, R7, 0xa6 ;  /* 0x000000a607007836 */ /* 0x000fe20000000000 */
[----:B------:R-:W-:Y:S02]  /*29ed0*/  ULDC UR4, c[0x0][0x22c] ;  /* 0x00008b0000047ab9 */ /* 0x000fe40000000800 */
[----:B------:R-:W-:Y:S04]  /*29ee0*/  @P2 STG.E.U16 desc[UR30][R58.64], R41 ;  /* 0x000000293a002986 */ /* 0x000fe8000c10151e */
        /* <DEDUP_REMOVED lines=1356> */
[----:B------:R-:W-:-:S04]  /*2f3b0*/  ULDC UR4, c[0x0][0x22c] ;  /* 0x00008b0000047ab9 */ /* 0x000fc80000000800 */
[----:B------:R-:W-:Y:S01]  /*2f3c0*/  ISETP.LT.AND P6, PT, R0, UR4, !P0 ;  /* 0x0000000400007c0c */ /* 0x000fe2000c7c1270 */
[----:B------:R0:W-:Y:S01]  /*2f3d0*/  @P3 STG.E.U16 desc[UR30][R60.64], R201 ;  /* 0x000000c93c003986 */ /* 0x0001e2000c10151e */
[----:B------:R-:W-:Y:S01]  /*2f3e0*/  VIADD R0, R7, 0x19e ;  /* 0x0000019e07007836 */ /* 0x000fe20000000000 */
[----:B------:R-:W-:Y:S01]  /*2f3f0*/  ULDC UR4, c[0x0][0x22c] ;  /* 0x00008b0000047ab9 */ /* 0x000fe20000000800 */
[----:B0-----:R-:W-:Y:S01]  /*2f400*/  PRMT R201, R201, 0x7632, R201 ;  /* 0x00007632c9c97816 */ /* 0x001fe200000000c9 */
[----:B------:R-:W4:Y:S04]  /*2f410*/  LDL.LU.64 R60, [R1+0x210] ;  /* 0x00021000013c7983 */ /* 0x000f280000300a00 */
[----:B------:R-:W-:Y:S01]  /*2f420*/  @P4 STG.E.U16 desc[UR30][R58.64], R201 ;  /* 0x000000c93a004986 */ /* 0x000fe2000c10151e */
[----:B--2---:R-:W-:-:S03]  /*2f430*/  PRMT R6, R202, 0x7632, R6 ;  /* 0x00007632ca067816 */ /* 0x004fc60000000006 */
[----:B------:R-:W-:Y:S04]  /*2f440*/  @P5 STG.E.U16 desc[UR30][R90.64], R202 ;  /* 0x000000ca5a005986 */ /* 0x000fe8000c10151e */
        /* <DEDUP_REMOVED lines=19> */
[----:B0-----:R-:W3:Y:S01]  /*2f580*/  LDL.LU.64 R44, [R1+0x1f0] ;  /* 0x0001f000012c7983 */ /* 0x001ee20000300a00 */
        /* <DEDUP_REMOVED lines=8> */
[----:B------:R-:W4:Y:S02]  /*2f610*/  LDL.LU.64 R62, [R1+0x1e8] ;  /* 0x0001e800013e7983 */ /* 0x000f240000300a00 */
        /* <DEDUP_REMOVED lines=10> */
[----:B------:R-:W-:Y:S02]  /*2f6c0*/  ULDC UR4, c[0x0][0x22c] ;  /* 0x00008b0000047ab9 */ /* 0x000fe40000000800 */
[----:B------:R-:W-:Y:S04]  /*2f6d0*/  @P6 STG.E.U16 desc[UR30][R58.64], R8 ;  /* 0x000000083a006986 */ /* 0x000fe8000c10151e */
[----:B0-----:R-:W4:Y:S01]  /*2f6e0*/  LDL.LU.64 R60, [R1+0x1d0] ;  /* 0x0001d000013c7983 */ /* 0x001f220000300a00 */
        /* <DEDUP_REMOVED lines=215> */
[----:B------:R-:W-:Y:S01]  /*30460*/  @P3 STG.E.U16 desc[UR30][R60.64], R225 ;  /* 0x000000e13c003986 */ /* 0x000fe2000c10151e */
[----:B------:R-:W-:Y:S01]  /*30470*/  VIADD R0, R7, 0x1ce ;  /* 0x000001ce07007836 */ /* 0x000fe20000000000 */
[----:B------:R-:W-:Y:S02]  /*30480*/  ULDC UR4, c[0x0][0x22c] ;  /* 0x00008b0000047ab9 */ /* 0x000fe40000000800 */
[----:B------:R-:W-:Y:S01]  /*30490*/  @P4 STG.E.U16 desc[UR30][R58.64], R8 ;  /* 0x000000083a004986 */ /* 0x000fe2000c10151e */
[----:B--2---:R-:W-:-:S03]  /*304a0*/  PRMT R6, R226, 0x7632, R6 ;  /* 0x00007632e2067816 */ /* 0x004fc60000000006 */
[----:B------:R0:W-:Y:S04]  /*304b0*/  @P5 STG.E.U16 desc[UR30][R90.64], R226 ;  /* 0x000000e25a005986 */ /* 0x0001e8000c10151e */
[----:B------:R1:W-:Y:S04]  /*304c0*/  @P6 STG.E.U16 desc[UR30][R228.64], R6 ;  /* 0x00000006e4006986 */ /* 0x0003e8000c10151e */
[----:B0-----:R-:W2:Y:S04]  /*304d0*/  LDL.LU.64 R90, [R1+0x90] ;  /* 0x00009000015a7983 */ /* 0x001ea80000300a00 */
[----:B-1----:R-:W2:Y:S01]  /*304e0*/  LDL.LU.64 R228, [R1+0xc48] ;  /* 0x000c480001e47983 */ /* 0x002ea20000300a00 */
        /* <DEDUP_REMOVED lines=28> */
[----:B------:R-:W-:Y:S01]  /*306b0*/  VIADD R0, R7, 0x1d4 ;  /* 0x000001d407007836 */ /* 0x000fe20000000000 */
[----:B------:R-:W-:-:S04]  /*306c0*/  ULDC UR4, c[0x0][0x22c] ;  /* 0x00008b0000047ab9 */ /* 0x000fc80000000800 */
[----:B------:R-:W-:Y:S01]  /*306d0*/  ISETP.LT.AND P1, PT, R0, UR4, !P0 ;  /* 0x0000000400007c0c */ /* 0x000fe2000c721270 */
[----:B------:R-:W-:Y:S01]  /*306e0*/  VIADD R0, R7, 0x1d5 ;  /* 0x000001d507007836 */ /* 0x000fe20000000000 */
[----:B------:R-:W-:-:S04]  /*306f0*/  ULDC UR4, c[0x0][0x22c] ;  /* 0x00008b0000047ab9 */ /* 0x000fc80000000800 */
[----:B------:R-:W-:Y:S01]  /*30700*/  ISETP.LT.AND P2, PT, R0, UR4, !P0 ;  /* 0x0000000400007c0c */ /* 0x000fe2000c741270 */
[----:B------:R0:W-:Y:S01]  /*30710*/  @P5 STG.E.U16 desc[UR30][R90.64], R229 ;  /* 0x000000e55a005986 */ /* 0x0001e2000c10151e */
[----:B------:R-:W-:Y:S01]  /*30720*/  VIADD R0, R7, 0x1d6 ;  /* 0x000001d607007836 */ /* 0x000fe20000000000 */
[----:B------:R-:W-:Y:S02]  /*30730*/  ULDC UR4, c[0x0][0x22c] ;  /* 0x00008b0000047ab9 */ /* 0x000fe40000000800 */
[----:B------:R1:W-:Y:S04]  /*30740*/  @P6 STG.E.U16 desc[UR30][R60.64], R8 ;  /* 0x000000083c006986 */ /* 0x0003e8000c10151e */
[----:B0-----:R-:W4:Y:S04]  /*30750*/  LDL.LU.64 R90, [R1+0x60] ;  /* 0x00006000015a7983 */ /* 0x001f280000300a00 */
[----:B------:R-:W4:Y:S04]  /*30760*/  LDL.LU.64 R62, [R1+0x50] ;  /* 0x00005000013e7983 */ /* 0x000f280000300a00 */
[----:B-1----:R-:W4:Y:S01]  /*30770*/  LDL.LU.64 R60, [R1+0x48] ;  /* 0x00004800013c7983 */ /* 0x002f220000300a00 */
        /* <DEDUP_REMOVED lines=10> */
[----:B------:R-:W-:Y:S01]  /*30820*/  VIADD R0, R7, 0x1d8 ;  /* 0x000001d807007836 */ /* 0x000fe20000000000 */
[----:B------:R-:W-:-:S04]  /*30830*/  ULDC UR4, c[0x0][0x22c] ;  /* 0x00008b0000047ab9 */ /* 0x000fc80000000800 */
[----:B------:R-:W-:Y:S01]  /*30840*/  ISETP.LT.AND P5, PT, R0, UR4, !P0 ;  /* 0x0000000400007c0c */ /* 0x000fe2000c7a1270 */
[----:B------:R-:W-:Y:S01]  /*30850*/  VIADD R0, R7, 0x1d9 ;  /* 0x000001d907007836 */ /* 0x000fe20000000000 */
[----:B------:R-:W-:-:S04]  /*30860*/  ULDC UR4, c[0x0][0x22c] ;  /* 0x00008b0000047ab9 */ /* 0x000fc80000000800 */
[----:B------:R-:W-:Y:S01]  /*30870*/  ISETP.LT.AND P6, PT, R0, UR4, !P0 ;  /* 0x0000000400007c0c */ /* 0x000fe2000c7c1270 */
[----:B---3--:R-:W-:Y:S01]  /*30880*/  @P3 STG.E.U16 desc[UR30][R44.64], R231 ;  /* 0x000000e72c003986 */ /* 0x008fe2000c10151e */
[----:B------:R-:W-:Y:S01]  /*30890*/  VIADD R0, R7, 0x1da ;  /* 0x000001da07007836 */ /* 0x000fe20000000000 */
[----:B------:R-:W-:Y:S02]  /*308a0*/  ULDC UR4, c[0x0][0x22c] ;  /* 0x00008b0000047ab9 */ /* 0x000fe40000000800 */
[----:B----4-:R0:W-:Y:S04]  /*308b0*/  @P4 STG.E.U16 desc[UR30][R56.64], R8 ;  /* 0x0000000838004986 */ /* 0x0101e8000c10151e */
[----:B0-----:R-:W3:Y:S01]  /*308c0*/  LDL.LU.64 R56, [R1+0x30] ;  /* 0x0000300001387983 */ /* 0x001ee20000300a00 */
[----:B--2---:R-:W-:-:S03]  /*308d0*/  PRMT R6, R232, 0x7632, R6 ;  /* 0x00007632e8067816 */ /* 0x004fc60000000006 */
        /* <DEDUP_REMOVED lines=13> */
[----:B------:R-:W-:Y:S02]  /*309b0*/  ISETP.LT.AND P4, PT, R0, UR4, !P0 ;  /* 0x0000000400007c0c */ /* 0x000fe4000c781270 */
[----:B------:R-:W-:Y:S01]  /*309c0*/  PRMT R8, R233, 0x7632, R8 ;  /* 0x00007632e9087816 */ /* 0x000fe20000000008 */
[----:B------:R-:W-:Y:S01]  /*309d0*/  @P1 STG.E.U16 desc[UR30][R62.64], R233 ;  /* 0x000000e93e001986 */ /* 0x000fe2000c10151e */
[----:B------:R-:W-:Y:S01]  /*309e0*/  VIADD R0, R7, 0x1de ;  /* 0x000001de07007836 */ /* 0x000fe20000000000 */
[----:B------:R-:W-:Y:S02]  /*309f0*/  ULDC UR4, c[0x0][0x22c] ;  /* 0x00008b0000047ab9 */ /* 0x000fe40000000800 */
[----:B------:R-:W-:Y:S01]  /*30a00*/  @P2 STG.E.U16 desc[UR30][R60.64], R8 ;  /* 0x000000083c002986 */ /* 0x000fe2000c10151e */
[----:B----4-:R-:W-:-:S03]  /*30a10*/  PRMT R6, R234, 0x7632, R6 ;  /* 0x00007632ea067816 */ /* 0x010fc60000000006 */
[----:B------:R-:W-:Y:S04]  /*30a20*/  @P3 STG.E.U16 desc[UR30][R58.64], R234 ;  /* 0x000000ea3a003986 */ /* 0x000fe8000c10151e */
[----:B------:R0:W-:Y:S04]  /*30a30*/  @P4 STG.E.U16 desc[UR30][R236.64], R6 ;  /* 0x00000006ec004986 */ /* 0x0001e8000c10151e */
[----:B0-----:R-:W4:Y:S01]  /*30a40*/  LDL.LU.64 R236, [R1+0xc28] ;  /* 0x000c280001ec7983 */ /* 0x001f220000300a00 */
        /* <DEDUP_REMOVED lines=11> */
[----:B---3--:R-:W-:Y:S01]  /*30b00*/  @P5 STG.E.U16 desc[UR30][R56.64], R235 ;  /* 0x000000eb38005986 */ /* 0x008fe2000c10151e */
[C---:B------:R-:W-:Y:S01]  /*30b10*/  VIADD R0, R7.reuse, 0x1e2 ;  /* 0x000001e207007836 */ /* 0x040fe20000000000 */
[----:B------:R-:W-:Y:S02]  /*30b20*/  ULDC UR4, c[0x0][0x22c] ;  /* 0x00008b0000047ab9 */ /* 0x000fe40000000800 */
[----:B--2---:R-:W-:Y:S02]  /*30b30*/  @P6 STG.E.U16 desc[UR30][R90.64], R8 ;  /* 0x000000085a006986 */ /* 0x004fe4000c10151e */
[----:B------:R-:W-:Y:S01]  /*30b40*/  ISETP.LT.AND P3, PT, R0, UR4, !P0 ;  /* 0x0000000400007c0c */ /* 0x000fe2000c761270 */
[----:B------:R-:W-:Y:S01]  /*30b50*/  VIADD R0, R7, 0x1e3 ;  /* 0x000001e307007836 */ /* 0x000fe20000000000 */
[----:B------:R-:W-:Y:S01]  /*30b60*/  ULDC UR4, c[0x0][0x22c] ;  /* 0x00008b0000047ab9 */ /* 0x000fe20000000800 */
[----:B----4-:R-:W-:Y:S01]  /*30b70*/  PRMT R6, R236, 0x7632, R6 ;  /* 0x00007632ec067816 */ /* 0x010fe20000000006 */
[----:B------:R0:W-:Y:S04]  /*30b80*/  @P1 STG.E.U16 desc[UR30][R244.64], R236 ;  /* 0x000000ecf4001986 */ /* 0x0001e8000c10151e */
[----:B------:R1:W-:Y:S04]  /*30b90*/  @P2 STG.E.U16 desc[UR30][R238.64], R6 ;  /* 0x00000006ee002986 */ /* 0x0003e8000c10151e */
[----:B0-----:R-:W2:Y:S04]  /*30ba0*/  LDL.LU.64 R244, [R1+0xc20] ;  /* 0x000c200001f47983 */ /* 0x001ea80000300a00 */
[----:B-1----:R-:W3:Y:S01]  /*30bb0*/  LDL.LU.64 R238, [R1+0xc18] ;  /* 0x000c180001ee7983 */ /* 0x002ee20000300a00 */
[----:B------:R-:W-:-:S02]  /*30bc0*/  ISETP.LT.AND P4, PT, R0, UR4, !P0 ;  /* 0x0000000400007c0c */ /* 0x000fc4000c781270 */
[----:B------:R-:W-:Y:S01]  /*30bd0*/  PRMT R8, R237, 0x7632, R8 ;  /* 0x00007632ed087816 */ /* 0x000fe20000000008 */
[----:B------:R0:W-:Y:S01]  /*30be0*/  @P3 STG.E.U16 desc[UR30][R246.64], R237 ;  /* 0x000000edf6003986 */ /* 0x0001e2000c10151e */
[----:B------:R-:W-:Y:S01]  /*30bf0*/  VIADD R0, R7, 0x1e4 ;  /* 0x000001e407007836 */ /* 0x000fe20000000000 */
[----:B------:R-:W-:-:S08]  /*30c00*/  ULDC UR4, c[0x0][0x22c] ;  /* 0x00008b0000047ab9 */ /* 0x000fd00000000800 */
[----:B------:R1:W-:Y:S04]  /*30c10*/  @P4 STG.E.U16 desc[UR30][R240.64], R8 ;  /* 0x00000008f0004986 */ /* 0x0003e8000c10151e */
[----:B0-----:R-:W4:Y:S04]  /*30c20*/  LDL.LU.64 R246, [R1+0xc10] ;  /* 0x000c100001f67983 */ /* 0x001f280000300a00 */
[----:B-1----:R-:W2:Y:S01]  /*30c30*/  LDL.LU.64 R240, [R1+0xc08] ;  /* 0x000c080001f07983 */ /* 0x002ea20000300a00 */
        /* <DEDUP_REMOVED lines=15> */
[----:B---3--:R0:W-:Y:S04]  /*30d30*/  @P5 STG.E.U16 desc[UR30][R242.64], R238 ;  /* 0x000000eef2005986 */ /* 0x0081e8000c10151e */
[----:B0-----:R-:W3:Y:S04]  /*30d40*/  LDL.LU.64 R242, [R1+0xc00] ;  /* 0x000c000001f27983 */ /* 0x001ee80000300a00 */
[----:B------:R-:W3:Y:S01]  /*30d50*/  LDL.LU R252, [R1+0xbfc] ;  /* 0x000bfc0001fc7983 */ /* 0x000ee20000300800 */
[----:B------:R-:W-:Y:S01]  /*30d60*/  ISETP.LT.AND P4, PT, R0, UR4, !P0 ;  /* 0x0000000400007c0c */ /* 0x000fe2000c781270 */
[----:B------:R-:W-:Y:S01]  /*30d70*/  VIADD R0, R7, 0x1ea ;  /* 0x000001ea07007836 */ /* 0x000fe20000000000 */
[----:B------:R-:W-:Y:S01]  /*30d80*/  ULDC UR4, c[0x0][0x22c] ;  /* 0x00008b0000047ab9 */ /* 0x000fe20000000800 */
[----:B------:R-:W-:-:S03]  /*30d90*/  PRMT R125, R238, 0x7632, R125 ;  /* 0x00007632ee7d7816 */ /* 0x000fc6000000007d */
[----:B------:R-:W-:Y:S01]  /*30da0*/  ISETP.LT.AND P5, PT, R0, UR4, !P0 ;  /* 0x0000000400007c0c */ /* 0x000fe2000c7a1270 */
[C---:B------:R-:W-:Y:S01]  /*30db0*/  VIADD R0, R7.reuse, 0x1eb ;  /* 0x000001eb07007836 */ /* 0x040fe20000000000 */
[----:B------:R-:W-:Y:S01]  /*30dc0*/  ULDC UR4, c[0x0][0x22c] ;  /* 0x00008b0000047ab9 */ /* 0x000fe20000000800 */
[----:B------:R-:W-:Y:S03]  /*30dd0*/  @P6 STG.E.U16 desc[UR30][R250.64], R125 ;  /* 0x0000007dfa006986 */ /* 0x000fe6000c10151e */
[----:B------:R-:W-:Y:S01]  /*30de0*/  ISETP.LT.AND P6, PT, R0, UR4, !P0 ;  /* 0x0000000400007c0c */ /* 0x000fe2000c7c1270 */
[----:B------:R-:W-:Y:S01]  /*30df0*/  VIADD R0, R7, 0x1ec ;  /* 0x000001ec07007836 */ /* 0x000fe20000000000 */
[----:B------:R-:W-:Y:S01]  /*30e00*/  ULDC UR4, c[0x0][0x22c] ;  /* 0x00008b0000047ab9 */ /* 0x000fe20000000800 */
[----:B------:R-:W-:Y:S01]  /*30e10*/  @P1 STG.E.U16 desc[UR30][R64.64], R239 ;  /* 0x000000ef40001986 */ /* 0x000fe2000c10151e */
[----:B------:R-:W-:-:S02]  /*30e20*/  PRMT R33, R239, 0x7632, R33 ;  /* 0x00007632ef217816 */ /* 0x000fc40000000021 */
[----:B------:R-:W-:Y:S01]  /*30e30*/  ISETP.LT.AND P1, PT, R0, UR4, !P0 ;  /* 0x0000000400007c0c */ /* 0x000fe2000c721270 */
[C---:B------:R-:W-:Y:S01]  /*30e40*/  VIADD R0, R7.reuse, 0x1ed ;  /* 0x000001ed07007836 */ /* 0x040fe20000000000 */
[----:B------:R-:W-:Y:S01]  /*30e50*/  ULDC UR4, c[0x0][0x22c] ;  /* 0x00008b0000047ab9 */ /* 0x000fe20000000800 */
[----:B------:R-:W-:Y:S03]  /*30e60*/  @P2 STG.E.U16 desc[UR30][R66.64], R33 ;  /* 0x0000002142002986 */ /* 0x000fe6000c10151e */
[----:B------:R-:W-:Y:S01]  /*30e70*/  ISETP.LT.AND P2, PT, R0, UR4, !P0 ;  /* 0x0000000400007c0c */ /* 0x000fe2000c741270 */
[----:B------:R-:W-:Y:S01]  /*30e80*/  VIADD R0, R7, 0x1ee ;  /* 0x000001ee07007836 */ /* 0x000fe20000000000 */
[----:B------:R-:W-:Y:S01]  /*30e90*/  ULDC UR4, c[0x0][0x22c] ;  /* 0x00008b0000047ab9 */ /* 0x000fe20000000800 */
[----:B--2---:R-:W-:Y:S01]  /*30ea0*/  @P3 STG.E.U16 desc[UR30][R68.64], R240 ;  /* 0x000000f044003986 */ /* 0x004fe2000c10151e */
        /* <DEDUP_REMOVED lines=17> */
[----:B------:R-:W-:Y:S02]  /*30fc0*/  PRMT R43, R244, 0x7632, R43 ;  /* 0x00007632f42b7816 */ /* 0x000fe4000000002b */
[----:B------:R-:W-:-:S02]  /*30fd0*/  PRMT R46, R245, 0x7632, R46 ;  /* 0x00007632f52e7816 */ /* 0x000fc4000000002e */
[----:B----4-:R-:W-:Y:S02]  /*30fe0*/  PRMT R48, R246, 0x7632, R48 ;  /* 0x00007632f6307816 */ /* 0x010fe40000000030 */
[----:B------:R-:W-:Y:S01]  /*30ff0*/  PRMT R50, R247, 0x7632, R50 ;  /* 0x00007632f7327816 */ /* 0x000fe20000000032 */
[----:B---3--:R-:W-:Y:S01]  /*31000*/  @P1 STG.E.U16 desc[UR30][R76.64], R242 ;  /* 0x000000f24c001986 */ /* 0x008fe2000c10151e */
[----:B------:R-:W-:Y:S02]  /*31010*/  PRMT R39, R242, 0x7632, R39 ;  /* 0x00007632f2277816 */ /* 0x000fe40000000027 */
        /* <DEDUP_REMOVED lines=22> */
[----:B------:R-:W0:Y:S01]  /*31180*/  LDS.128 R8, [R252] ;  /* 0x00000000fc087984 */ /* 0x000e220000000c00 */
[----:B------:R-:W-:Y:S01]  /*31190*/  VIADD R0, R7, 0x1f8 ;  /* 0x000001f807007836 */ /* 0x000fe20000000000 */
[----:B------:R-:W-:-:S02]  /*311a0*/  ULDC UR4, c[0x0][0x22c] ;  /* 0x00008b0000047ab9 */ /* 0x000fc40000000800 */
[----:B------:R1:W-:Y:S02]  /*311b0*/  @P1 STG.E.U16 desc[UR30][R88.64], R245 ;  /* 0x000000f558001986 */ /* 0x0003e4000c10151e */
[----:B------:R-:W-:Y:S01]  /*311c0*/  ISETP.LT.AND P1, PT, R0, UR4, !P0 ;  /* 0x0000000400007c0c */ /* 0x000fe2000c721270 */
[C---:B------:R-:W-:Y:S01]  /*311d0*/  VIADD R0, R7.reuse, 0x1f9 ;  /* 0x000001f907007836 */ /* 0x040fe20000000000 */
[----:B------:R-:W-:Y:S01]  /*311e0*/  ULDC UR4, c[0x0][0x22c] ;  /* 0x00008b0000047ab9 */ /* 0x000fe20000000800 */
[----:B------:R1:W-:Y:S03]  /*311f0*/  @P2 STG.E.U16 desc[UR30][R92.64], R46 ;  /* 0x0000002e5c002986 */ /* 0x0003e6000c10151e */
        /* <DEDUP_REMOVED lines=13> */
[----:B------:R-:W-:Y:S01]  /*312d0*/  VIADD R0, R7, 0x1fd ;  /* 0x000001fd07007836 */ /* 0x000fe20000000000 */
[----:B------:R-:W-:Y:S01]  /*312e0*/  ULDC UR4, c[0x0][0x22c] ;  /* 0x00008b0000047ab9 */ /* 0x000fe20000000800 */
[----:B------:R1:W-:Y:S03]  /*312f0*/  @P6 STG.E.U16 desc[UR30][R100.64], R50 ;  /* 0x0000003264006986 */ /* 0x0003e6000c10151e */
[----:B------:R-:W-:-:S02]  /*31300*/  ISETP.LT.AND P6, PT, R0, UR4, !P0 ;  /* 0x0000000400007c0c */ /* 0x000fc4000c7c1270 */
[----:B0-----:R-:W-:Y:S02]  /*31310*/  PRMT R52, R8, 0x7632, R52 ;  /* 0x0000763208347816 */ /* 0x001fe40000000034 */
[----:B------:R-:W-:Y:S01]  /*31320*/  PRMT R54, R9, 0x7632, R54 ;  /* 0x0000763209367816 */ /* 0x000fe20000000036 */
[----:B------:R1:W-:Y:S01]  /*31330*/  @P1 STG.E.U16 desc[UR30][R102.64], R8 ;  /* 0x0000000866001986 */ /* 0x0003e2000c10151e */
[----:B------:R-:W-:Y:S01]  /*31340*/  PRMT R124, R10, 0x7632, R124 ;  /* 0x000076320a7c7816 */ /* 0x000fe2000000007c */
[C---:B------:R-:W-:Y:S01]  /*31350*/  VIADD R0, R7.reuse, 0x1ff ;  /* 0x000001ff07007836 */ /* 0x040fe20000000000 */
[----:B------:R-:W-:Y:S01]  /*31360*/  ULDC UR4, c[0x0][0x22c] ;  /* 0x00008b0000047ab9 */ /* 0x000fe20000000800 */
[----:B------:R1:W-:Y:S04]  /*31370*/  @P2 STG.E.U16 desc[UR30][R104.64], R52 ;  /* 0x0000003468002986 */ /* 0x0003e8000c10151e */
[----:B------:R1:W-:Y:S04]  /*31380*/  @P3 STG.E.U16 desc[UR30][R106.64], R9 ;  /* 0x000000096a003986 */ /* 0x0003e8000c10151e */
[----:B------:R1:W-:Y:S04]  /*31390*/  @P4 STG.E.U16 desc[UR30][R108.64], R54 ;  /* 0x000000366c004986 */ /* 0x0003e8000c10151e */
[----:B------:R1:W-:Y:S04]  /*313a0*/  @P5 STG.E.U16 desc[UR30][R110.64], R10 ;  /* 0x0000000a6e005986 */ /* 0x0003e8000c10151e */
[----:B------:R1:W-:Y:S01]  /*313b0*/  @P6 STG.E.U16 desc[UR30][R248.64], R124 ;  /* 0x0000007cf8006986 */ /* 0x0003e2000c10151e */
[----:B------:R-:W-:Y:S01]  /*313c0*/  VIADD R7, R7, 0x1fe ;  /* 0x000001fe07077836 */ /* 0x000fe20000000000 */
[----:B------:R-:W-:-:S04]  /*313d0*/  ISETP.LT.AND P1, PT, R0, UR5, !P0 ;  /* 0x0000000500007c0c */ /* 0x000fc8000c721270 */
[----:B------:R-:W-:-:S13]  /*313e0*/  ISETP.LT.AND P0, PT, R7, UR4, !P0 ;  /* 0x0000000407007c0c */ /* 0x000fda000c701270 */
[----:B------:R1:W-:Y:S01]  /*313f0*/  @P0 STG.E.U16 desc[UR30][R4.64], R11 ;  /* 0x0000000b04000986 */ /* 0x0003e2000c10151e */
[----:B------:R-:W-:Y:S05]  /*31400*/  @!P1 EXIT ;  /* 0x000000000000994d */ /* 0x000fea0003800000 */
[----:B-1----:R-:W-:-:S05]  /*31410*/  PRMT R11, R11, 0x7632, R11 ;  /* 0x000076320b0b7816 */ /* 0x002fca000000000b */
[----:B------:R-:W-:Y:S01]  /*31420*/  STG.E.U16 desc[UR30][R2.64], R11 ;  /* 0x0000000b02007986 */ /* 0x000fe2000c10151e */
[----:B------:R-:W-:Y:S05]  /*31430*/  EXIT ;  /* 0x000000000000794d */ /* 0x000fea0003800000 */
.L_x_2:
[----:B------:R-:W-:-:S00]  /*31440*/  BRA `(.L_x_2) ;  /* 0xfffffffc00fc7947 */ /* 0x000fc0000383ffff */
[----:B------:R-:W-:-:S00]  /*31450*/  NOP ;  /* 0x0000000000007918 */ /* 0x000fc00000000000 */
        /* <DEDUP_REMOVED lines=10> */
.L_x_3:


//--------------------- .nv.shared.matmul_kernel  --------------------------
	.section	.nv.shared.matmul_kernel,"aw",@nobits
	.sectionflags	@""
	.align	16
	.zero		1024


//--------------------- .nv.shared.reserved.0     --------------------------
	.section	.nv.shared.reserved.0,"aw",@nobits
	.weak		__nv_reservedSMEM_offset_0_alias
	.size		__nv_reservedSMEM_offset_0_alias, 0, 0
	.other		__nv_reservedSMEM_offset_0_alias,@"STO_CUDA_RESERVED_SHARED STV_DEFAULT"
__nv_reservedSMEM_offset_0_alias:
	.zero		0


//--------------------- .nv.constant0.matmul_kernel --------------------------
	.section	.nv.constant0.matmul_kernel,"a",@progbits
	.sectionflags	@""
	.align	4
.nv.constant0.matmul_kernel:
	.zero		608


//--------------------- SYMBOLS --------------------------

	.type		.nv.reservedSmem.offset0,@object
	.size		.nv.reservedSmem.offset0,0x4
